def matmul_kernel(
    a_ptr,
    b_ptr,
    c_ptr,
    M,
    N,
    K,
    stride_am,
    stride_ak,
    stride_bk,
    stride_bn,
    stride_cm,
    stride_cn,
    BLOCK_M: tl.constexpr,
    BLOCK_N: tl.constexpr,
    BLOCK_K: tl.constexpr,
    GROUP_M: tl.constexpr,
):
    pid = tl.program_id(axis=0)
    num_pid_m = tl.cdiv(M, BLOCK_M)
    num_pid_n = tl.cdiv(N, BLOCK_N)
    num_pid_in_group = GROUP_M * num_pid_n
    group_id = pid // num_pid_in_group
    first_pid_m = group_id * GROUP_M
    group_size_m = min(num_pid_m - first_pid_m, GROUP_M)
    pid_m = first_pid_m + ((pid % num_pid_in_group) % group_size_m)
    pid_n = (pid % num_pid_in_group) // group_size_m

    offs_am = (pid_m * BLOCK_M + tl.arange(0, BLOCK_M)) % M
    offs_bn = (pid_n * BLOCK_N + tl.arange(0, BLOCK_N)) % N
    offs_k = tl.arange(0, BLOCK_K)
    a_ptrs = a_ptr + offs_am[:, None] * stride_am + offs_k[None, :] * stride_ak
    b_ptrs = b_ptr + offs_k[:, None] * stride_bk + offs_bn[None, :] * stride_bn

    acc = tl.zeros((BLOCK_M, BLOCK_N), dtype=tl.float32)
    for kk in range(0, tl.cdiv(K, BLOCK_K)):
        a = tl.load(a_ptrs, mask=offs_k[None, :] < K - kk * BLOCK_K, other=0.0)
        b = tl.load(b_ptrs, mask=offs_k[:, None] < K - kk * BLOCK_K, other=0.0)
        acc = tl.dot(a, b, acc)
        a_ptrs += BLOCK_K * stride_ak
        b_ptrs += BLOCK_K * stride_bk

    c = acc.to(c_ptr.dtype.element_ty)
    offs_cm = pid_m * BLOCK_M + tl.arange(0, BLOCK_M)
    offs_cn = pid_n * BLOCK_N + tl.arange(0, BLOCK_N)
    c_ptrs = c_ptr + offs_cm[:, None] * stride_cm + offs_cn[None, :] * stride_cn
    mask = (offs_cm[:, None] < M) & (offs_cn[None, :] < N)
    tl.store(c_ptrs, c, mask=mask)

# config = {"BLOCK_K": 128, "BLOCK_M": 64, "BLOCK_N": 32, "GROUP_M": 8, "arch": "sm_90", "dtype": "fp8e4m3", "num_ctas": 1, "num_stages": 2, "num_warps": 2}
# arch = sm_90


// ===== COMPILED SASS (sm_90a) =====

	.target	sm_90a

	.elftype	@"ET_EXEC"


//--------------------- .note.nv.tkinfo           --------------------------
	.section	.note.nv.tkinfo,"",@"SHT_NOTE"
	.sectionflags	@"SHF_NOTE_NV_TKINFO"
	.tkinfo
        /*0018*/ 	.word	0x00000002
        /*0030*/ 	.string	""
        /*0030*/ 	.string	"ptxas"
        /*0030*/ 	.string	"Cuda compilation tools, release 13.0, V13.0.88"
        /*0030*/ 	.string	"Build cuda_13.0.r13.0/compiler.36424714_0"
        /*0030*/ 	.string	"-v  -suppress-debug-info  -lineinfo  -arch sm_90a "



//--------------------- .note.nv.cuinfo           --------------------------
	.section	.note.nv.cuinfo,"",@"SHT_NOTE"
	.sectionflags	@"SHF_NOTE_NV_CUINFO"
        /*0018*/ 	.short	0x0002
        /*001a*/ 	.short	0x005a
        /*001c*/ 	.short	0x0082
	.zero		2


//--------------------- .nv.info                  --------------------------
	.section	.nv.info,"",@"SHT_CUDA_INFO"
	.align	4


	//----- nvinfo : EIATTR_REGCOUNT
	.align		4
        /*0000*/ 	.byte	0x04, 0x2f
        /*0002*/ 	.short	(.L_1 - .L_0)
	.align		4
.L_0:
        /*0004*/ 	.word	index@(matmul_kernel)
        /*0008*/ 	.word	0x00000020


	//----- nvinfo : EIATTR_FRAME_SIZE
	.align		4
.L_1:
        /*000c*/ 	.byte	0x04, 0x11
        /*000e*/ 	.short	(.L_3 - .L_2)
	.align		4
.L_2:
        /*0010*/ 	.word	index@(matmul_kernel)
        /*0014*/ 	.word	0x00001080


	//----- nvinfo : EIATTR_MIN_STACK_SIZE
	.align		4
.L_3:
        /*0018*/ 	.byte	0x04, 0x12
        /*001a*/ 	.short	(.L_5 - .L_4)
	.align		4
.L_4:
        /*001c*/ 	.word	index@(matmul_kernel)
        /*0020*/ 	.word	0x00001080
.L_5:


//--------------------- .nv.compat                --------------------------
	.section	.nv.compat,"",@"SHT_CUDA_COMPAT_INFO"
	.align	4
        /*0000*/ 	.byte	0x02, 0x09, 0x01, 0x00, 0x02, 0x02, 0x02, 0x00, 0x02, 0x05, 0x05, 0x00, 0x03, 0x07, 0x01, 0x01
        /*0010*/ 	.byte	0x02, 0x03, 0x00, 0x00, 0x02, 0x06, 0x01, 0x00, 0x04, 0x0b, 0x08, 0x00, 0x00, 0x00, 0x00, 0x00
        /*0020*/ 	.byte	0x00, 0x00, 0x00, 0x00


//--------------------- .nv.info.matmul_kernel    --------------------------
	.section	.nv.info.matmul_kernel,"",@"SHT_CUDA_INFO"
	.sectionflags	@""
	.align	4


	//----- nvinfo : EIATTR_CUDA_API_VERSION
	.align		4
        /*0000*/ 	.byte	0x04, 0x37
        /*0002*/ 	.short	(.L_7 - .L_6)
.L_6:
        /*0004*/ 	.word	0x00000082


	//----- nvinfo : EIATTR_KPARAM_INFO
	.align		4
.L_7:
        /*0008*/ 	.byte	0x04, 0x17
        /*000a*/ 	.short	(.L_9 - .L_8)
.L_8:
        /*000c*/ 	.word	0x00000000
        /*0010*/ 	.short	0x000d
        /*0012*/ 	.short	0x0048
        /*0014*/ 	.byte	0x00, 0xf4, 0x21, 0x00


	//----- nvinfo : EIATTR_KPARAM_INFO
	.align		4
.L_9:
        /*0018*/ 	.byte	0x04, 0x17
        /*001a*/ 	.short	(.L_11 - .L_10)
.L_10:
        /*001c*/ 	.word	0x00000000
        /*0020*/ 	.short	0x000c
        /*0022*/ 	.short	0x0040
        /*0024*/ 	.byte	0x00, 0xf4, 0x21, 0x00


	//----- nvinfo : EIATTR_KPARAM_INFO
	.align		4
.L_11:
        /*0028*/ 	.byte	0x04, 0x17
        /*002a*/ 	.short	(.L_13 - .L_12)
.L_12:
        /*002c*/ 	.word	0x00000000
        /*0030*/ 	.short	0x000b
        /*0032*/ 	.short	0x0038
        /*0034*/ 	.byte	0x00, 0xf0, 0x11, 0x00


	//----- nvinfo : EIATTR_KPARAM_INFO
	.align		4
.L_13:
        /*0038*/ 	.byte	0x04, 0x17
        /*003a*/ 	.short	(.L_15 - .L_14)
.L_14:
        /*003c*/ 	.word	0x00000000
        /*0040*/ 	.short	0x000a
        /*0042*/ 	.short	0x0034
        /*0044*/ 	.byte	0x00, 0xf0, 0x11, 0x00


	//----- nvinfo : EIATTR_KPARAM_INFO
	.align		4
.L_15:
        /*0048*/ 	.byte	0x04, 0x17
        /*004a*/ 	.short	(.L_17 - .L_16)
.L_16:
        /*004c*/ 	.word	0x00000000
        /*0050*/ 	.short	0x0009
        /*0052*/ 	.short	0x0030
        /*0054*/ 	.byte	0x00, 0xf0, 0x11, 0x00


	//----- nvinfo : EIATTR_KPARAM_INFO
	.align		4
.L_17:
        /*0058*/ 	.byte	0x04, 0x17
        /*005a*/ 	.short	(.L_19 - .L_18)
.L_18:
        /*005c*/ 	.word	0x00000000
        /*0060*/ 	.short	0x0008
        /*0062*/ 	.short	0x002c
        /*0064*/ 	.byte	0x00, 0xf0, 0x11, 0x00


	//----- nvinfo : EIATTR_KPARAM_INFO
	.align		4
.L_19:
        /*0068*/ 	.byte	0x04, 0x17
        /*006a*/ 	.short	(.L_21 - .L_20)
.L_20:
        /*006c*/ 	.word	0x00000000
        /*0070*/ 	.short	0x0007
        /*0072*/ 	.short	0x0028
        /*0074*/ 	.byte	0x00, 0xf0, 0x11, 0x00


	//----- nvinfo : EIATTR_KPARAM_INFO
	.align		4
.L_21:
        /*0078*/ 	.byte	0x04, 0x17
        /*007a*/ 	.short	(.L_23 - .L_22)
.L_22:
        /*007c*/ 	.word	0x00000000
        /*0080*/ 	.short	0x0006
        /*0082*/ 	.short	0x0024
        /*0084*/ 	.byte	0x00, 0xf0, 0x11, 0x00


	//----- nvinfo : EIATTR_KPARAM_INFO
	.align		4
.L_23:
        /*0088*/ 	.byte	0x04, 0x17
        /*008a*/ 	.short	(.L_25 - .L_24)
.L_24:
        /*008c*/ 	.word	0x00000000
        /*0090*/ 	.short	0x0005
        /*0092*/ 	.short	0x0020
        /*0094*/ 	.byte	0x00, 0xf0, 0x11, 0x00


	//----- nvinfo : EIATTR_KPARAM_INFO
	.align		4
.L_25:
        /*0098*/ 	.byte	0x04, 0x17
        /*009a*/ 	.short	(.L_27 - .L_26)
.L_26:
        /*009c*/ 	.word	0x00000000
        /*00a0*/ 	.short	0x0004
        /*00a2*/ 	.short	0x001c
        /*00a4*/ 	.byte	0x00, 0xf0, 0x11, 0x00


	//----- nvinfo : EIATTR_KPARAM_INFO
	.align		4
.L_27:
        /*00a8*/ 	.byte	0x04, 0x17
        /*00aa*/ 	.short	(.L_29 - .L_28)
.L_28:
        /*00ac*/ 	.word	0x00000000
        /*00b0*/ 	.short	0x0003
        /*00b2*/ 	.short	0x0018
        /*00b4*/ 	.byte	0x00, 0xf0, 0x11, 0x00


	//----- nvinfo : EIATTR_KPARAM_INFO
	.align		4
.L_29:
        /*00b8*/ 	.byte	0x04, 0x17
        /*00ba*/ 	.short	(.L_31 - .L_30)
.L_30:
        /*00bc*/ 	.word	0x00000000
        /*00c0*/ 	.short	0x0002
        /*00c2*/ 	.short	0x0010
        /*00c4*/ 	.byte	0x00, 0xf4, 0x21, 0x00


	//----- nvinfo : EIATTR_KPARAM_INFO
	.align		4
.L_31:
        /*00c8*/ 	.byte	0x04, 0x17
        /*00ca*/ 	.short	(.L_33 - .L_32)
.L_32:
        /*00cc*/ 	.word	0x00000000
        /*00d0*/ 	.short	0x0001
        /*00d2*/ 	.short	0x0008
        /*00d4*/ 	.byte	0x00, 0xf4, 0x21, 0x00


	//----- nvinfo : EIATTR_KPARAM_INFO
	.align		4
.L_33:
        /*00d8*/ 	.byte	0x04, 0x17
        /*00da*/ 	.short	(.L_35 - .L_34)
.L_34:
        /*00dc*/ 	.word	0x00000000
        /*00e0*/ 	.short	0x0000
        /*00e2*/ 	.short	0x0000
        /*00e4*/ 	.byte	0x00, 0xf4, 0x21, 0x00


	//----- nvinfo : EIATTR_SPARSE_MMA_MASK
	.align		4
.L_35:
        /*00e8*/ 	.byte	0x03, 0x50
        /*00ea*/ 	.short	0x0000


	//----- nvinfo : EIATTR_MAXREG_COUNT
	.align		4
        /*00ec*/ 	.byte	0x03, 0x1b
        /*00ee*/ 	.short	0x00ff


	//----- nvinfo : EIATTR_NUM_BARRIERS
	.align		4
        /*00f0*/ 	.byte	0x02, 0x4c
        /*00f2*/ 	.byte	0x01
	.zero		1


	//----- nvinfo : EIATTR_ANNOTATIONS
	.align		4
        /*00f4*/ 	.byte	0x04, 0x55
        /*00f6*/ 	.short	(.L_37 - .L_36)


	//   ....[0]....
.L_36:
        /*00f8*/ 	.word	0x00000001
        /*00fc*/ 	.byte	0xa0, 0x00, 0x00, 0x00, 0x01, 0x00, 0x00, 0x00, 0xc0, 0x00, 0x00, 0x00, 0x01, 0x00, 0x00, 0x00
        /* <DEDUP_REMOVED lines=1638> */
        /*676c*/ 	.byte	0x20, 0xa1, 0x01, 0x00


	//----- nvinfo : EIATTR_MERCURY_ISA_VERSION
	.align		4
.L_37:
        /*6770*/ 	.byte	0x03, 0x5f
        /*6772*/ 	.short	0x0101


	//----- nvinfo : EIATTR_EXIT_INSTR_OFFSETS
	.align		4
        /*6774*/ 	.byte	0x04, 0x1c
        /*6776*/ 	.short	(.L_39 - .L_38)


	//   ....[0]....
.L_38:
        /*6778*/ 	.word	0x0001b0d0


	//   ....[1]....
        /*677c*/ 	.word	0x0001b0f0


	//----- nvinfo : EIATTR_REQNTID
	.align		4
.L_39:
        /*6780*/ 	.byte	0x04, 0x10
        /*6782*/ 	.short	(.L_41 - .L_40)
.L_40:
        /*6784*/ 	.word	0x00000040
        /*6788*/ 	.word	0x00000001
        /*678c*/ 	.word	0x00000001


	//----- nvinfo : EIATTR_CBANK_PARAM_SIZE
	.align		4
.L_41:
        /*6790*/ 	.byte	0x03, 0x19
        /*6792*/ 	.short	0x0050


	//----- nvinfo : EIATTR_PARAM_CBANK
	.align		4
        /*6794*/ 	.byte	0x04, 0x0a
        /*6796*/ 	.short	(.L_43 - .L_42)
	.align		4
.L_42:
        /*6798*/ 	.word	index@(.nv.constant0.matmul_kernel)
        /*679c*/ 	.short	0x0210
        /*679e*/ 	.short	0x0050


	//----- nvinfo : EIATTR_SW_WAR
	.align		4
.L_43:
        /*67a0*/ 	.byte	0x04, 0x36
        /*67a2*/ 	.short	(.L_45 - .L_44)
.L_44:
        /*67a4*/ 	.word	0x00000008
.L_45:


//--------------------- .nv.callgraph             --------------------------
	.section	.nv.callgraph,"",@"SHT_CUDA_CALLGRAPH"
	.align	4
	.sectionentsize	8
	.align		4
        /*0000*/ 	.word	0x00000000
	.align		4
        /*0004*/ 	.word	0xffffffff
	.align		4
        /*0008*/ 	.word	0x00000000
	.align		4
        /*000c*/ 	.word	0xfffffffe
	.align		4
        /*0010*/ 	.word	0x00000000
	.align		4
        /*0014*/ 	.word	0xfffffffd
	.align		4
        /*0018*/ 	.word	0x00000000
	.align		4
        /*001c*/ 	.word	0xfffffffc


//--------------------- .text.matmul_kernel       --------------------------
	.section	.text.matmul_kernel,"ax",@progbits
	.align	128
        .global         matmul_kernel
        .type           matmul_kernel,@function
        .size           matmul_kernel,(.L_x_3 - matmul_kernel)
        .other          matmul_kernel,@"STO_CUDA_ENTRY STV_DEFAULT"
matmul_kernel:
.text.matmul_kernel:
[----:B------:R-:W0:Y:S08]  /*0000*/  LDC R1, c[0x0][0x28] ;  /* 0x00000a00ff017b82 */ /* 0x000e300000000800 */
[----:B------:R-:W1:Y:S01]  /*0010*/  LDC.64 R2, c[0x0][0x228] ;  /* 0x00008a00ff027b82 */ /* 0x000e620000000a00 */
[----:B------:R-:W2:Y:S01]  /*0020*/  S2R R17, SR_TID.X ;  /* 0x0000000000117919 */ /* 0x000ea20000002100 */
[----:B0-----:R-:W-:Y:S01]  /*0030*/  VIADD R1, R1, 0xffffef80 ;  /* 0xffffef8001017836 */ /* 0x001fe20000000000 */
[----:B------:R-:W-:Y:S01]  /*0040*/  UMOV UR4, 0x400 ;  /* 0x0000040000047882 */ /* 0x000fe20000000000 */
[----:B------:R-:W-:Y:S01]  /*0050*/  ULDC.64 UR6, c[0x0][0x208] ;  /* 0x0000820000067ab9 */ /* 0x000fe20000000a00 */
[----:B------:R-:W-:-:S03]  /*0060*/  CS2R R14, SRZ ;  /* 0x00000000000e7805 */ /* 0x000fc6000001ff00 */
[----:B------:R-:W0:Y:S08]  /*0070*/  LDC R16, c[0x0][0x230] ;  /* 0x00008c00ff107b82 */ /* 0x000e300000000800 */
[----:B------:R-:W3:Y:S01]  /*0080*/  S2UR UR5, SR_CgaCtaId ;  /* 0x00000000000579c3 */ /* 0x000ee20000008800 */
[----:B-1----:R-:W-:Y:S01]  /*0090*/  VIADD R0, R3, 0x1f ;  /* 0x0000001f03007836 */ /* 0x002fe20000000000 */
[----:B------:R-:W-:Y:S04]  /*00a0*/  STL [R1+0x944], R3 ;  /* 0x0009440301007387 */ /* 0x000fe80000100800 */
[----:B------:R-:W-:Y:S01]  /*00b0*/  SHF.R.S32.HI R5, RZ, 0x1f, R0 ;  /* 0x0000001fff057819 */ /* 0x000fe20000011400 */
[----:B------:R2:W-:Y:S01]  /*00c0*/  STL [R1+0x948], R2 ;  /* 0x0009480201007387 */ /* 0x0005e20000100800 */
[----:B0-----:R-:W-:-:S02]  /*00d0*/  VIADD R16, R16, 0x7f ;  /* 0x0000007f10107836 */ /* 0x001fc40000000000 */
[----:B------:R-:W-:Y:S01]  /*00e0*/  LEA.HI R5, R5, R0, RZ, 0x5 ;  /* 0x0000000005057211 */ /* 0x000fe200078f28ff */
[----:B------:R-:W-:Y:S03]  /*00f0*/  STL [R1+0x160], RZ ;  /* 0x000160ff01007387 */ /* 0x000fe60000100800 */
[----:B------:R-:W-:Y:S01]  /*0100*/  SHF.R.S32.HI R0, RZ, 0x5, R5 ;  /* 0x00000005ff007819 */ /* 0x000fe20000011405 */
[----:B------:R-:W-:Y:S01]  /*0110*/  STL [R1+0x164], RZ ;  /* 0x000164ff01007387 */ /* 0x000fe20000100800 */
[----:B---3--:R-:W-:-:S03]  /*0120*/  ULEA UR4, UR5, UR4, 0x18 ;  /* 0x0000000405047291 */ /* 0x008fc6000f8ec03f */
[----:B------:R-:W-:Y:S01]  /*0130*/  IMAD.SHL.U32 R0, R0, 0x8, RZ ;  /* 0x0000000800007824 */ /* 0x000fe200078e00ff */
[----:B------:R-:W0:Y:S04]  /*0140*/  S2R R5, SR_CTAID.X ;  /* 0x0000000000057919 */ /* 0x000e280000002500 */
[-C--:B------:R-:W-:Y:S01]  /*0150*/  IABS R9, R0.reuse ;  /* 0x0000000000097213 */ /* 0x080fe20000000000 */
[----:B------:R-:W-:Y:S01]  /*0160*/  STL [R1+0x168], RZ ;  /* 0x000168ff01007387 */ /* 0x000fe20000100800 */
[----:B------:R-:W-:Y:S02]  /*0170*/  IABS R12, R0 ;  /* 0x00000000000c7213 */ /* 0x000fe40000000000 */
[----:B------:R-:W1:Y:S01]  /*0180*/  I2F.RP R4, R9 ;  /* 0x0000000900047306 */ /* 0x000e620000209400 */
[----:B------:R-:W-:Y:S04]  /*0190*/  STL [R1+0x16c], RZ ;  /* 0x00016cff01007387 */ /* 0x000fe80000100800 */
[----:B------:R-:W-:Y:S04]  /*01a0*/  STL [R1+0x10], RZ ;  /* 0x000010ff01007387 */ /* 0x000fe80000100800 */
[----:B------:R-:W-:Y:S04]  /*01b0*/  STL [R1+0x14], RZ ;  /* 0x000014ff01007387 */ /* 0x000fe80000100800 */
[----:B------:R-:W-:Y:S01]  /*01c0*/  STL [R1+0x18], RZ ;  /* 0x000018ff01007387 */ /* 0x000fe20000100800 */
[----:B-1----:R-:W1:Y:S03]  /*01d0*/  MUFU.RCP R4, R4 ;  /* 0x0000000400047308 */ /* 0x002e660000001000 */
[----:B------:R-:W-:Y:S04]  /*01e0*/  STL [R1+0x1c], RZ ;  /* 0x00001cff01007387 */ /* 0x000fe80000100800 */
[----:B------:R-:W-:Y:S01]  /*01f0*/  STL [R1], RZ ;  /* 0x000000ff01007387 */ /* 0x000fe20000100800 */
[----:B0-----:R-:W-:-:S03]  /*0200*/  IABS R10, R5 ;  /* 0x00000005000a7213 */ /* 0x001fc60000000000 */
[----:B------:R-:W-:Y:S04]  /*0210*/  STL [R1+0x4], RZ ;  /* 0x000004ff01007387 */ /* 0x000fe80000100800 */
[----:B------:R-:W-:Y:S01]  /*0220*/  STL [R1+0x8], RZ ;  /* 0x000008ff01007387 */ /* 0x000fe20000100800 */
[----:B-1----:R-:W-:-:S03]  /*0230*/  VIADD R6, R4, 0xffffffe ;  /* 0x0ffffffe04067836 */ /* 0x002fc60000000000 */
[----:B------:R-:W-:Y:S01]  /*0240*/  STL [R1+0xc], RZ ;  /* 0x00000cff01007387 */ /* 0x000fe20000100800 */
[----:B------:R-:W-:Y:S01]  /*0250*/  IMAD.MOV R4, RZ, RZ, -R12 ;  /* 0x000000ffff047224 */ /* 0x000fe200078e0a0c */
[----:B------:R0:W1:Y:S02]  /*0260*/  F2I.FTZ.U32.TRUNC.NTZ R7, R6 ;  /* 0x0000000600077305 */ /* 0x000064000021f000 */
[----:B------:R-:W-:Y:S04]  /*0270*/  STL [R1+0x150], RZ ;  /* 0x000150ff01007387 */ /* 0x000fe80000100800 */
[----:B------:R-:W-:Y:S01]  /*0280*/  STL [R1+0x154], RZ ;  /* 0x000154ff01007387 */ /* 0x000fe20000100800 */
[----:B0-----:R-:W-:-:S03]  /*0290*/  IMAD.MOV.U32 R6, RZ, RZ, RZ ;  /* 0x000000ffff067224 */ /* 0x001fc600078e00ff */
[----:B------:R-:W-:Y:S04]  /*02a0*/  STL [R1+0x158], RZ ;  /* 0x000158ff01007387 */ /* 0x000fe80000100800 */
[----:B------:R-:W-:Y:S01]  /*02b0*/  STL [R1+0x15c], RZ ;  /* 0x00015cff01007387 */ /* 0x000fe20000100800 */
[----:B-1----:R-:W-:-:S03]  /*02c0*/  IMAD.MOV R8, RZ, RZ, -R7 ;  /* 0x000000ffff087224 */ /* 0x002fc600078e0a07 */
[----:B------:R-:W-:Y:S01]  /*02d0*/  STL [R1+0x140], RZ ;  /* 0x000140ff01007387 */ /* 0x000fe20000100800 */
[----:B------:R-:W-:Y:S02]  /*02e0*/  IMAD R11, R8, R9, RZ ;  /* 0x00000009080b7224 */ /* 0x000fe400078e02ff */
[----:B------:R-:W-:Y:S01]  /*02f0*/  IMAD.MOV.U32 R8, RZ, RZ, R10 ;  /* 0x000000ffff087224 */ /* 0x000fe200078e000a */
[----:B------:R-:W-:Y:S01]  /*0300*/  STL [R1+0x144], RZ ;  /* 0x000144ff01007387 */ /* 0x000fe20000100800 */
[----:B------:R-:W-:-:S03]  /*0310*/  IMAD.HI.U32 R7, R7, R11, R6 ;  /* 0x0000000b07077227 */ /* 0x000fc600078e0006 */
[----:B------:R-:W-:Y:S03]  /*0320*/  STL [R1+0x148], RZ ;  /* 0x000148ff01007387 */ /* 0x000fe60000100800 */
[----:B------:R-:W-:Y:S01]  /*0330*/  IMAD.HI.U32 R7, R7, R8, RZ ;  /* 0x0000000807077227 */ /* 0x000fe200078e00ff */
[----:B------:R-:W-:Y:S03]  /*0340*/  STL [R1+0x14c], RZ ;  /* 0x00014cff01007387 */ /* 0x000fe60000100800 */
[----:B------:R-:W-:-:S05]  /*0350*/  IMAD R4, R7, R4, R8 ;  /* 0x0000000407047224 */ /* 0x000fca00078e0208 */
[----:B------:R-:W-:-:S13]  /*0360*/  ISETP.GT.U32.AND P1, PT, R9, R4, PT ;  /* 0x000000040900720c */ /* 0x000fda0003f24070 */
[----:B------:R-:W-:Y:S02]  /*0370*/  @!P1 IMAD.IADD R4, R4, 0x1, -R9 ;  /* 0x0000000104049824 */ /* 0x000fe400078e0a09 */
[----:B------:R-:W-:Y:S01]  /*0380*/  @!P1 VIADD R7, R7, 0x1 ;  /* 0x0000000107079836 */ /* 0x000fe20000000000 */
[----:B------:R-:W-:Y:S02]  /*0390*/  ISETP.NE.AND P1, PT, R0, RZ, PT ;  /* 0x000000ff0000720c */ /* 0x000fe40003f25270 */
[----:B------:R-:W-:Y:S02]  /*03a0*/  ISETP.GE.U32.AND P0, PT, R4, R9, PT ;  /* 0x000000090400720c */ /* 0x000fe40003f06070 */
[----:B------:R-:W-:-:S04]  /*03b0*/  LOP3.LUT R4, R5, R0, RZ, 0x3c, !PT ;  /* 0x0000000005047212 */ /* 0x000fc800078e3cff */
[----:B------:R-:W-:Y:S01]  /*03c0*/  ISETP.GE.AND P2, PT, R4, RZ, PT ;  /* 0x000000ff0400720c */ /* 0x000fe20003f46270 */
[----:B------:R-:W-:Y:S01]  /*03d0*/  VIADD R4, R2, 0x3f ;  /* 0x0000003f02047836 */ /* 0x000fe20000000000 */
[----:B--2---:R-:W-:-:S05]  /*03e0*/  LOP3.LUT R2, R17, 0x3f, RZ, 0xc0, !PT ;  /* 0x0000003f11027812 */ /* 0x004fca00078ec0ff */
[----:B------:R-:W-:-:S04]  /*03f0*/  @P0 VIADD R7, R7, 0x1 ;  /* 0x0000000107070836 */ /* 0x000fc80000000000 */
[----:B------:R-:W-:Y:S01]  /*0400*/  IMAD.MOV.U32 R6, RZ, RZ, R7 ;  /* 0x000000ffff067224 */ /* 0x000fe200078e0007 */
[----:B------:R-:W-:-:S03]  /*0410*/  SHF.R.S32.HI R7, RZ, 0x1f, R4 ;  /* 0x0000001fff077819 */ /* 0x000fc60000011404 */
[----:B------:R-:W-:Y:S01]  /*0420*/  @!P2 IMAD.MOV R6, RZ, RZ, -R6 ;  /* 0x000000ffff06a224 */ /* 0x000fe200078e0a06 */
[----:B------:R-:W-:Y:S02]  /*0430*/  @!P1 LOP3.LUT R6, RZ, R0, RZ, 0x33, !PT ;  /* 0x00000000ff069212 */ /* 0x000fe400078e33ff */
[----:B------:R-:W-:-:S03]  /*0440*/  LEA.HI R7, R7, R4, RZ, 0x6 ;  /* 0x0000000407077211 */ /* 0x000fc600078f30ff */
[----:B------:R-:W-:Y:S02]  /*0450*/  IMAD.SHL.U32 R4, R6, 0x8, RZ ;  /* 0x0000000806047824 */ /* 0x000fe400078e00ff */
[----:B------:R-:W-:-:S03]  /*0460*/  IMAD.MOV R6, RZ, RZ, -R6 ;  /* 0x000000ffff067224 */ /* 0x000fc600078e0a06 */
[----:B------:R-:W-:Y:S01]  /*0470*/  LEA.HI.SX32 R7, R7, -R4, 0x1a ;  /* 0x8000000407077211 */ /* 0x000fe200078fd2ff */
[----:B------:R-:W-:Y:S02]  /*0480*/  IMAD R13, R0, R6, R5 ;  /* 0x00000006000d7224 */ /* 0x000fe400078e0205 */
[----:B------:R-:W-:Y:S01]  /*0490*/  IMAD.MOV.U32 R6, RZ, RZ, RZ ;  /* 0x000000ffff067224 */ /* 0x000fe200078e00ff */
[----:B------:R-:W-:-:S04]  /*04a0*/  VIMNMX R8, R7, 0x8, PT ;  /* 0x0000000807087848 */ /* 0x000fc80003fe0100 */
[-C--:B------:R-:W-:Y:S02]  /*04b0*/  IABS R10, R8.reuse ;  /* 0x00000008000a7213 */ /* 0x080fe40000000000 */
[----:B------:R-:W-:Y:S02]  /*04c0*/  IABS R0, R8 ;  /* 0x0000000800007213 */ /* 0x000fe40000000000 */
[----:B------:R-:W0:Y:S08]  /*04d0*/  I2F.RP R9, R10 ;  /* 0x0000000a00097306 */ /* 0x000e300000209400 */
[----:B0-----:R-:W0:Y:S02]  /*04e0*/  MUFU.RCP R9, R9 ;  /* 0x0000000900097308 */ /* 0x001e240000001000 */
[----:B0-----:R-:W-:-:S06]  /*04f0*/  VIADD R7, R9, 0xffffffe ;  /* 0x0ffffffe09077836 */ /* 0x001fcc0000000000 */
[----:B------:R-:W0:Y:S02]  /*0500*/  F2I.FTZ.U32.TRUNC.NTZ R7, R7 ;  /* 0x0000000700077305 */ /* 0x000e24000021f000 */
[----:B0-----:R-:W-:-:S04]  /*0510*/  IMAD.MOV R11, RZ, RZ, -R7 ;  /* 0x000000ffff0b7224 */ /* 0x001fc800078e0a07 */
[----:B------:R-:W-:Y:S01]  /*0520*/  IMAD.MOV.U32 R5, RZ, RZ, R11 ;  /* 0x000000ffff057224 */ /* 0x000fe200078e000b */
[----:B------:R-:W-:-:S03]  /*0530*/  IABS R11, R13 ;  /* 0x0000000d000b7213 */ /* 0x000fc60000000000 */
[----:B------:R-:W-:-:S04]  /*0540*/  IMAD R5, R5, R10, RZ ;  /* 0x0000000a05057224 */ /* 0x000fc800078e02ff */
[----:B------:R-:W-:-:S04]  /*0550*/  IMAD.HI.U32 R6, R7, R5, R6 ;  /* 0x0000000507067227 */ /* 0x000fc800078e0006 */
[----:B------:R-:W-:Y:S02]  /*0560*/  IMAD.MOV R5, RZ, RZ, -R0 ;  /* 0x000000ffff057224 */ /* 0x000fe400078e0a00 */
[----:B------:R-:W-:Y:S01]  /*0570*/  IMAD.HI.U32 R0, R6, R11, RZ ;  /* 0x0000000b06007227 */ /* 0x000fe200078e00ff */
[----:B------:R-:W-:-:S03]  /*0580*/  CS2R R6, SRZ ;  /* 0x0000000000067805 */ /* 0x000fc6000001ff00 */
[----:B------:R-:W-:-:S05]  /*0590*/  IMAD R5, R0, R5, R11 ;  /* 0x0000000500057224 */ /* 0x000fca00078e020b */
[----:B------:R-:W-:-:S13]  /*05a0*/  ISETP.GT.U32.AND P1, PT, R10, R5, PT ;  /* 0x000000050a00720c */ /* 0x000fda0003f24070 */
[----:B------:R-:W-:Y:S02]  /*05b0*/  @!P1 IMAD.IADD R5, R5, 0x1, -R10 ;  /* 0x0000000105059824 */ /* 0x000fe400078e0a0a */
[----:B------:R-:W-:Y:S01]  /*05c0*/  @!P1 VIADD R0, R0, 0x1 ;  /* 0x0000000100009836 */ /* 0x000fe20000000000 */
[----:B------:R-:W-:Y:S02]  /*05d0*/  ISETP.NE.AND P1, PT, R8, RZ, PT ;  /* 0x000000ff0800720c */ /* 0x000fe40003f25270 */
[----:B------:R-:W-:Y:S02]  /*05e0*/  ISETP.GE.U32.AND P0, PT, R5, R10, PT ;  /* 0x0000000a0500720c */ /* 0x000fe40003f06070 */
[----:B------:R-:W-:Y:S02]  /*05f0*/  CS2R R10, SRZ ;  /* 0x00000000000a7805 */ /* 0x000fe4000001ff00 */
[----:B------:R-:W-:-:S04]  /*0600*/  LOP3.LUT R5, R13, R8, RZ, 0x3c, !PT ;  /* 0x000000080d057212 */ /* 0x000fc800078e3cff */
[----:B------:R-:W-:-:S05]  /*0610*/  ISETP.GE.AND P2, PT, R5, RZ, PT ;  /* 0x000000ff0500720c */ /* 0x000fca0003f46270 */
[----:B------:R-:W-:Y:S01]  /*0620*/  @P0 VIADD R0, R0, 0x1 ;  /* 0x0000000100000836 */ /* 0x000fe20000000000 */
[----:B------:R-:W-:-:S07]  /*0630*/  ISETP.GE.AND P0, PT, R16, 0x80, PT ;  /* 0x000000801000780c */ /* 0x000fce0003f06270 */
[----:B------:R-:W-:Y:S01]  /*0640*/  @!P2 IMAD.MOV R0, RZ, RZ, -R0 ;  /* 0x000000ffff00a224 */ /* 0x000fe200078e0a00 */
[----:B------:R-:W-:-:S05]  /*0650*/  @!P1 LOP3.LUT R0, RZ, R8, RZ, 0x33, !PT ;  /* 0x00000008ff009212 */ /* 0x000fca00078e33ff */
[----:B------:R-:W-:Y:S02]  /*0660*/  IMAD.MOV R5, RZ, RZ, -R0 ;  /* 0x000000ffff057224 */ /* 0x000fe400078e0a00 */
[----:B------:R-:W-:Y:S02]  /*0670*/  IMAD.SHL.U32 R0, R0, 0x20, RZ ;  /* 0x0000002000007824 */ /* 0x000fe400078e00ff */
[----:B------:R-:W-:Y:S01]  /*0680*/  IMAD R5, R8, R5, R13 ;  /* 0x0000000508057224 */ /* 0x000fe200078e020d */
[----:B------:R-:W-:Y:S01]  /*0690*/  CS2R R12, SRZ ;  /* 0x00000000000c7805 */ /* 0x000fe2000001ff00 */
[C---:B------:R-:W-:Y:S01]  /*06a0*/  VIADD R16, R0.reuse, 0x1 ;  /* 0x0000000100107836 */ /* 0x040fe20000000000 */
[----:B------:R-:W-:Y:S01]  /*06b0*/  STL [R1+0x29c], R0 ;  /* 0x00029c0001007387 */ /* 0x000fe20000100800 */
[C---:B------:R-:W-:Y:S01]  /*06c0*/  VIADD R18, R0.reuse, 0x2 ;  /* 0x0000000200127836 */ /* 0x040fe20000000000 */
[----:B------:R-:W-:Y:S01]  /*06d0*/  CS2R R8, SRZ ;  /* 0x0000000000087805 */ /* 0x000fe2000001ff00 */
[----:B------:R-:W-:Y:S01]  /*06e0*/  VIADD R17, R0, 0x3 ;  /* 0x0000000300117836 */ /* 0x000fe20000000000 */
[----:B------:R0:W-:Y:S01]  /*06f0*/  STL [R1+0x64], R16 ;  /* 0x0000641001007387 */ /* 0x0001e20000100800 */
[----:B------:R-:W-:Y:S01]  /*0700*/  IMAD.IADD R3, R4, 0x1, R5 ;  /* 0x0000000104037824 */ /* 0x000fe200078e0205 */
[----:B------:R-:W-:Y:S01]  /*0710*/  CS2R R4, SRZ ;  /* 0x0000000000047805 */ /* 0x000fe2000001ff00 */
[----:B------:R-:W-:Y:S01]  /*0720*/  VIADD R29, R0, 0x11 ;  /* 0x00000011001d7836 */ /* 0x000fe20000000000 */
[----:B------:R1:W-:Y:S01]  /*0730*/  STL [R1+0x60], R18 ;  /* 0x0000601201007387 */ /* 0x0003e20000100800 */
[----:B------:R-:W-:-:S02]  /*0740*/  IMAD R3, R3, 0x40, R2 ;  /* 0x0000004003037824 */ /* 0x000fc400078e0202 */
[C---:B------:R-:W-:Y:S01]  /*0750*/  VIADD R28, R0.reuse, 0x12 ;  /* 0x00000012001c7836 */ /* 0x040fe20000000000 */
[----:B------:R2:W-:Y:S01]  /*0760*/  STL [R1+0x5c], R17 ;  /* 0x00005c1101007387 */ /* 0x0005e20000100800 */
[C---:B------:R-:W-:Y:S02]  /*0770*/  VIADD R27, R0.reuse, 0x13 ;  /* 0x00000013001b7836 */ /* 0x040fe40000000000 */
[C---:B0-----:R-:W-:Y:S02]  /*0780*/  VIADD R16, R0.reuse, 0x4 ;  /* 0x0000000400107836 */ /* 0x041fe40000000000 */
[C---:B------:R-:W-:Y:S02]  /*0790*/  VIADD R26, R0.reuse, 0x14 ;  /* 0x00000014001a7836 */ /* 0x040fe40000000000 */
[C---:B-1----:R-:W-:Y:S01]  /*07a0*/  VIADD R18, R0.reuse, 0x5 ;  /* 0x0000000500127836 */ /* 0x042fe20000000000 */
[----:B------:R0:W-:Y:S01]  /*07b0*/  STL [R1+0x58], R16 ;  /* 0x0000581001007387 */ /* 0x0001e20000100800 */
[----:B------:R-:W-:-:S02]  /*07c0*/  VIADD R25, R0, 0x15 ;  /* 0x0000001500197836 */ /* 0x000fc40000000000 */
[C---:B--2---:R-:W-:Y:S01]  /*07d0*/  VIADD R17, R0.reuse, 0x6 ;  /* 0x0000000600117836 */ /* 0x044fe20000000000 */
[----:B------:R1:W-:Y:S01]  /*07e0*/  STL [R1+0x54], R18 ;  /* 0x0000541201007387 */ /* 0x0003e20000100800 */
[C---:B------:R-:W-:Y:S02]  /*07f0*/  VIADD R24, R0.reuse, 0x16 ;  /* 0x0000001600187836 */ /* 0x040fe40000000000 */
[C---:B------:R-:W-:Y:S01]  /*0800*/  VIADD R23, R0.reuse, 0x17 ;  /* 0x0000001700177836 */ /* 0x040fe20000000000 */
[----:B------:R2:W-:Y:S01]  /*0810*/  STL [R1+0x50], R17 ;  /* 0x0000501101007387 */ /* 0x0005e20000100800 */
[C---:B------:R-:W-:Y:S02]  /*0820*/  VIADD R22, R0.reuse, 0x18 ;  /* 0x0000001800167836 */ /* 0x040fe40000000000 */
[C---:B0-----:R-:W-:Y:S02]  /*0830*/  VIADD R16, R0.reuse, 0x7 ;  /* 0x0000000700107836 */ /* 0x041fe40000000000 */
[----:B------:R-:W-:-:S02]  /*0840*/  VIADD R21, R0, 0x19 ;  /* 0x0000001900157836 */ /* 0x000fc40000000000 */
[C---:B-1----:R-:W-:Y:S01]  /*0850*/  VIADD R18, R0.reuse, 0x8 ;  /* 0x0000000800127836 */ /* 0x042fe20000000000 */
[----:B------:R0:W-:Y:S01]  /*0860*/  STL [R1+0x4c], R16 ;  /* 0x00004c1001007387 */ /* 0x0001e20000100800 */
[C---:B------:R-:W-:Y:S02]  /*0870*/  VIADD R20, R0.reuse, 0x1a ;  /* 0x0000001a00147836 */ /* 0x040fe40000000000 */
[C---:B--2---:R-:W-:Y:S01]  /*0880*/  VIADD R17, R0.reuse, 0x9 ;  /* 0x0000000900117836 */ /* 0x044fe20000000000 */
[----:B------:R1:W-:Y:S01]  /*0890*/  STL [R1+0x44], R18 ;  /* 0x0000441201007387 */ /* 0x0003e20000100800 */
[----:B------:R-:W-:-:S03]  /*08a0*/  VIADD R19, R0, 0x1b ;  /* 0x0000001b00137836 */ /* 0x000fc60000000000 */
[----:B------:R2:W-:Y:S01]  /*08b0*/  STL [R1+0x40], R17 ;  /* 0x0000401101007387 */ /* 0x0005e20000100800 */
[C---:B0-----:R-:W-:Y:S02]  /*08c0*/  VIADD R16, R0.reuse, 0xa ;  /* 0x0000000a00107836 */ /* 0x041fe40000000000 */
[----:B-1----:R-:W-:-:S03]  /*08d0*/  VIADD R18, R0, 0xb ;  /* 0x0000000b00127836 */ /* 0x002fc60000000000 */
[----:B------:R0:W-:Y:S01]  /*08e0*/  STL [R1+0x3c], R16 ;  /* 0x00003c1001007387 */ /* 0x0001e20000100800 */
[----:B--2---:R-:W-:-:S03]  /*08f0*/  VIADD R17, R0, 0xc ;  /* 0x0000000c00117836 */ /* 0x004fc60000000000 */
[----:B------:R1:W-:Y:S04]  /*0900*/  STL [R1+0x38], R18 ;  /* 0x0000381201007387 */ /* 0x0003e80000100800 */
        /* <DEDUP_REMOVED lines=11> */
[----:B------:R1:W5:Y:S04]  /*09c0*/  LDL.LU R2, [R1+0x948] ;  /* 0x0009480001027983 */ /* 0x0003680000300800 */
[----:B------:R2:W-:Y:S01]  /*09d0*/  STL [R1+0x93c], R3 ;  /* 0x00093c0301007387 */ /* 0x0005e20000100800 */
[C---:B0-----:R-:W-:Y:S02]  /*09e0*/  VIADD R16, R0.reuse, 0x1e ;  /* 0x0000001e00107836 */ /* 0x041fe40000000000 */
[----:B------:R-:W-:Y:S01]  /*09f0*/  VIADD R0, R0, 0x1f ;  /* 0x0000001f00007836 */ /* 0x000fe20000000000 */
[----:B--2---:R1:W5:Y:S01]  /*0a00*/  LDL.LU R3, [R1+0x944] ;  /* 0x0009440001037983 */ /* 0x0043620000300800 */
[----:B------:R-:W-:Y:S05]  /*0a10*/  @!P0 BRA `(.L_x_0) ;  /* 0x0000019400048947 */ /* 0x000fea0003800000 */
[----:B------:R-:W2:Y:S04]  /*0a20*/  LDL R7, [R1+0x38] ;  /* 0x0000380001077983 */ /* 0x000ea80000100800 */
[----:B------:R-:W3:Y:S04]  /*0a30*/  LDL R10, [R1+0x3c] ;  /* 0x00003c00010a7983 */ /* 0x000ee80000100800 */
[----:B------:R-:W4:Y:S04]  /*0a40*/  LDL R9, [R1+0x40] ;  /* 0x0000400001097983 */ /* 0x000f280000100800 */
[----:B------:R-:W4:Y:S01]  /*0a50*/  LDL R11, [R1+0x34] ;  /* 0x00003400010b7983 */ /* 0x000f220000100800 */
[----:B-----5:R-:W-:Y:S01]  /*0a60*/  IABS R5, R2 ;  /* 0x0000000200057213 */ /* 0x020fe20000000000 */
[----:B------:R-:W-:Y:S01]  /*0a70*/  ULDC UR5, c[0x0][0x23c] ;  /* 0x00008f0000057ab9 */ /* 0x000fe20000000800 */
[----:B------:R-:W-:Y:S01]  /*0a80*/  IABS R4, R3 ;  /* 0x0000000300047213 */ /* 0x000fe20000000000 */
[----:B------:R0:W-:Y:S01]  /*0a90*/  STL [R1+0x994], R29 ;  /* 0x0009941d01007387 */ /* 0x0001e20000100800 */
[----:B------:R-:W-:Y:S01]  /*0aa0*/  ISETP.GE.AND P3, PT, R0, RZ, PT ;  /* 0x000000ff0000720c */ /* 0x000fe20003f66270 */
[----:B------:R-:W-:Y:S01]  /*0ab0*/  ULDC.64 UR8, c[0x0][0x218] ;  /* 0x0000860000087ab9 */ /* 0x000fe20000000a00 */
[----:B------:R-:W-:Y:S01]  /*0ac0*/  ISETP.NE.AND P5, PT, R2, RZ, PT ;  /* 0x000000ff0200720c */ /* 0x000fe20003fa5270 */
[----:B------:R-:W-:Y:S01]  /*0ad0*/  ULDC.64 UR10, c[0x0][0x210] ;  /* 0x00008400000a7ab9 */ /* 0x000fe20000000a00 */
[----:B0-----:R-:W4:Y:S01]  /*0ae0*/  LDL R29, [R1+0x93c] ;  /* 0x00093c00011d7983 */ /* 0x001f220000100800 */
[----:B------:R-:W0:Y:S08]  /*0af0*/  I2F.RP R6, R5 ;  /* 0x0000000500067306 */ /* 0x000e300000209400 */
[----:B------:R-:W1:Y:S08]  /*0b00*/  I2F.RP R8, R4 ;  /* 0x0000000400087306 */ /* 0x000e700000209400 */
[----:B0-----:R-:W0:Y:S08]  /*0b10*/  MUFU.RCP R6, R6 ;  /* 0x0000000600067308 */ /* 0x001e300000001000 */
[----:B-1----:R-:W1:Y:S01]  /*0b20*/  MUFU.RCP R8, R8 ;  /* 0x0000000800087308 */ /* 0x002e620000001000 */
[----:B0-----:R-:W-:Y:S01]  /*0b30*/  VIADD R6, R6, 0xffffffe ;  /* 0x0ffffffe06067836 */ /* 0x001fe20000000000 */
[----:B------:R4:W-:Y:S01]  /*0b40*/  STL [R1+0x97c], R3 ;  /* 0x00097c0301007387 */ /* 0x0009e20000100800 */
[----:B-1----:R-:W-:-:S02]  /*0b50*/  VIADD R8, R8, 0xffffffe ;  /* 0x0ffffffe08087836 */ /* 0x002fc40000000000 */
[----:B--2---:R-:W-:-:S03]  /*0b60*/  IMAD.MOV.U32 R15, RZ, RZ, R7 ;  /* 0x000000ffff0f7224 */ /* 0x004fc600078e0007 */
[----:B------:R-:W0:Y:S01]  /*0b70*/  F2I.FTZ.U32.TRUNC.NTZ R7, R6 ;  /* 0x0000000600077305 */ /* 0x000e22000021f000 */
[----:B---3--:R-:W-:Y:S02]  /*0b80*/  IMAD.MOV.U32 R13, RZ, RZ, R10 ;  /* 0x000000ffff0d7224 */ /* 0x008fe400078e000a */
[----:B----4-:R-:W-:-:S05]  /*0b90*/  IMAD.MOV.U32 R3, RZ, RZ, R9 ;  /* 0x000000ffff037224 */ /* 0x010fca00078e0009 */
[----:B------:R1:W2:Y:S01]  /*0ba0*/  F2I.FTZ.U32.TRUNC.NTZ R9, R8 ;  /* 0x0000000800097305 */ /* 0x0002a2000021f000 */
[----:B0-----:R-:W-:-:S04]  /*0bb0*/  IMAD.MOV R6, RZ, RZ, -R7 ;  /* 0x000000ffff067224 */ /* 0x001fc800078e0a07 */
[----:B------:R-:W-:Y:S02]  /*0bc0*/  IMAD R10, R6, R5, RZ ;  /* 0x00000005060a7224 */ /* 0x000fe400078e02ff */
[----:B------:R-:W-:Y:S01]  /*0bd0*/  IMAD.MOV.U32 R6, RZ, RZ, RZ ;  /* 0x000000ffff067224 */ /* 0x000fe200078e00ff */
[----:B-1----:R-:W-:-:S03]  /*0be0*/  IABS R8, R29 ;  /* 0x0000001d00087213 */ /* 0x002fc60000000000 */
[----:B------:R-:W-:-:S04]  /*0bf0*/  IMAD.HI.U32 R10, R7, R10, R6 ;  /* 0x0000000a070a7227 */ /* 0x000fc800078e0006 */
[----:B------:R-:W-:-:S04]  /*0c00*/  IMAD.MOV.U32 R7, RZ, RZ, R8 ;  /* 0x000000ffff077224 */ /* 0x000fc800078e0008 */
[----:B------:R-:W-:-:S04]  /*0c10*/  IMAD.HI.U32 R8, R10, R7, RZ ;  /* 0x000000070a087227 */ /* 0x000fc800078e00ff */
[----:B------:R-:W-:-:S04]  /*0c20*/  IMAD.MOV R8, RZ, RZ, -R8 ;  /* 0x000000ffff087224 */ /* 0x000fc800078e0a08 */
[----:B------:R-:W-:-:S05]  /*0c30*/  IMAD R7, R5, R8, R7 ;  /* 0x0000000805077224 */ /* 0x000fca00078e0207 */
[----:B------:R-:W-:-:S13]  /*0c40*/  ISETP.GT.U32.AND P0, PT, R5, R7, PT ;  /* 0x000000070500720c */ /* 0x000fda0003f04070 */
[----:B------:R-:W-:-:S05]  /*0c50*/  @!P0 IMAD.IADD R7, R7, 0x1, -R5 ;  /* 0x0000000107078824 */ /* 0x000fca00078e0a05 */
[----:B------:R-:W-:Y:S02]  /*0c60*/  ISETP.GT.U32.AND P0, PT, R5, R7, PT ;  /* 0x000000070500720c */ /* 0x000fe40003f04070 */
[----:B------:R-:W-:Y:S02]  /*0c70*/  ISETP.GE.AND P1, PT, R29, RZ, PT ;  /* 0x000000ff1d00720c */ /* 0x000fe40003f26270 */
[----:B------:R-:W3:Y:S09]  /*0c80*/  LDL.LU R29, [R1+0x994] ;  /* 0x00099400011d7983 */ /* 0x000ef20000300800 */
[----:B------:R-:W-:-:S02]  /*0c90*/  @!P0 IMAD.IADD R7, R7, 0x1, -R5 ;  /* 0x0000000107078824 */ /* 0x000fc400078e0a05 */
[----:B------:R-:W4:Y:S01]  /*0ca0*/  LDL R5, [R1+0x4c] ;  /* 0x00004c0001057983 */ /* 0x000f220000100800 */
[----:B--2---:R-:W-:Y:S02]  /*0cb0*/  IMAD.MOV R6, RZ, RZ, -R9 ;  /* 0x000000ffff067224 */ /* 0x004fe400078e0a09 */
[----:B------:R-:W-:Y:S02]  /*0cc0*/  IMAD.MOV.U32 R8, RZ, RZ, RZ ;  /* 0x000000ffff087224 */ /* 0x000fe400078e00ff */
[----:B------:R-:W-:Y:S02]  /*0cd0*/  IMAD R6, R6, R4, RZ ;  /* 0x0000000406067224 */ /* 0x000fe400078e02ff */
[----:B------:R-:W-:Y:S01]  /*0ce0*/  IMAD.MOV.U32 R14, RZ, RZ, R11 ;  /* 0x000000ffff0e7224 */ /* 0x000fe200078e000b */
[----:B------:R-:W-:Y:S01]  /*0cf0*/  IABS R11, R0 ;  /* 0x00000000000b7213 */ /* 0x000fe20000000000 */
[----:B------:R-:W-:Y:S01]  /*0d00*/  IMAD.HI.U32 R6, R9, R6, R8 ;  /* 0x0000000609067227 */ /* 0x000fe200078e0008 */
[----:B------:R-:W-:-:S05]  /*0d10*/  IABS R10, R16 ;  /* 0x00000010000a7213 */ /* 0x000fca0000000000 */
[----:B------:R-:W-:-:S04]  /*0d20*/  IMAD.HI.U32 R12, R6, R11, RZ ;  /* 0x0000000b060c7227 */ /* 0x000fc800078e00ff */
[----:B------:R-:W-:Y:S01]  /*0d30*/  IMAD.MOV.U32 R8, RZ, RZ, R10 ;  /* 0x000000ffff087224 */ /* 0x000fe200078e000a */
[----:B------:R-:W-:Y:S01]  /*0d40*/  IABS R10, R17 ;  /* 0x00000011000a7213 */ /* 0x000fe20000000000 */
[----:B------:R-:W-:-:S04]  /*0d50*/  IMAD.MOV R12, RZ, RZ, -R12 ;  /* 0x000000ffff0c7224 */ /* 0x000fc800078e0a0c */
[----:B------:R-:W-:Y:S02]  /*0d60*/  IMAD R11, R4, R12, R11 ;  /* 0x0000000c040b7224 */ /* 0x000fe400078e020b */
[----:B------:R-:W-:-:S04]  /*0d70*/  IMAD.HI.U32 R12, R6, R10, RZ ;  /* 0x0000000a060c7227 */ /* 0x000fc800078e00ff */
[----:B------:R-:W-:-:S04]  /*0d80*/  IMAD.MOV R12, RZ, RZ, -R12 ;  /* 0x000000ffff0c7224 */ /* 0x000fc800078e0a0c */
[----:B------:R-:W-:Y:S02]  /*0d90*/  IMAD R10, R4, R12, R10 ;  /* 0x0000000c040a7224 */ /* 0x000fe400078e020a */
[----:B------:R-:W2:Y:S01]  /*0da0*/  LDL R12, [R1+0x44] ;  /* 0x00004400010c7983 */ /* 0x000ea20000100800 */
[----:B------:R-:W-:-:S04]  /*0db0*/  IMAD.HI.U32 R9, R6, R8, RZ ;  /* 0x0000000806097227 */ /* 0x000fc800078e00ff */
[----:B------:R-:W-:Y:S01]  /*0dc0*/  IMAD.MOV R9, RZ, RZ, -R9 ;  /* 0x000000ffff097224 */ /* 0x000fe200078e0a09 */
[----:B------:R-:W-:-:S03]  /*0dd0*/  ISETP.GT.U32.AND P0, PT, R4, R10, PT ;  /* 0x0000000a0400720c */ /* 0x000fc60003f04070 */
[C---:B------:R-:W-:Y:S01]  /*0de0*/  IMAD R8, R4.reuse, R9, R8 ;  /* 0x0000000904087224 */ /* 0x040fe200078e0208 */
[----:B------:R-:W-:Y:S02]  /*0df0*/  IABS R9, R18 ;  /* 0x0000001200097213 */ /* 0x000fe40000000000 */
[----:B------:R-:W-:-:S03]  /*0e00*/  ISETP.GT.U32.AND P2, PT, R4, R11, PT ;  /* 0x0000000b0400720c */ /* 0x000fc60003f44070 */
[----:B------:R-:W-:Y:S01]  /*0e10*/  IMAD.HI.U32 R0, R6, R9, RZ ;  /* 0x0000000906007227 */ /* 0x000fe200078e00ff */
[----:B------:R-:W-:-:S03]  /*0e20*/  ISETP.GT.U32.AND P4, PT, R4, R8, PT ;  /* 0x000000080400720c */ /* 0x000fc60003f84070 */
[----:B------:R-:W-:Y:S02]  /*0e30*/  IMAD.MOV R0, RZ, RZ, -R0 ;  /* 0x000000ffff007224 */ /* 0x000fe400078e0a00 */
[--C-:B------:R-:W-:Y:S02]  /*0e40*/  @!P0 IMAD.IADD R10, R10, 0x1, -R4.reuse ;  /* 0x000000010a0a8824 */ /* 0x100fe400078e0a04 */
[C---:B------:R-:W-:Y:S01]  /*0e50*/  IMAD R9, R4.reuse, R0, R9 ;  /* 0x0000000004097224 */ /* 0x040fe200078e0209 */
[----:B------:R-:W-:Y:S01]  /*0e60*/  IABS R0, R19 ;  /* 0x0000001300007213 */ /* 0x000fe20000000000 */
[----:B------:R-:W-:Y:S02]  /*0e70*/  @!P2 IMAD.IADD R11, R11, 0x1, -R4 ;  /* 0x000000010b0ba824 */ /* 0x000fe400078e0a04 */
[----:B------:R-:W-:Y:S01]  /*0e80*/  @!P1 IMAD.MOV R7, RZ, RZ, -R7 ;  /* 0x000000ffff079224 */ /* 0x000fe200078e0a07 */
[----:B------:R-:W-:Y:S02]  /*0e90*/  @!P5 LOP3.LUT R7, RZ, R2, RZ, 0x33, !PT ;  /* 0x00000002ff07d212 */ /* 0x000fe400078e33ff */
[----:B------:R-:W-:Y:S01]  /*0ea0*/  ISETP.GT.U32.AND P5, PT, R4, R9, PT ;  /* 0x000000090400720c */ /* 0x000fe20003fa4070 */
[----:B------:R-:W-:Y:S01]  /*0eb0*/  IMAD.HI.U32 R2, R6, R0, RZ ;  /* 0x0000000006027227 */ /* 0x000fe200078e00ff */
[----:B------:R-:W-:-:S02]  /*0ec0*/  ISETP.GT.U32.AND P0, PT, R4, R10, PT ;  /* 0x0000000a0400720c */ /* 0x000fc40003f04070 */
[----:B------:R-:W-:Y:S01]  /*0ed0*/  ISETP.GT.U32.AND P6, PT, R4, R11, PT ;  /* 0x0000000b0400720c */ /* 0x000fe20003fc4070 */
[----:B------:R-:W-:Y:S02]  /*0ee0*/  @!P4 IMAD.IADD R8, R8, 0x1, -R4 ;  /* 0x000000010808c824 */ /* 0x000fe400078e0a04 */
[----:B------:R-:W-:Y:S01]  /*0ef0*/  IMAD.MOV R2, RZ, RZ, -R2 ;  /* 0x000000ffff027224 */ /* 0x000fe200078e0a02 */
[----:B------:R0:W-:Y:S02]  /*0f00*/  STL [R1+0x48], R7 ;  /* 0x0000480701007387 */ /* 0x0001e40000100800 */
[C---:B------:R-:W-:Y:S01]  /*0f10*/  ISETP.GT.U32.AND P2, PT, R4.reuse, R8, PT ;  /* 0x000000080400720c */ /* 0x040fe20003f44070 */
[----:B------:R-:W-:Y:S02]  /*0f20*/  IMAD R0, R4, R2, R0 ;  /* 0x0000000204007224 */ /* 0x000fe400078e0200 */
[--C-:B------:R-:W-:Y:S01]  /*0f30*/  @!P5 IMAD.IADD R9, R9, 0x1, -R4.reuse ;  /* 0x000000010909d824 */ /* 0x100fe200078e0a04 */
[----:B------:R-:W-:Y:S01]  /*0f40*/  ISETP.GE.AND P4, PT, R16, RZ, PT ;  /* 0x000000ff1000720c */ /* 0x000fe20003f86270 */
[----:B------:R-:W-:Y:S01]  /*0f50*/  @!P0 IMAD.IADD R10, R10, 0x1, -R4 ;  /* 0x000000010a0a8824 */ /* 0x000fe200078e0a04 */
[----:B------:R-:W-:-:S02]  /*0f60*/  ISETP.GT.U32.AND P0, PT, R4, R0, PT ;  /* 0x000000000400720c */ /* 0x000fc40003f04070 */
[----:B0-----:R-:W-:Y:S01]  /*0f70*/  IABS R7, R20 ;  /* 0x0000001400077213 */ /* 0x001fe20000000000 */
[----:B------:R-:W-:Y:S01]  /*0f80*/  @!P6 IMAD.IADD R11, R11, 0x1, -R4 ;  /* 0x000000010b0be824 */ /* 0x000fe200078e0a04 */
[----:B------:R-:W-:-:S03]  /*0f90*/  ISETP.GT.U32.AND P5, PT, R4, R9, PT ;  /* 0x000000090400720c */ /* 0x000fc60003fa4070 */
[----:B------:R-:W-:-:S04]  /*0fa0*/  IMAD.HI.U32 R2, R6, R7, RZ ;  /* 0x0000000706027227 */ /* 0x000fc800078e00ff */
[----:B------:R-:W-:Y:S02]  /*0fb0*/  IMAD.MOV R2, RZ, RZ, -R2 ;  /* 0x000000ffff027224 */ /* 0x000fe400078e0a02 */
[----:B------:R-:W-:Y:S02]  /*0fc0*/  @!P2 IMAD.IADD R8, R8, 0x1, -R4 ;  /* 0x000000010808a824 */ /* 0x000fe400078e0a04 */
[----:B------:R-:W-:Y:S02]  /*0fd0*/  IMAD R7, R4, R2, R7 ;  /* 0x0000000204077224 */ /* 0x000fe400078e0207 */
[----:B------:R-:W-:Y:S02]  /*0fe0*/  @!P4 IMAD.MOV R8, RZ, RZ, -R8 ;  /* 0x000000ffff08c224 */ /* 0x000fe400078e0a08 */
[--C-:B------:R-:W-:Y:S01]  /*0ff0*/  @!P0 IMAD.IADD R0, R0, 0x1, -R4.reuse ;  /* 0x0000000100008824 */ /* 0x100fe200078e0a04 */
[----:B------:R-:W-:Y:S01]  /*1000*/  ISETP.GE.AND P1, PT, R17, RZ, PT ;  /* 0x000000ff1100720c */ /* 0x000fe20003f26270 */
[----:B------:R-:W-:Y:S01]  /*1010*/  @!P5 IMAD.IADD R9, R9, 0x1, -R4 ;  /* 0x000000010909d824 */ /* 0x000fe200078e0a04 */
[----:B------:R-:W-:-:S02]  /*1020*/  ISETP.GT.U32.AND P5, PT, R4, R7, PT ;  /* 0x000000070400720c */ /* 0x000fc40003fa4070 */
[----:B------:R-:W-:Y:S02]  /*1030*/  ISETP.GT.U32.AND P0, PT, R4, R0, PT ;  /* 0x000000000400720c */ /* 0x000fe40003f04070 */
[----:B------:R-:W-:Y:S02]  /*1040*/  IABS R2, R22 ;  /* 0x0000001600027213 */ /* 0x000fe40000000000 */
[----:B------:R-:W-:-:S07]  /*1050*/  ISETP.GE.AND P6, PT, R18, RZ, PT ;  /* 0x000000ff1200720c */ /* 0x000fce0003fc6270 */
[--C-:B------:R-:W-:Y:S02]  /*1060*/  @!P5 IMAD.IADD R7, R7, 0x1, -R4.reuse ;  /* 0x000000010707d824 */ /* 0x100fe400078e0a04 */
[----:B------:R-:W-:-:S03]  /*1070*/  @!P0 IMAD.IADD R0, R0, 0x1, -R4 ;  /* 0x0000000100008824 */ /* 0x000fc600078e0a04 */
[----:B------:R-:W-:Y:S02]  /*1080*/  ISETP.GT.U32.AND P5, PT, R4, R7, PT ;  /* 0x000000070400720c */ /* 0x000fe40003fa4070 */
[----:B------:R-:W-:Y:S02]  /*1090*/  ISETP.GE.AND P2, PT, R19, RZ, PT ;  /* 0x000000ff1300720c */ /* 0x000fe40003f46270 */
[----:B------:R-:W-:-:S09]  /*10a0*/  IABS R18, R25 ;  /* 0x0000001900127213 */ /* 0x000fd20000000000 */
[----:B------:R-:W-:Y:S01]  /*10b0*/  @!P5 IMAD.IADD R7, R7, 0x1, -R4 ;  /* 0x000000010707d824 */ /* 0x000fe200078e0a04 */
[----:B------:R-:W-:Y:S01]  /*10c0*/  ISETP.GE.AND P4, PT, R21, RZ, PT ;  /* 0x000000ff1500720c */ /* 0x000fe20003f86270 */
[----:B----4-:R-:W-:Y:S02]  /*10d0*/  IMAD.MOV.U32 R16, RZ, RZ, R5 ;  /* 0x000000ffff107224 */ /* 0x010fe400078e0005 */
[----:B------:R-:W-:-:S04]  /*10e0*/  IMAD.MOV.U32 R5, RZ, RZ, R11 ;  /* 0x000000ffff057224 */ /* 0x000fc800078e000b */
[----:B------:R-:W-:-:S05]  /*10f0*/  @!P3 IMAD.MOV R5, RZ, RZ, -R5 ;  /* 0x000000ffff05b224 */ /* 0x000fca00078e0a05 */
[----:B------:R0:W-:Y:S04]  /*1100*/  STL [R1+0x1c], R5 ;  /* 0x00001c0501007387 */ /* 0x0001e80000100800 */
[----:B------:R1:W-:Y:S01]  /*1110*/  STL [R1+0x14], R8 ;  /* 0x0000140801007387 */ /* 0x0003e20000100800 */
[----:B0-----:R-:W-:-:S05]  /*1120*/  IABS R5, R21 ;  /* 0x0000001500057213 */ /* 0x001fca0000000000 */
[----:B-1----:R-:W-:-:S04]  /*1130*/  IMAD.HI.U32 R8, R6, R5, RZ ;  /* 0x0000000506087227 */ /* 0x002fc800078e00ff */
[----:B------:R-:W-:Y:S02]  /*1140*/  IMAD.MOV R8, RZ, RZ, -R8 ;  /* 0x000000ffff087224 */ /* 0x000fe400078e0a08 */
[----:B------:R-:W-:Y:S02]  /*1150*/  IMAD.MOV.U32 R11, RZ, RZ, R10 ;  /* 0x000000ffff0b7224 */ /* 0x000fe400078e000a */
[----:B------:R-:W-:Y:S02]  /*1160*/  IMAD R5, R4, R8, R5 ;  /* 0x0000000804057224 */ /* 0x000fe400078e0205 */
[----:B------:R-:W-:-:S03]  /*1170*/  @!P1 IMAD.MOV R11, RZ, RZ, -R11 ;  /* 0x000000ffff0b9224 */ /* 0x000fc600078e0a0b */
[----:B------:R-:W-:Y:S02]  /*1180*/  ISETP.GT.U32.AND P0, PT, R4, R5, PT ;  /* 0x000000050400720c */ /* 0x000fe40003f04070 */
[----:B------:R0:W-:Y:S02]  /*1190*/  STL [R1+0x10], R11 ;  /* 0x0000100b01007387 */ /* 0x0001e40000100800 */
[----:B0-----:R-:W-:-:S04]  /*11a0*/  IMAD.HI.U32 R11, R6, R2, RZ ;  /* 0x00000002060b7227 */ /* 0x001fc800078e00ff */
[----:B------:R-:W-:Y:S02]  /*11b0*/  IMAD.MOV R11, RZ, RZ, -R11 ;  /* 0x000000ffff0b7224 */ /* 0x000fe400078e0a0b */
[----:B------:R-:W-:Y:S02]  /*11c0*/  IMAD.MOV.U32 R10, RZ, RZ, R9 ;  /* 0x000000ffff0a7224 */ /* 0x000fe400078e0009 */
[C---:B------:R-:W-:Y:S02]  /*11d0*/  IMAD R2, R4.reuse, R11, R2 ;  /* 0x0000000b04027224 */ /* 0x040fe400078e0202 */
[----:B------:R-:W-:Y:S02]  /*11e0*/  @!P0 IMAD.IADD R5, R5, 0x1, -R4 ;  /* 0x0000000105058824 */ /* 0x000fe400078e0a04 */
[----:B------:R-:W-:Y:S01]  /*11f0*/  IMAD.MOV.U32 R17, RZ, RZ, R16 ;  /* 0x000000ffff117224 */ /* 0x000fe200078e0010 */
[----:B------:R-:W-:Y:S01]  /*1200*/  ISETP.GT.U32.AND P5, PT, R4, R2, PT ;  /* 0x000000020400720c */ /* 0x000fe20003fa4070 */
[----:B------:R-:W-:Y:S01]  /*1210*/  IMAD.MOV.U32 R16, RZ, RZ, R3 ;  /* 0x000000ffff107224 */ /* 0x000fe200078e0003 */
[----:B------:R-:W-:Y:S01]  /*1220*/  ISETP.GE.AND P3, PT, R20, RZ, PT ;  /* 0x000000ff1400720c */ /* 0x000fe20003f66270 */
[----:B------:R-:W-:Y:S01]  /*1230*/  @!P6 IMAD.MOV R10, RZ, RZ, -R10 ;  /* 0x000000ffff0ae224 */ /* 0x000fe200078e0a0a */
[----:B------:R-:W-:Y:S01]  /*1240*/  IABS R9, R24 ;  /* 0x0000001800097213 */ /* 0x000fe20000000000 */
[----:B------:R-:W-:Y:S01]  /*1250*/  IMAD.MOV.U32 R3, RZ, RZ, R13 ;  /* 0x000000ffff037224 */ /* 0x000fe200078e000d */
[----:B------:R-:W-:-:S02]  /*1260*/  IABS R13, R23 ;  /* 0x00000017000d7213 */ /* 0x000fc40000000000 */
[----:B------:R-:W-:Y:S01]  /*1270*/  ISETP.GT.U32.AND P0, PT, R4, R5, PT ;  /* 0x000000050400720c */ /* 0x000fe20003f04070 */
[----:B------:R0:W-:Y:S01]  /*1280*/  STL [R1+0xc], R10 ;  /* 0x00000c0a01007387 */ /* 0x0001e20000100800 */
[----:B------:R-:W-:Y:S01]  /*1290*/  IMAD.HI.U32 R11, R6, R9, RZ ;  /* 0x00000009060b7227 */ /* 0x000fe200078e00ff */
[----:B------:R-:W-:-:S03]  /*12a0*/  IABS R8, R26 ;  /* 0x0000001a00087213 */ /* 0x000fc60000000000 */
[----:B------:R-:W-:Y:S02]  /*12b0*/  IMAD.MOV.U32 R21, RZ, RZ, R0 ;  /* 0x000000ffff157224 */ /* 0x000fe400078e0000 */
[----:B--2---:R-:W-:Y:S02]  /*12c0*/  IMAD.MOV.U32 R19, RZ, RZ, R12 ;  /* 0x000000ffff137224 */ /* 0x004fe400078e000c */
[----:B0-----:R-:W-:-:S04]  /*12d0*/  IMAD.HI.U32 R10, R6, R13, RZ ;  /* 0x0000000d060a7227 */ /* 0x001fc800078e00ff */
[----:B------:R-:W-:Y:S02]  /*12e0*/  IMAD.MOV.U32 R20, RZ, RZ, R7 ;  /* 0x000000ffff147224 */ /* 0x000fe400078e0007 */
[----:B------:R-:W-:Y:S02]  /*12f0*/  IMAD.MOV R10, RZ, RZ, -R10 ;  /* 0x000000ffff0a7224 */ /* 0x000fe400078e0a0a */
[----:B------:R-:W-:-:S04]  /*1300*/  IMAD.HI.U32 R12, R6, R18, RZ ;  /* 0x00000012060c7227 */ /* 0x000fc800078e00ff */
[----:B------:R-:W-:Y:S02]  /*1310*/  IMAD.MOV R11, RZ, RZ, -R11 ;  /* 0x000000ffff0b7224 */ /* 0x000fe400078e0a0b */
[----:B------:R-:W-:Y:S02]  /*1320*/  @!P2 IMAD.MOV R21, RZ, RZ, -R21 ;  /* 0x000000ffff15a224 */ /* 0x000fe400078e0a15 */
[----:B------:R-:W-:Y:S02]  /*1330*/  @!P5 IMAD.IADD R2, R2, 0x1, -R4 ;  /* 0x000000010202d824 */ /* 0x000fe400078e0a04 */
[----:B------:R-:W-:Y:S02]  /*1340*/  @!P3 IMAD.MOV R20, RZ, RZ, -R20 ;  /* 0x000000ffff14b224 */ /* 0x000fe400078e0a14 */
[----:B------:R-:W-:Y:S02]  /*1350*/  IMAD R13, R4, R10, R13 ;  /* 0x0000000a040d7224 */ /* 0x000fe400078e020d */
[----:B------:R-:W-:-:S02]  /*1360*/  IMAD.MOV R0, RZ, RZ, -R12 ;  /* 0x000000ffff007224 */ /* 0x000fc400078e0a0c */
[----:B------:R-:W-:Y:S02]  /*1370*/  IMAD R11, R4, R11, R9 ;  /* 0x0000000b040b7224 */ /* 0x000fe400078e0209 */
[----:B------:R-:W-:Y:S02]  /*1380*/  @!P0 IMAD.IADD R5, R5, 0x1, -R4 ;  /* 0x0000000105058824 */ /* 0x000fe400078e0a04 */
[----:B------:R-:W-:Y:S01]  /*1390*/  IMAD.HI.U32 R10, R6, R8, RZ ;  /* 0x00000008060a7227 */ /* 0x000fe200078e00ff */
[----:B------:R0:W-:Y:S01]  /*13a0*/  STL [R1+0x8], R21 ;  /* 0x0000081501007387 */ /* 0x0001e20000100800 */
[C---:B------:R-:W-:Y:S02]  /*13b0*/  ISETP.GT.U32.AND P5, PT, R4.reuse, R2, PT ;  /* 0x000000020400720c */ /* 0x040fe40003fa4070 */
[C---:B------:R-:W-:Y:S01]  /*13c0*/  IMAD R18, R4.reuse, R0, R18 ;  /* 0x0000000004127224 */ /* 0x040fe200078e0212 */
[----:B------:R1:W-:Y:S01]  /*13d0*/  STL [R1+0x4], R20 ;  /* 0x0000041401007387 */ /* 0x0003e20000100800 */
[----:B------:R-:W-:Y:S01]  /*13e0*/  IMAD.MOV R10, RZ, RZ, -R10 ;  /* 0x000000ffff0a7224 */ /* 0x000fe200078e0a0a */
[----:B------:R-:W-:Y:S01]  /*13f0*/  ISETP.GT.U32.AND P0, PT, R4, R11, PT ;  /* 0x0000000b0400720c */ /* 0x000fe20003f04070 */
[----:B0-----:R-:W-:Y:S01]  /*1400*/  IMAD.MOV.U32 R21, RZ, RZ, R5 ;  /* 0x000000ffff157224 */ /* 0x001fe200078e0005 */
[----:B-1----:R-:W-:-:S03]  /*1410*/  IABS R20, R27 ;  /* 0x0000001b00147213 */ /* 0x002fc60000000000 */
[----:B------:R-:W-:Y:S01]  /*1420*/  @!P4 IMAD.MOV R21, RZ, RZ, -R21 ;  /* 0x000000ffff15c224 */ /* 0x000fe200078e0a15 */
[C---:B------:R-:W-:Y:S01]  /*1430*/  ISETP.GT.U32.AND P4, PT, R4.reuse, R18, PT ;  /* 0x000000120400720c */ /* 0x040fe20003f84070 */
[C---:B------:R-:W-:Y:S01]  /*1440*/  IMAD R0, R4.reuse, R10, R8 ;  /* 0x0000000a04007224 */ /* 0x040fe200078e0208 */
[----:B------:R-:W-:Y:S01]  /*1450*/  ISETP.GT.U32.AND P2, PT, R4, R13, PT ;  /* 0x0000000d0400720c */ /* 0x000fe20003f44070 */
[----:B------:R-:W-:-:S04]  /*1460*/  IMAD.HI.U32 R8, R6, R20, RZ ;  /* 0x0000001406087227 */ /* 0x000fc800078e00ff */
[----:B------:R-:W-:Y:S02]  /*1470*/  IMAD.MOV R8, RZ, RZ, -R8 ;  /* 0x000000ffff087224 */ /* 0x000fe400078e0a08 */
[--C-:B------:R-:W-:Y:S01]  /*1480*/  @!P5 IMAD.IADD R2, R2, 0x1, -R4.reuse ;  /* 0x000000010202d824 */ /* 0x100fe200078e0a04 */
[C---:B------:R-:W-:Y:S01]  /*1490*/  ISETP.GT.U32.AND P5, PT, R4.reuse, R0, PT ;  /* 0x000000000400720c */ /* 0x040fe20003fa4070 */
[----:B------:R-:W-:Y:S02]  /*14a0*/  @!P0 IMAD.IADD R11, R11, 0x1, -R4 ;  /* 0x000000010b0b8824 */ /* 0x000fe400078e0a04 */
[----:B------:R-:W-:Y:S01]  /*14b0*/  IMAD R20, R4, R8, R20 ;  /* 0x0000000804147224 */ /* 0x000fe200078e0214 */
[----:B------:R-:W-:Y:S01]  /*14c0*/  ISETP.GE.AND P1, PT, R22, RZ, PT ;  /* 0x000000ff1600720c */ /* 0x000fe20003f26270 */
[--C-:B------:R-:W-:Y:S01]  /*14d0*/  @!P4 IMAD.IADD R18, R18, 0x1, -R4.reuse ;  /* 0x000000011212c824 */ /* 0x100fe200078e0a04 */
[C---:B------:R-:W-:Y:S01]  /*14e0*/  ISETP.GT.U32.AND P0, PT, R4.reuse, R11, PT ;  /* 0x0000000b0400720c */ /* 0x040fe20003f04070 */
[----:B------:R-:W-:Y:S01]  /*14f0*/  @!P2 IMAD.IADD R13, R13, 0x1, -R4 ;  /* 0x000000010d0da824 */ /* 0x000fe200078e0a04 */
[----:B------:R-:W-:-:S02]  /*1500*/  ISETP.GT.U32.AND P4, PT, R4, R20, PT ;  /* 0x000000140400720c */ /* 0x000fc40003f84070 */
[----:B------:R-:W-:Y:S02]  /*1510*/  ISETP.GE.AND P3, PT, R24, RZ, PT ;  /* 0x000000ff1800720c */ /* 0x000fe40003f66270 */
[----:B------:R-:W-:Y:S01]  /*1520*/  ISETP.GT.U32.AND P2, PT, R4, R13, PT ;  /* 0x0000000d0400720c */ /* 0x000fe20003f44070 */
[----:B------:R-:W-:Y:S01]  /*1530*/  @!P5 IMAD.IADD R0, R0, 0x1, -R4 ;  /* 0x000000010000d824 */ /* 0x000fe200078e0a04 */
[----:B------:R-:W-:Y:S01]  /*1540*/  ISETP.GT.U32.AND P5, PT, R4, R18, PT ;  /* 0x000000120400720c */ /* 0x000fe20003fa4070 */
[----:B------:R-:W-:-:S04]  /*1550*/  IMAD.MOV.U32 R24, RZ, RZ, R2 ;  /* 0x000000ffff187224 */ /* 0x000fc800078e0002 */
[----:B------:R-:W-:Y:S01]  /*1560*/  @!P1 IMAD.MOV R24, RZ, RZ, -R24 ;  /* 0x000000ffff189224 */ /* 0x000fe200078e0a18 */
[----:B------:R-:W-:Y:S01]  /*1570*/  ISETP.GT.U32.AND P1, PT, R4, R0, PT ;  /* 0x000000000400720c */ /* 0x000fe20003f24070 */
[--C-:B------:R-:W-:Y:S02]  /*1580*/  @!P0 IMAD.IADD R11, R11, 0x1, -R4.reuse ;  /* 0x000000010b0b8824 */ /* 0x100fe400078e0a04 */
[--C-:B------:R-:W-:Y:S01]  /*1590*/  @!P4 IMAD.IADD R20, R20, 0x1, -R4.reuse ;  /* 0x000000011414c824 */ /* 0x100fe200078e0a04 */
[----:B------:R-:W-:Y:S01]  /*15a0*/  ISETP.GE.AND P6, PT, R23, RZ, PT ;  /* 0x000000ff1700720c */ /* 0x000fe20003fc6270 */
[----:B------:R-:W-:Y:S02]  /*15b0*/  @!P3 IMAD.MOV R11, RZ, RZ, -R11 ;  /* 0x000000ffff0bb224 */ /* 0x000fe400078e0a0b */
[--C-:B------:R-:W-:Y:S01]  /*15c0*/  @!P2 IMAD.IADD R13, R13, 0x1, -R4.reuse ;  /* 0x000000010d0da824 */ /* 0x100fe200078e0a04 */
[----:B------:R-:W-:Y:S01]  /*15d0*/  ISETP.GT.U32.AND P3, PT, R4, R20, PT ;  /* 0x000000140400720c */ /* 0x000fe20003f64070 */
[----:B------:R-:W-:Y:S01]  /*15e0*/  @!P5 IMAD.IADD R18, R18, 0x1, -R4 ;  /* 0x000000011212d824 */ /* 0x000fe200078e0a04 */
[----:B------:R-:W-:-:S02]  /*15f0*/  ISETP.GE.AND P2, PT, R25, RZ, PT ;  /* 0x000000ff1900720c */ /* 0x000fc40003f46270 */
[----:B------:R-:W-:Y:S02]  /*1600*/  ISETP.GE.AND P4, PT, R26, RZ, PT ;  /* 0x000000ff1a00720c */ /* 0x000fe40003f86270 */
[----:B------:R-:W-:Y:S01]  /*1610*/  ISETP.GE.AND P5, PT, R27, RZ, PT ;  /* 0x000000ff1b00720c */ /* 0x000fe20003fa6270 */
[----:B------:R-:W-:Y:S01]  /*1620*/  @!P1 IMAD.IADD R0, R0, 0x1, -R4 ;  /* 0x0000000100009824 */ /* 0x000fe200078e0a04 */
[----:B------:R0:W-:Y:S01]  /*1630*/  STL [R1], R21 ;  /* 0x0000001501007387 */ /* 0x0001e20000100800 */
[----:B------:R-:W-:Y:S02]  /*1640*/  @!P6 IMAD.MOV R13, RZ, RZ, -R13 ;  /* 0x000000ffff0de224 */ /* 0x000fe400078e0a0d */
[----:B------:R-:W-:Y:S01]  /*1650*/  IMAD.MOV.U32 R25, RZ, RZ, R0 ;  /* 0x000000ffff197224 */ /* 0x000fe200078e0000 */
[----:B------:R-:W2:Y:S01]  /*1660*/  LDL.LU R10, [R1+0x20] ;  /* 0x00002000010a7983 */ /* 0x000ea20000300800 */
[----:B------:R-:W-:Y:S02]  /*1670*/  @!P3 IMAD.IADD R20, R20, 0x1, -R4 ;  /* 0x000000011414b824 */ /* 0x000fe400078e0a04 */
[----:B------:R-:W-:Y:S01]  /*1680*/  @!P2 IMAD.MOV R18, RZ, RZ, -R18 ;  /* 0x000000ffff12a224 */ /* 0x000fe200078e0a12 */
[----:B------:R-:W4:Y:S01]  /*1690*/  LDL.LU R9, [R1+0x24] ;  /* 0x0000240001097983 */ /* 0x000f220000300800 */
[----:B------:R-:W-:-:S03]  /*16a0*/  @!P4 IMAD.MOV R25, RZ, RZ, -R25 ;  /* 0x000000ffff19c224 */ /* 0x000fc600078e0a19 */
[----:B------:R-:W4:Y:S01]  /*16b0*/  LDL.LU R22, [R1+0x2c] ;  /* 0x00002c0001167983 */ /* 0x000f220000300800 */
[----:B------:R-:W-:-:S03]  /*16c0*/  @!P5 IMAD.MOV R20, RZ, RZ, -R20 ;  /* 0x000000ffff14d224 */ /* 0x000fc600078e0a14 */
[----:B0-----:R-:W4:Y:S04]  /*16d0*/  LDL.LU R21, [R1+0x30] ;  /* 0x0000300001157983 */ /* 0x001f280000300800 */
[----:B------:R-:W-:Y:S04]  /*16e0*/  STL [R1+0x96c], R24 ;  /* 0x00096c1801007387 */ /* 0x000fe80000100800 */
[----:B------:R-:W-:Y:S04]  /*16f0*/  STL [R1+0x970], R13 ;  /* 0x0009700d01007387 */ /* 0x000fe80000100800 */
[----:B------:R-:W-:Y:S04]  /*1700*/  STL [R1+0x974], R11 ;  /* 0x0009740b01007387 */ /* 0x000fe80000100800 */
[----:B------:R-:W-:Y:S04]  /*1710*/  STL [R1+0x978], R18 ;  /* 0x0009781201007387 */ /* 0x000fe80000100800 */
[----:B------:R-:W-:Y:S04]  /*1720*/  STL [R1+0x980], R25 ;  /* 0x0009801901007387 */ /* 0x000fe80000100800 */
[----:B------:R0:W-:Y:S04]  /*1730*/  STL [R1+0x984], R20 ;  /* 0x0009841401007387 */ /* 0x0001e80000100800 */
[----:B0-----:R-:W4:Y:S01]  /*1740*/  LDL.LU R20, [R1+0x50] ;  /* 0x0000500001147983 */ /* 0x001f220000300800 */
[----:B------:R-:W-:-:S02]  /*1750*/  IABS R23, R28 ;  /* 0x0000001c00177213 */ /* 0x000fc40000000000 */
[----:B---3--:R-:W-:Y:S01]  /*1760*/  IABS R12, R29 ;  /* 0x0000001d000c7213 */ /* 0x008fe20000000000 */
[----:B------:R-:W3:Y:S02]  /*1770*/  LDL.LU R18, [R1+0x54] ;  /* 0x0000540001127983 */ /* 0x000ee40000300800 */
[C---:B------:R-:W-:Y:S02]  /*1780*/  IMAD.HI.U32 R7, R6.reuse, R23, RZ ;  /* 0x0000001706077227 */ /* 0x040fe400078e00ff */
[----:B------:R-:W3:Y:S02]  /*1790*/  LDL.LU R11, [R1+0x58] ;  /* 0x00005800010b7983 */ /* 0x000ee40000300800 */
[----:B------:R-:W-:Y:S02]  /*17a0*/  IMAD.HI.U32 R5, R6, R12, RZ ;  /* 0x0000000c06057227 */ /* 0x000fe400078e00ff */
[----:B------:R-:W3:Y:S02]  /*17b0*/  LDL.LU R13, [R1+0x5c] ;  /* 0x00005c00010d7983 */ /* 0x000ee40000300800 */
[----:B------:R-:W-:-:S02]  /*17c0*/  IMAD.MOV R7, RZ, RZ, -R7 ;  /* 0x000000ffff077224 */ /* 0x000fc400078e0a07 */
[----:B------:R-:W-:Y:S01]  /*17d0*/  IMAD.MOV R5, RZ, RZ, -R5 ;  /* 0x000000ffff057224 */ /* 0x000fe200078e0a05 */
[----:B------:R-:W3:Y:S01]  /*17e0*/  LDL.LU R24, [R1+0x60] ;  /* 0x0000600001187983 */ /* 0x000ee20000300800 */
[C---:B------:R-:W-:Y:S02]  /*17f0*/  IMAD R23, R4.reuse, R7, R23 ;  /* 0x0000000704177224 */ /* 0x040fe400078e0217 */
[C---:B------:R-:W-:Y:S01]  /*1800*/  IMAD R12, R4.reuse, R5, R12 ;  /* 0x00000005040c7224 */ /* 0x040fe200078e020c */
[----:B------:R-:W3:Y:S02]  /*1810*/  LDL.LU R25, [R1+0x64] ;  /* 0x0000640001197983 */ /* 0x000ee40000300800 */
[C---:B------:R-:W-:Y:S02]  /*1820*/  ISETP.GT.U32.AND P0, PT, R4.reuse, R23, PT ;  /* 0x000000170400720c */ /* 0x040fe40003f04070 */
[----:B------:R-:W-:-:S11]  /*1830*/  ISETP.GT.U32.AND P6, PT, R4, R12, PT ;  /* 0x0000000c0400720c */ /* 0x000fd60003fc4070 */
[--C-:B------:R-:W-:Y:S02]  /*1840*/  @!P0 IMAD.IADD R23, R23, 0x1, -R4.reuse ;  /* 0x0000000117178824 */ /* 0x100fe400078e0a04 */
[----:B------:R-:W-:-:S03]  /*1850*/  @!P6 IMAD.IADD R12, R12, 0x1, -R4 ;  /* 0x000000010c0ce824 */ /* 0x000fc600078e0a04 */
[----:B------:R-:W-:-:S13]  /*1860*/  ISETP.GT.U32.AND P6, PT, R4, R23, PT ;  /* 0x000000170400720c */ /* 0x000fda0003fc4070 */
[----:B------:R-:W-:Y:S01]  /*1870*/  @!P6 IMAD.IADD R23, R23, 0x1, -R4 ;  /* 0x000000011717e824 */ /* 0x000fe200078e0a04 */
[----:B--2---:R-:W-:Y:S02]  /*1880*/  IABS R2, R10 ;  /* 0x0000000a00027213 */ /* 0x004fe40000000000 */
[----:B------:R-:W-:Y:S02]  /*1890*/  ISETP.GE.AND P3, PT, R10, RZ, PT ;  /* 0x000000ff0a00720c */ /* 0x000fe40003f66270 */
[----:B----4-:R-:W-:Y:S02]  /*18a0*/  ISETP.GE.AND P4, PT, R9, RZ, PT ;  /* 0x000000ff0900720c */ /* 0x010fe40003f86270 */
[----:B------:R-:W-:Y:S02]  /*18b0*/  IABS R10, R9 ;  /* 0x00000009000a7213 */ /* 0x000fe40000000000 */
[----:B------:R-:W-:Y:S02]  /*18c0*/  ISETP.GE.AND P6, PT, R21, RZ, PT ;  /* 0x000000ff1500720c */ /* 0x000fe40003fc6270 */
[----:B------:R-:W-:Y:S01]  /*18d0*/  IABS R9, R21 ;  /* 0x0000001500097213 */ /* 0x000fe20000000000 */
[----:B------:R-:W-:-:S02]  /*18e0*/  IMAD.MOV.U32 R21, RZ, RZ, R3 ;  /* 0x000000ffff157224 */ /* 0x000fc400078e0003 */
[----:B------:R-:W2:Y:S01]  /*18f0*/  LDL R3, [R1+0x29c] ;  /* 0x00029c0001037983 */ /* 0x000ea20000100800 */
[----:B------:R-:W-:-:S03]  /*1900*/  IABS R27, R20 ;  /* 0x00000014001b7213 */ /* 0x000fc60000000000 */
[----:B------:R0:W-:Y:S04]  /*1910*/  STL [R1+0x988], R20 ;  /* 0x0009881401007387 */ /* 0x0001e80000100800 */
[----:B0-----:R-:W4:Y:S04]  /*1920*/  LDL.LU R20, [R1+0x40] ;  /* 0x0000400001147983 */ /* 0x001f280000300800 */
[----:B----4-:R0:W-:Y:S04]  /*1930*/  STL [R1+0x98c], R20 ;  /* 0x00098c1401007387 */ /* 0x0101e80000100800 */
[----:B0-----:R-:W4:Y:S01]  /*1940*/  LDL.LU R20, [R1+0x3c] ;  /* 0x00003c0001147983 */ /* 0x001f220000300800 */
[----:B------:R-:W-:Y:S01]  /*1950*/  ISETP.GT.U32.AND P2, PT, R4, R12, PT ;  /* 0x0000000c0400720c */ /* 0x000fe20003f44070 */
[----:B------:R-:W-:-:S04]  /*1960*/  IMAD.HI.U32 R5, R6, R2, RZ ;  /* 0x0000000206057227 */ /* 0x000fc800078e00ff */
[----:B------:R-:W-:-:S04]  /*1970*/  IMAD.MOV R5, RZ, RZ, -R5 ;  /* 0x000000ffff057224 */ /* 0x000fc800078e0a05 */
[----:B------:R-:W-:-:S04]  /*1980*/  IMAD R5, R4, R5, R2 ;  /* 0x0000000504057224 */ /* 0x000fc800078e0202 */
[----:B------:R-:W-:Y:S01]  /*1990*/  @!P2 IMAD.IADD R12, R12, 0x1, -R4 ;  /* 0x000000010c0ca824 */ /* 0x000fe200078e0a04 */
[----:B------:R-:W-:Y:S01]  /*19a0*/  ISETP.GT.U32.AND P2, PT, R4, R5, PT ;  /* 0x000000050400720c */ /* 0x000fe20003f44070 */
[----:B------:R-:W-:Y:S02]  /*19b0*/  IMAD.MOV.U32 R26, RZ, RZ, R16 ;  /* 0x000000ffff1a7224 */ /* 0x000fe400078e0010 */
[----:B------:R-:W-:-:S10]  /*19c0*/  IMAD.HI.U32 R16, R6, R10, RZ ;  /* 0x0000000a06107227 */ /* 0x000fd400078e00ff */
[----:B------:R-:W-:-:S05]  /*19d0*/  @!P2 IMAD.IADD R5, R5, 0x1, -R4 ;  /* 0x000000010505a824 */ /* 0x000fca00078e0a04 */
[----:B------:R-:W-:Y:S01]  /*19e0*/  ISETP.GT.U32.AND P2, PT, R4, R5, PT ;  /* 0x000000050400720c */ /* 0x000fe20003f44070 */
[----:B------:R-:W-:Y:S01]  /*19f0*/  IMAD.MOV R16, RZ, RZ, -R16 ;  /* 0x000000ffff107224 */ /* 0x000fe200078e0a10 */
[----:B------:R-:W-:-:S03]  /*1a00*/  IABS R7, R22 ;  /* 0x0000001600077213 */ /* 0x000fc60000000000 */
[----:B------:R-:W-:Y:S01]  /*1a10*/  IMAD R10, R4, R16, R10 ;  /* 0x00000010040a7224 */ /* 0x000fe200078e020a */
[----:B------:R-:W-:Y:S01]  /*1a20*/  IABS R2, R15 ;  /* 0x0000000f00027213 */ /* 0x000fe20000000000 */
[----:B------:R-:W-:-:S06]  /*1a30*/  IMAD.HI.U32 R15, R6, R7, RZ ;  /* 0x00000007060f7227 */ /* 0x000fcc00078e00ff */
[----:B------:R-:W-:Y:S01]  /*1a40*/  @!P2 IMAD.IADD R5, R5, 0x1, -R4 ;  /* 0x000000010505a824 */ /* 0x000fe200078e0a04 */
[----:B------:R-:W-:Y:S01]  /*1a50*/  ISETP.GT.U32.AND P2, PT, R4, R10, PT ;  /* 0x0000000a0400720c */ /* 0x000fe20003f44070 */
[----:B------:R-:W-:-:S04]  /*1a60*/  IMAD.MOV R15, RZ, RZ, -R15 ;  /* 0x000000ffff0f7224 */ /* 0x000fc800078e0a0f */
[----:B------:R-:W-:-:S08]  /*1a70*/  IMAD R7, R4, R15, R7 ;  /* 0x0000000f04077224 */ /* 0x000fd000078e0207 */
[----:B------:R-:W-:Y:S01]  /*1a80*/  @!P2 IMAD.IADD R10, R10, 0x1, -R4 ;  /* 0x000000010a0aa824 */ /* 0x000fe200078e0a04 */
[----:B------:R-:W-:Y:S02]  /*1a90*/  ISETP.GT.U32.AND P2, PT, R4, R7, PT ;  /* 0x000000070400720c */ /* 0x000fe40003f44070 */
[----:B------:R-:W-:Y:S02]  /*1aa0*/  ISETP.GE.AND P5, PT, R22, RZ, PT ;  /* 0x000000ff1600720c */ /* 0x000fe40003fa6270 */
[----:B------:R-:W-:Y:S02]  /*1ab0*/  ISETP.GE.AND P0, PT, R29, RZ, PT ;  /* 0x000000ff1d00720c */ /* 0x000fe40003f06270 */
[----:B------:R-:W-:Y:S01]  /*1ac0*/  IABS R22, R14 ;  /* 0x0000000e00167213 */ /* 0x000fe20000000000 */
[C---:B------:R-:W-:Y:S01]  /*1ad0*/  IMAD.HI.U32 R14, R6.reuse, R9, RZ ;  /* 0x00000009060e7227 */ /* 0x040fe200078e00ff */
[----:B----4-:R0:W-:Y:S04]  /*1ae0*/  STL [R1+0x990], R20 ;  /* 0x0009901401007387 */ /* 0x0101e80000100800 */
[----:B0-----:R-:W4:Y:S01]  /*1af0*/  LDL.LU R20, [R1+0x38] ;  /* 0x0000380001147983 */ /* 0x001f220000300800 */
[----:B------:R-:W-:Y:S01]  /*1b00*/  IMAD.HI.U32 R0, R6, R2, RZ ;  /* 0x0000000206007227 */ /* 0x000fe200078e00ff */
[----:B------:R-:W-:-:S03]  /*1b10*/  IABS R21, R21 ;  /* 0x0000001500157213 */ /* 0x000fc60000000000 */
[----:B------:R-:W-:Y:S02]  /*1b20*/  IMAD.MOV R14, RZ, RZ, -R14 ;  /* 0x000000ffff0e7224 */ /* 0x000fe400078e0a0e */
[----:B------:R-:W-:Y:S01]  /*1b30*/  @!P2 IMAD.IADD R7, R7, 0x1, -R4 ;  /* 0x000000010707a824 */ /* 0x000fe200078e0a04 */
[----:B------:R-:W-:Y:S01]  /*1b40*/  IABS R15, R26 ;  /* 0x0000001a000f7213 */ /* 0x000fe20000000000 */
[----:B------:R-:W-:Y:S02]  /*1b50*/  IMAD.MOV R0, RZ, RZ, -R0 ;  /* 0x000000ffff007224 */ /* 0x000fe400078e0a00 */
[C---:B------:R-:W-:Y:S01]  /*1b60*/  IMAD R9, R4.reuse, R14, R9 ;  /* 0x0000000e04097224 */ /* 0x040fe200078e0209 */
[----:B------:R-:W-:Y:S01]  /*1b70*/  ISETP.GT.U32.AND P2, PT, R4, R7, PT ;  /* 0x000000070400720c */ /* 0x000fe20003f44070 */
[----:B------:R-:W-:-:S04]  /*1b80*/  IMAD.HI.U32 R26, R6, R21, RZ ;  /* 0x00000015061a7227 */ /* 0x000fc800078e00ff */
[C---:B------:R-:W-:Y:S01]  /*1b90*/  IMAD R2, R4.reuse, R0, R2 ;  /* 0x0000000004027224 */ /* 0x040fe200078e0202 */
[----:B------:R-:W-:Y:S01]  /*1ba0*/  IABS R0, R19 ;  /* 0x0000001300007213 */ /* 0x000fe20000000000 */
[----:B------:R-:W-:Y:S01]  /*1bb0*/  @!P0 IMAD.MOV R12, RZ, RZ, -R12 ;  /* 0x000000ffff0c8224 */ /* 0x000fe200078e0a0c */
[----:B------:R-:W-:Y:S01]  /*1bc0*/  ISETP.GT.U32.AND P0, PT, R4, R9, PT ;  /* 0x000000090400720c */ /* 0x000fe20003f04070 */
[----:B------:R-:W-:-:S04]  /*1bd0*/  IMAD.HI.U32 R19, R6, R15, RZ ;  /* 0x0000000f06137227 */ /* 0x000fc800078e00ff */
[----:B------:R-:W-:Y:S02]  /*1be0*/  IMAD.MOV R26, RZ, RZ, -R26 ;  /* 0x000000ffff1a7224 */ /* 0x000fe400078e0a1a */
[----:B------:R-:W-:Y:S02]  /*1bf0*/  IMAD.MOV R19, RZ, RZ, -R19 ;  /* 0x000000ffff137224 */ /* 0x000fe400078e0a13 */
[C---:B------:R-:W-:Y:S02]  /*1c00*/  IMAD R21, R4.reuse, R26, R21 ;  /* 0x0000001a04157224 */ /* 0x040fe400078e0215 */
[C---:B------:R-:W-:Y:S02]  /*1c10*/  IMAD R15, R4.reuse, R19, R15 ;  /* 0x00000013040f7224 */ /* 0x040fe400078e020f */
[--C-:B------:R-:W-:Y:S01]  /*1c20*/  @!P2 IMAD.IADD R7, R7, 0x1, -R4.reuse ;  /* 0x000000010707a824 */ /* 0x100fe200078e0a04 */
[C---:B------:R-:W-:Y:S01]  /*1c30*/  ISETP.GT.U32.AND P2, PT, R4.reuse, R21, PT ;  /* 0x000000150400720c */ /* 0x040fe20003f44070 */
[----:B------:R-:W-:Y:S01]  /*1c40*/  @!P0 IMAD.IADD R9, R9, 0x1, -R4 ;  /* 0x0000000109098824 */ /* 0x000fe200078e0a04 */
[----:B------:R-:W-:-:S02]  /*1c50*/  ISETP.GT.U32.AND P0, PT, R4, R15, PT ;  /* 0x0000000f0400720c */ /* 0x000fc40003f04070 */
[----:B------:R-:W-:Y:S01]  /*1c60*/  IABS R16, R17 ;  /* 0x0000001100107213 */ /* 0x000fe20000000000 */
[----:B------:R-:W-:Y:S01]  /*1c70*/  IMAD.HI.U32 R17, R6, R0, RZ ;  /* 0x0000000006117227 */ /* 0x000fe200078e00ff */
[----:B---3--:R-:W-:-:S03]  /*1c80*/  IABS R26, R18 ;  /* 0x00000012001a7213 */ /* 0x008fc60000000000 */
[----:B------:R-:W-:-:S04]  /*1c90*/  IMAD.MOV R17, RZ, RZ, -R17 ;  /* 0x000000ffff117224 */ /* 0x000fc800078e0a11 */
[--C-:B------:R-:W-:Y:S02]  /*1ca0*/  @!P2 IMAD.IADD R21, R21, 0x1, -R4.reuse ;  /* 0x000000011515a824 */ /* 0x100fe400078e0a04 */
[----:B------:R-:W-:Y:S02]  /*1cb0*/  @!P0 IMAD.IADD R15, R15, 0x1, -R4 ;  /* 0x000000010f0f8824 */ /* 0x000fe400078e0a04 */
[C---:B------:R-:W-:Y:S01]  /*1cc0*/  IMAD R0, R4.reuse, R17, R0 ;  /* 0x0000001104007224 */ /* 0x040fe200078e0200 */
[----:B------:R-:W-:Y:S01]  /*1cd0*/  ISETP.GT.U32.AND P0, PT, R4, R21, PT ;  /* 0x000000150400720c */ /* 0x000fe20003f04070 */
[----:B------:R-:W-:-:S04]  /*1ce0*/  IMAD.HI.U32 R17, R6, R26, RZ ;  /* 0x0000001a06117227 */ /* 0x000fc800078e00ff */
[----:B------:R-:W-:-:S04]  /*1cf0*/  IMAD.HI.U32 R14, R6, R16, RZ ;  /* 0x00000010060e7227 */ /* 0x000fc800078e00ff */
[----:B------:R-:W-:Y:S02]  /*1d00*/  IMAD.MOV R17, RZ, RZ, -R17 ;  /* 0x000000ffff117224 */ /* 0x000fe400078e0a11 */
[----:B------:R-:W-:Y:S02]  /*1d10*/  IMAD.MOV R14, RZ, RZ, -R14 ;  /* 0x000000ffff0e7224 */ /* 0x000fe400078e0a0e */
[C---:B------:R-:W-:Y:S02]  /*1d20*/  IMAD R26, R4.reuse, R17, R26 ;  /* 0x00000011041a7224 */ /* 0x040fe400078e021a */
[C---:B------:R-:W-:Y:S01]  /*1d30*/  IMAD R16, R4.reuse, R14, R16 ;  /* 0x0000000e04107224 */ /* 0x040fe200078e0210 */
[----:B------:R-:W-:Y:S01]  /*1d40*/  IABS R14, R13 ;  /* 0x0000000d000e7213 */ /* 0x000fe20000000000 */
[----:B------:R-:W-:Y:S01]  /*1d50*/  @!P0 IMAD.IADD R21, R21, 0x1, -R4 ;  /* 0x0000000115158824 */ /* 0x000fe200078e0a04 */
[----:B------:R-:W-:-:S03]  /*1d60*/  ISETP.GT.U32.AND P0, PT, R4, R26, PT ;  /* 0x0000001a0400720c */ /* 0x000fc60003f04070 */
[----:B------:R-:W-:-:S04]  /*1d70*/  IMAD.HI.U32 R17, R6, R14, RZ ;  /* 0x0000000e06117227 */ /* 0x000fc800078e00ff */
[----:B------:R-:W-:-:S04]  /*1d80*/  IMAD.MOV R17, RZ, RZ, -R17 ;  /* 0x000000ffff117224 */ /* 0x000fc800078e0a11 */
[----:B------:R-:W-:Y:S02]  /*1d90*/  IMAD R14, R4, R17, R14 ;  /* 0x00000011040e7224 */ /* 0x000fe400078e020e */
[----:B------:R-:W-:Y:S01]  /*1da0*/  @!P0 IMAD.IADD R26, R26, 0x1, -R4 ;  /* 0x000000011a1a8824 */ /* 0x000fe200078e0a04 */
[----:B------:R-:W3:Y:S01]  /*1db0*/  LDL.LU R17, [R1+0x34] ;  /* 0x0000340001117983 */ /* 0x000ee20000300800 */
[----:B----4-:R-:W-:-:S03]  /*1dc0*/  ISETP.GE.AND P0, PT, R20, RZ, PT ;  /* 0x000000ff1400720c */ /* 0x010fc60003f06270 */
[----:B------:R-:W4:Y:S01]  /*1dd0*/  LDL.LU R20, [R1+0x990] ;  /* 0x0009900001147983 */ /* 0x000f220000300800 */
[----:B------:R-:W-:Y:S01]  /*1de0*/  ISETP.GE.AND P1, PT, R28, RZ, PT ;  /* 0x000000ff1c00720c */ /* 0x000fe20003f26270 */
[----:B------:R-:W-:-:S04]  /*1df0*/  IMAD.HI.U32 R8, R6, R22, RZ ;  /* 0x0000001606087227 */ /* 0x000fc800078e00ff */
[----:B------:R-:W-:-:S08]  /*1e00*/  IMAD.MOV R8, RZ, RZ, -R8 ;  /* 0x000000ffff087224 */ /* 0x000fd000078e0a08 */
[----:B------:R-:W-:Y:S01]  /*1e10*/  @!P1 IMAD.MOV R23, RZ, RZ, -R23 ;  /* 0x000000ffff179224 */ /* 0x000fe200078e0a17 */
[C---:B------:R-:W-:Y:S01]  /*1e20*/  ISETP.GT.U32.AND P1, PT, R4.reuse, R10, PT ;  /* 0x0000000a0400720c */ /* 0x040fe20003f24070 */
[----:B------:R-:W-:Y:S02]  /*1e30*/  IMAD R22, R4, R8, R22 ;  /* 0x0000000804167224 */ /* 0x000fe400078e0216 */
[----:B------:R-:W-:Y:S01]  /*1e40*/  IMAD.HI.U32 R8, R6, R27, RZ ;  /* 0x0000001b06087227 */ /* 0x000fe200078e00ff */
[----:B------:R-:W-:-:S03]  /*1e50*/  IABS R28, R11 ;  /* 0x0000000b001c7213 */ /* 0x000fc60000000000 */
[----:B------:R-:W-:-:S06]  /*1e60*/  IMAD.MOV R8, RZ, RZ, -R8 ;  /* 0x000000ffff087224 */ /* 0x000fcc00078e0a08 */
[----:B------:R-:W-:Y:S02]  /*1e70*/  @!P1 IMAD.IADD R10, R10, 0x1, -R4 ;  /* 0x000000010a0a9824 */ /* 0x000fe400078e0a04 */
[C---:B------:R-:W-:Y:S02]  /*1e80*/  IMAD R27, R4.reuse, R8, R27 ;  /* 0x00000008041b7224 */ /* 0x040fe400078e021b */
[----:B------:R-:W-:Y:S01]  /*1e90*/  @!P4 IMAD.MOV R10, RZ, RZ, -R10 ;  /* 0x000000ffff0ac224 */ /* 0x000fe200078e0a0a */
[----:B------:R-:W-:Y:S01]  /*1ea0*/  ISETP.GT.U32.AND P4, PT, R4, R15, PT ;  /* 0x0000000f0400720c */ /* 0x000fe20003f84070 */
[----:B------:R-:W-:-:S04]  /*1eb0*/  IMAD.HI.U32 R8, R6, R28, RZ ;  /* 0x0000001c06087227 */ /* 0x000fc800078e00ff */
[----:B------:R-:W-:-:S04]  /*1ec0*/  IMAD.MOV R8, RZ, RZ, -R8 ;  /* 0x000000ffff087224 */ /* 0x000fc800078e0a08 */
[----:B------:R-:W-:-:S04]  /*1ed0*/  IMAD R28, R4, R8, R28 ;  /* 0x00000008041c7224 */ /* 0x000fc800078e021c */
[----:B------:R-:W-:Y:S01]  /*1ee0*/  @!P4 IMAD.IADD R15, R15, 0x1, -R4 ;  /* 0x000000010f0fc824 */ /* 0x000fe200078e0a04 */
[----:B------:R-:W-:-:S13]  /*1ef0*/  ISETP.GT.U32.AND P4, PT, R4, R28, PT ;  /* 0x0000001c0400720c */ /* 0x000fda0003f84070 */
[----:B------:R-:W-:Y:S01]  /*1f00*/  @!P4 IMAD.IADD R28, R28, 0x1, -R4 ;  /* 0x000000011c1cc824 */ /* 0x000fe200078e0a04 */
[----:B----4-:R-:W-:Y:S02]  /*1f10*/  ISETP.GE.AND P4, PT, R20, RZ, PT ;  /* 0x000000ff1400720c */ /* 0x010fe40003f86270 */
[----:B------:R-:W4:Y:S01]  /*1f20*/  LDL.LU R20, [R1+0x98c] ;  /* 0x00098c0001147983 */ /* 0x000f220000300800 */
[----:B------:R-:W-:Y:S01]  /*1f30*/  @!P3 IMAD.MOV R5, RZ, RZ, -R5 ;  /* 0x000000ffff05b224 */ /* 0x000fe200078e0a05 */
[----:B------:R-:W-:-:S13]  /*1f40*/  ISETP.GT.U32.AND P3, PT, R4, R22, PT ;  /* 0x000000160400720c */ /* 0x000fda0003f64070 */
[----:B------:R-:W-:Y:S01]  /*1f50*/  @!P3 IMAD.IADD R22, R22, 0x1, -R4 ;  /* 0x000000011616b824 */ /* 0x000fe200078e0a04 */
[C---:B------:R-:W-:Y:S02]  /*1f60*/  ISETP.GT.U32.AND P3, PT, R4.reuse, R9, PT ;  /* 0x000000090400720c */ /* 0x040fe40003f64070 */
[----:B------:R-:W-:Y:S02]  /*1f70*/  ISETP.GT.U32.AND P1, PT, R4, R2, PT ;  /* 0x000000020400720c */ /* 0x000fe40003f24070 */
[----:B------:R-:W-:-:S09]  /*1f80*/  IABS R19, R24 ;  /* 0x0000001800137213 */ /* 0x000fd20000000000 */
[----:B------:R-:W-:Y:S01]  /*1f90*/  @!P3 IMAD.IADD R9, R9, 0x1, -R4 ;  /* 0x000000010909b824 */ /* 0x000fe200078e0a04 */
[----:B------:R-:W-:Y:S01]  /*1fa0*/  ISETP.GT.U32.AND P3, PT, R4, R0, PT ;  /* 0x000000000400720c */ /* 0x000fe20003f64070 */
[----:B------:R-:W-:Y:S01]  /*1fb0*/  IMAD.HI.U32 R8, R6, R19, RZ ;  /* 0x0000001306087227 */ /* 0x000fe200078e00ff */
[----:B------:R-:W-:-:S03]  /*1fc0*/  IABS R29, R25 ;  /* 0x00000019001d7213 */ /* 0x000fc60000000000 */
[----:B------:R-:W-:Y:S02]  /*1fd0*/  IMAD.MOV R8, RZ, RZ, -R8 ;  /* 0x000000ffff087224 */ /* 0x000fe400078e0a08 */
[----:B------:R-:W-:-:S06]  /*1fe0*/  @!P1 IMAD.IADD R2, R2, 0x1, -R4 ;  /* 0x0000000102029824 */ /* 0x000fcc00078e0a04 */
[----:B------:R-:W-:Y:S01]  /*1ff0*/  @!P3 IMAD.IADD R0, R0, 0x1, -R4 ;  /* 0x000000010000b824 */ /* 0x000fe200078e0a04 */
[C---:B------:R-:W-:Y:S01]  /*2000*/  ISETP.GT.U32.AND P3, PT, R4.reuse, R14, PT ;  /* 0x0000000e0400720c */ /* 0x040fe20003f64070 */
[C---:B------:R-:W-:Y:S01]  /*2010*/  IMAD R19, R4.reuse, R8, R19 ;  /* 0x0000000804137224 */ /* 0x040fe200078e0213 */
[----:B------:R-:W-:Y:S01]  /*2020*/  ISETP.GT.U32.AND P1, PT, R4, R22, PT ;  /* 0x000000160400720c */ /* 0x000fe20003f24070 */
[----:B------:R-:W-:-:S04]  /*2030*/  IMAD.HI.U32 R8, R6, R29, RZ ;  /* 0x0000001d06087227 */ /* 0x000fc800078e00ff */
[----:B------:R-:W-:-:S04]  /*2040*/  IMAD.MOV R8, RZ, RZ, -R8 ;  /* 0x000000ffff087224 */ /* 0x000fc800078e0a08 */
[----:B------:R-:W-:Y:S02]  /*2050*/  IMAD R8, R4, R8, R29 ;  /* 0x0000000804087224 */ /* 0x000fe400078e021d */
[--C-:B------:R-:W-:Y:S02]  /*2060*/  @!P3 IMAD.IADD R14, R14, 0x1, -R4.reuse ;  /* 0x000000010e0eb824 */ /* 0x100fe400078e0a04 */
[----:B------:R-:W-:Y:S01]  /*2070*/  @!P1 IMAD.IADD R22, R22, 0x1, -R4 ;  /* 0x0000000116169824 */ /* 0x000fe200078e0a04 */
[----:B------:R-:W-:-:S13]  /*2080*/  ISETP.GT.U32.AND P1, PT, R4, R16, PT ;  /* 0x000000100400720c */ /* 0x000fda0003f24070 */
[----:B------:R-:W-:Y:S01]  /*2090*/  @!P1 IMAD.IADD R16, R16, 0x1, -R4 ;  /* 0x0000000110109824 */ /* 0x000fe200078e0a04 */
[----:B---3--:R-:W-:Y:S02]  /*20a0*/  ISETP.GE.AND P1, PT, R17, RZ, PT ;  /* 0x000000ff1100720c */ /* 0x008fe40003f26270 */
[----:B--2---:R-:W-:-:S05]  /*20b0*/  IABS R17, R3 ;  /* 0x0000000300117213 */ /* 0x004fca0000000000 */
[----:B------:R-:W-:-:S04]  /*20c0*/  IMAD.HI.U32 R6, R6, R17, RZ ;  /* 0x0000001106067227 */ /* 0x000fc800078e00ff */
[----:B------:R-:W-:-:S04]  /*20d0*/  IMAD.MOV R6, RZ, RZ, -R6 ;  /* 0x000000ffff067224 */ /* 0x000fc800078e0a06 */
[----:B------:R-:W-:Y:S01]  /*20e0*/  IMAD R17, R4, R6, R17 ;  /* 0x0000000604117224 */ /* 0x000fe200078e0211 */
[----:B----4-:R-:W-:Y:S02]  /*20f0*/  ISETP.GE.AND P3, PT, R20, RZ, PT ;  /* 0x000000ff1400720c */ /* 0x010fe40003f66270 */
[----:B------:R-:W2:Y:S04]  /*2100*/  LDL.LU R20, [R1+0x988] ;  /* 0x0009880001147983 */ /* 0x000ea80000300800 */
[----:B------:R-:W3:Y:S04]  /*2110*/  LDL.LU R29, [R1+0x4c] ;  /* 0x00004c00011d7983 */ /* 0x000ee80000300800 */
[----:B------:R-:W4:Y:S01]  /*2120*/  LDL.LU R6, [R1+0x44] ;  /* 0x0000440001067983 */ /* 0x000f220000300800 */
[----:B------:R-:W-:-:S13]  /*2130*/  ISETP.GT.U32.AND P2, PT, R4, R2, PT ;  /* 0x000000020400720c */ /* 0x000fda0003f44070 */
[----:B------:R-:W-:Y:S01]  /*2140*/  @!P2 IMAD.IADD R2, R2, 0x1, -R4 ;  /* 0x000000010202a824 */ /* 0x000fe200078e0a04 */
[C---:B------:R-:W-:Y:S01]  /*2150*/  ISETP.GT.U32.AND P2, PT, R4.reuse, R27, PT ;  /* 0x0000001b0400720c */ /* 0x040fe20003f44070 */
[----:B------:R-:W-:Y:S02]  /*2160*/  @!P3 IMAD.MOV R15, RZ, RZ, -R15 ;  /* 0x000000ffff0fb224 */ /* 0x000fe400078e0a0f */
[----:B------:R-:W-:Y:S01]  /*2170*/  @!P0 IMAD.MOV R2, RZ, RZ, -R2 ;  /* 0x000000ffff028224 */ /* 0x000fe200078e0a02 */
[C---:B------:R-:W-:Y:S02]  /*2180*/  ISETP.GT.U32.AND P0, PT, R4.reuse, R26, PT ;  /* 0x0000001a0400720c */ /* 0x040fe40003f04070 */
[----:B------:R-:W-:-:S07]  /*2190*/  ISETP.GT.U32.AND P3, PT, R4, R14, PT ;  /* 0x0000000e0400720c */ /* 0x000fce0003f64070 */
[--C-:B------:R-:W-:Y:S01]  /*21a0*/  @!P2 IMAD.IADD R27, R27, 0x1, -R4.reuse ;  /* 0x000000011b1ba824 */ /* 0x100fe200078e0a04 */
[C---:B------:R-:W-:Y:S01]  /*21b0*/  ISETP.GT.U32.AND P2, PT, R4.reuse, R19, PT ;  /* 0x000000130400720c */ /* 0x040fe20003f44070 */
[----:B------:R-:W-:Y:S01]  /*21c0*/  @!P5 IMAD.MOV R7, RZ, RZ, -R7 ;  /* 0x000000ffff07d224 */ /* 0x000fe200078e0a07 */
[----:B------:R-:W-:Y:S01]  /*21d0*/  ISETP.GT.U32.AND P5, PT, R4, R16, PT ;  /* 0x000000100400720c */ /* 0x000fe20003fa4070 */
[--C-:B------:R-:W-:Y:S02]  /*21e0*/  @!P0 IMAD.IADD R26, R26, 0x1, -R4.reuse ;  /* 0x000000011a1a8824 */ /* 0x100fe400078e0a04 */
[----:B------:R-:W-:Y:S01]  /*21f0*/  @!P3 IMAD.IADD R14, R14, 0x1, -R4 ;  /* 0x000000010e0eb824 */ /* 0x000fe200078e0a04 */
[----:B------:R-:W-:Y:S02]  /*2200*/  ISETP.GE.AND P3, PT, R18, RZ, PT ;  /* 0x000000ff1200720c */ /* 0x000fe40003f66270 */
[----:B------:R-:W0:Y:S01]  /*2210*/  S2R R18, SR_TID.X ;  /* 0x0000000000127919 */ /* 0x000e220000002100 */
[----:B------:R-:W-:-:S04]  /*2220*/  @!P1 IMAD.MOV R22, RZ, RZ, -R22 ;  /* 0x000000ffff169224 */ /* 0x000fc800078e0a16 */
[--C-:B------:R-:W-:Y:S01]  /*2230*/  @!P2 IMAD.IADD R19, R19, 0x1, -R4.reuse ;  /* 0x000000011313a824 */ /* 0x100fe200078e0a04 */
[C---:B------:R-:W-:Y:S02]  /*2240*/  ISETP.GT.U32.AND P2, PT, R4.reuse, R0, PT ;  /* 0x000000000400720c */ /* 0x040fe40003f44070 */
[----:B------:R-:W-:Y:S01]  /*2250*/  ISETP.GT.U32.AND P1, PT, R4, R27, PT ;  /* 0x0000001b0400720c */ /* 0x000fe20003f24070 */
[----:B------:R-:W-:Y:S02]  /*2260*/  @!P5 IMAD.IADD R16, R16, 0x1, -R4 ;  /* 0x000000011010d824 */ /* 0x000fe400078e0a04 */
[----:B------:R-:W-:-:S08]  /*2270*/  @!P6 IMAD.MOV R9, RZ, RZ, -R9 ;  /* 0x000000ffff09e224 */ /* 0x000fd000078e0a09 */
[--C-:B------:R-:W-:Y:S01]  /*2280*/  @!P2 IMAD.IADD R0, R0, 0x1, -R4.reuse ;  /* 0x000000010000a824 */ /* 0x100fe200078e0a04 */
[C---:B------:R-:W-:Y:S01]  /*2290*/  ISETP.GT.U32.AND P2, PT, R4.reuse, R8, PT ;  /* 0x000000080400720c */ /* 0x040fe20003f44070 */
[----:B------:R-:W-:Y:S01]  /*22a0*/  @!P1 IMAD.IADD R27, R27, 0x1, -R4 ;  /* 0x000000011b1b9824 */ /* 0x000fe200078e0a04 */
[C---:B------:R-:W-:Y:S02]  /*22b0*/  ISETP.GT.U32.AND P1, PT, R4.reuse, R17, PT ;  /* 0x000000110400720c */ /* 0x040fe40003f24070 */
[C---:B------:R-:W-:Y:S01]  /*22c0*/  ISETP.GT.U32.AND P6, PT, R4.reuse, R19, PT ;  /* 0x000000130400720c */ /* 0x040fe20003fc4070 */
[----:B------:R-:W-:Y:S01]  /*22d0*/  @!P4 IMAD.MOV R21, RZ, RZ, -R21 ;  /* 0x000000ffff15c224 */ /* 0x000fe200078e0a15 */
[----:B------:R-:W-:-:S07]  /*22e0*/  ISETP.GT.U32.AND P4, PT, R4, R28, PT ;  /* 0x0000001c0400720c */ /* 0x000fce0003f84070 */
[--C-:B------:R-:W-:Y:S02]  /*22f0*/  @!P2 IMAD.IADD R8, R8, 0x1, -R4.reuse ;  /* 0x000000010808a824 */ /* 0x100fe400078e0a04 */
[--C-:B------:R-:W-:Y:S01]  /*2300*/  @!P1 IMAD.IADD R17, R17, 0x1, -R4.reuse ;  /* 0x0000000111119824 */ /* 0x100fe200078e0a04 */
[----:B------:R-:W-:Y:S02]  /*2310*/  ISETP.GE.AND P2, PT, R13, RZ, PT ;  /* 0x000000ff0d00720c */ /* 0x000fe40003f46270 */
[----:B------:R-:W-:Y:S01]  /*2320*/  ISETP.GT.U32.AND P1, PT, R4, R8, PT ;  /* 0x000000080400720c */ /* 0x000fe20003f24070 */
[--C-:B------:R-:W-:Y:S01]  /*2330*/  @!P6 IMAD.IADD R19, R19, 0x1, -R4.reuse ;  /* 0x000000011313e824 */ /* 0x100fe200078e0a04 */
[----:B0-----:R-:W-:Y:S02]  /*2340*/  LOP3.LUT R13, R18, 0x7, RZ, 0xc0, !PT ;  /* 0x00000007120d7812 */ /* 0x001fe400078ec0ff */
[----:B------:R-:W-:Y:S01]  /*2350*/  ISETP.GE.AND P6, PT, R11, RZ, PT ;  /* 0x000000ff0b00720c */ /* 0x000fe20003fc6270 */
[----:B------:R-:W-:Y:S01]  /*2360*/  @!P4 IMAD.IADD R28, R28, 0x1, -R4 ;  /* 0x000000011c1cc824 */ /* 0x000fe200078e0a04 */
[----:B------:R-:W-:Y:S01]  /*2370*/  LOP3.LUT R11, R18, 0x3, RZ, 0xc0, !PT ;  /* 0x00000003120b7812 */ /* 0x000fe200078ec0ff */
[----:B------:R-:W-:-:S04]  /*2380*/  IMAD R13, R13, 0x90, RZ ;  /* 0x000000900d0d7824 */ /* 0x000fc800078e02ff */
[----:B------:R-:W-:Y:S02]  /*2390*/  IMAD R11, R11, 0x110, RZ ;  /* 0x000001100b0b7824 */ /* 0x000fe400078e02ff */
[----:B------:R-:W-:Y:S01]  /*23a0*/  @!P1 IMAD.IADD R8, R8, 0x1, -R4 ;  /* 0x0000000108089824 */ /* 0x000fe200078e0a04 */
[----:B------:R-:W-:Y:S02]  /*23b0*/  ISETP.GE.AND P1, PT, R25, RZ, PT ;  /* 0x000000ff1900720c */ /* 0x000fe40003f26270 */
[----:B---3--:R-:W-:-:S13]  /*23c0*/  ISETP.GE.AND P0, PT, R29, RZ, PT ;  /* 0x000000ff1d00720c */ /* 0x008fda0003f06270 */
[----:B------:R-:W-:Y:S01]  /*23d0*/  @!P0 IMAD.MOV R16, RZ, RZ, -R16 ;  /* 0x000000ffff108224 */ /* 0x000fe200078e0a10 */
[----:B------:R-:W-:Y:S02]  /*23e0*/  ISETP.GE.AND P0, PT, R24, RZ, PT ;  /* 0x000000ff1800720c */ /* 0x000fe40003f06270 */
[----:B------:R-:W0:Y:S01]  /*23f0*/  LDC R24, c[0x0][0x230] ;  /* 0x00008c00ff187b82 */ /* 0x000e220000000800 */
[----:B----4-:R-:W-:Y:S01]  /*2400*/  ISETP.GE.AND P5, PT, R6, RZ, PT ;  /* 0x000000ff0600720c */ /* 0x010fe20003fa6270 */
[----:B------:R-:W-:Y:S01]  /*2410*/  IMAD.MOV.U32 R6, RZ, RZ, R0 ;  /* 0x000000ffff067224 */ /* 0x000fe200078e0000 */
[--C-:B------:R-:W-:Y:S02]  /*2420*/  SHF.R.U32.HI R0, RZ, 0x2, R18.reuse ;  /* 0x00000002ff007819 */ /* 0x100fe40000011612 */
[----:B------:R-:W-:Y:S02]  /*2430*/  SHF.R.U32.HI R29, RZ, 0x1, R18 ;  /* 0x00000001ff1d7819 */ /* 0x000fe40000011612 */
[----:B------:R-:W-:Y:S01]  /*2440*/  SGXT.U32 R0, R0, 0x3 ;  /* 0x000000030000781a */ /* 0x000fe20000000000 */
[----:B------:R-:W-:Y:S01]  /*2450*/  IMAD.SHL.U32 R18, R18, 0x2, RZ ;  /* 0x0000000212127824 */ /* 0x000fe200078e00ff */
[----:B--2---:R-:W-:-:S02]  /*2460*/  ISETP.GE.AND P4, PT, R20, RZ, PT ;  /* 0x000000ff1400720c */ /* 0x004fc40003f86270 */
[----:B------:R-:W-:Y:S01]  /*2470*/  LOP3.LUT R0, R0, 0x10, R29, 0xf8, !PT ;  /* 0x0000001000007812 */ /* 0x000fe200078ef81d */
[----:B------:R-:W2:Y:S01]  /*2480*/  LDL.LU R20, [R1+0x984] ;  /* 0x0009840001147983 */ /* 0x000ea20000300800 */
[----:B------:R-:W-:Y:S01]  /*2490*/  LOP3.LUT R13, R13, 0x30, R18, 0x78, !PT ;  /* 0x000000300d0d7812 */ /* 0x000fe200078e7812 */
[----:B0-----:R-:W-:Y:S02]  /*24a0*/  VIADD R24, R24, 0x7f ;  /* 0x0000007f18187836 */ /* 0x001fe40000000000 */
[----:B------:R-:W3:Y:S03]  /*24b0*/  LDL.LU R25, [R1+0x980] ;  /* 0x0009800001197983 */ /* 0x000ee60000300800 */
[----:B------:R-:W-:Y:S01]  /*24c0*/  SHF.R.S32.HI R29, RZ, 0x1f, R24 ;  /* 0x0000001fff1d7819 */ /* 0x000fe20000011418 */
[----:B------:R-:W4:Y:S01]  /*24d0*/  LDL.LU R18, [R1+0x1c] ;  /* 0x00001c0001127983 */ /* 0x000f220000300800 */
[----:B------:R-:W-:-:S02]  /*24e0*/  LOP3.LUT R0, R11, R0, RZ, 0x3c, !PT ;  /* 0x000000000b007212 */ /* 0x000fc400078e3cff */
[----:B------:R-:W-:Y:S01]  /*24f0*/  LEA.HI R24, R29, R24, RZ, 0x7 ;  /* 0x000000181d187211 */ /* 0x000fe200078f38ff */
[----:B------:R-:W2:Y:S01]  /*2500*/  LDL.LU R11, [R1+0x14] ;  /* 0x00001400010b7983 */ /* 0x000ea20000300800 */
[----:B------:R-:W-:-:S03]  /*2510*/  @!P4 IMAD.MOV R27, RZ, RZ, -R27 ;  /* 0x000000ffff1bc224 */ /* 0x000fc600078e0a1b */
[----:B------:R-:W3:Y:S01]  /*2520*/  LDL.LU R13, [R1+0x10] ;  /* 0x00001000010d7983 */ /* 0x000ee20000300800 */
[----:B------:R-:W-:-:S03]  /*2530*/  ISETP.GE.AND P4, PT, R3, RZ, PT ;  /* 0x000000ff0300720c */ /* 0x000fc60003f86270 */
[----:B------:R-:W3:Y:S04]  /*2540*/  LDL.LU R24, [R1+0xc] ;  /* 0x00000c0001187983 */ /* 0x000ee80000300800 */
[----:B------:R0:W-:Y:S04]  /*2550*/  STL [R1+0x944], R0 ;  /* 0x0009440001007387 */ /* 0x0001e80000100800 */
[----:B0-----:R-:W3:Y:S04]  /*2560*/  LDL.LU R0, [R1] ;  /* 0x0000000001007983 */ /* 0x001ee80000300800 */
[----:B------:R-:W4:Y:S01]  /*2570*/  LDL.LU R3, [R1+0x97c] ;  /* 0x00097c0001037983 */ /* 0x000f220000300800 */
[----:B------:R-:W0:Y:S01]  /*2580*/  S2R R29, SR_TID.X ;  /* 0x00000000001d7919 */ /* 0x000e220000002100 */
[----:B------:R-:W-:Y:S01]  /*2590*/  @!P5 IMAD.MOV R6, RZ, RZ, -R6 ;  /* 0x000000ffff06d224 */ /* 0x000fe200078e0a06 */
[----:B------:R-:W-:-:S13]  /*25a0*/  ISETP.GT.U32.AND P5, PT, R4, R17, PT ;  /* 0x000000110400720c */ /* 0x000fda0003fa4070 */
[----:B------:R-:W-:Y:S02]  /*25b0*/  @!P5 IMAD.IADD R17, R17, 0x1, -R4 ;  /* 0x000000011111d824 */ /* 0x000fe400078e0a04 */
[----:B------:R-:W-:-:S04]  /*25c0*/  IMAD.MOV.U32 R4, RZ, RZ, R26 ;  /* 0x000000ffff047224 */ /* 0x000fc800078e001a */
[----:B------:R-:W-:Y:S01]  /*25d0*/  @!P3 IMAD.MOV R4, RZ, RZ, -R4 ;  /* 0x000000ffff04b224 */ /* 0x000fe200078e0a04 */
[----:B0-----:R-:W-:-:S04]  /*25e0*/  LOP3.LUT R29, R29, 0x3f, RZ, 0xc0, !PT ;  /* 0x0000003f1d1d7812 */ /* 0x001fc800078ec0ff */
[----:B------:R-:W-:-:S05]  /*25f0*/  LOP3.LUT R26, R29, 0x40, RZ, 0xfc, !PT ;  /* 0x000000401d1a7812 */ /* 0x000fca00078efcff */
[----:B------:R-:W-:Y:S01]  /*2600*/  IMAD R26, R26, UR5, RZ ;  /* 0x000000051a1a7c24 */ /* 0x000fe2000f8e02ff */
[----:B----4-:R-:W-:Y:S02]  /*2610*/  ISETP.NE.AND P3, PT, R3, RZ, PT ;  /* 0x000000ff0300720c */ /* 0x010fe40003f65270 */
[----:B------:R-:W-:-:S05]  /*2620*/  LOP3.LUT R3, RZ, R3, RZ, 0x33, !PT ;  /* 0x00000003ff037212 */ /* 0x000fca00078e33ff */
[----:B------:R0:W-:Y:S04]  /*2630*/  STL [R1+0x18], R3 ;  /* 0x0000180301007387 */ /* 0x0001e80000100800 */
[----:B------:R1:W-:Y:S01]  /*2640*/  STL [R1+0x968], R26 ;  /* 0x0009681a01007387 */ /* 0x0003e20000100800 */
[----:B0-----:R-:W-:-:S03]  /*2650*/  IADD3 R3, P5, R26, UR8, RZ ;  /* 0x000000081a037c10 */ /* 0x001fc6000ffbe0ff */
[----:B-1----:R-:W4:Y:S01]  /*2660*/  LDL.LU R26, [R1+0x18] ;  /* 0x00001800011a7983 */ /* 0x002f220000300800 */
[----:B------:R-:W-:Y:S02]  /*2670*/  IMAD R29, R29, UR5, RZ ;  /* 0x000000051d1d7c24 */ /* 0x000fe4000f8e02ff */
[----:B------:R-:W-:-:S03]  /*2680*/  @!P6 IMAD.MOV R28, RZ, RZ, -R28 ;  /* 0x000000ffff1ce224 */ /* 0x000fc600078e0a1c */
[----:B------:R-:W-:Y:S01]  /*2690*/  IADD3 R29, P6, R29, UR8, RZ ;  /* 0x000000081d1d7c10 */ /* 0x000fe2000ffde0ff */
[----:B------:R0:W-:Y:S01]  /*26a0*/  STL [R1+0x94c], R3 ;  /* 0x00094c0301007387 */ /* 0x0001e20000100800 */
[----:B------:R-:W-:Y:S01]  /*26b0*/  @!P2 IMAD.MOV R14, RZ, RZ, -R14 ;  /* 0x000000ffff0ea224 */ /* 0x000fe200078e0a0e */
[----:B------:R-:W-:Y:S02]  /*26c0*/  ULDC UR8, c[0x0][0x234] ;  /* 0x00008d0000087ab9 */ /* 0x000fe40000000800 */
[----:B0-----:R-:W3:Y:S04]  /*26d0*/  LDL.LU R3, [R1+0x4] ;  /* 0x0000040001037983 */ /* 0x001ee80000300800 */
[----:B------:R0:W-:Y:S04]  /*26e0*/  STL [R1+0x950], R29 ;  /* 0x0009501d01007387 */ /* 0x0001e80000100800 */
[----:B0-----:R-:W3:Y:S01]  /*26f0*/  LDL.LU R29, [R1+0x8] ;  /* 0x00000800011d7983 */ /* 0x001ee20000300800 */
[----:B----4-:R-:W-:-:S02]  /*2700*/  SEL R18, R26, R18, !P3 ;  /* 0x000000121a127207 */ /* 0x010fc40005800000 */
[C---:B--2---:R-:W-:Y:S02]  /*2710*/  SEL R11, R26.reuse, R11, !P3 ;  /* 0x0000000b1a0b7207 */ /* 0x044fe40005800000 */
[C---:B---3--:R-:W-:Y:S01]  /*2720*/  SEL R13, R26.reuse, R13, !P3 ;  /* 0x0000000d1a0d7207 */ /* 0x048fe20005800000 */
[----:B------:R0:W-:Y:S01]  /*2730*/  STL [R1+0x44], R18 ;  /* 0x0000441201007387 */ /* 0x0001e20000100800 */
[----:B------:R-:W-:-:S03]  /*2740*/  SEL R24, R26, R24, !P3 ;  /* 0x000000181a187207 */ /* 0x000fc60005800000 */
[----:B0-----:R-:W2:Y:S04]  /*2750*/  LDL.LU R18, [R1+0x978] ;  /* 0x0009780001127983 */ /* 0x001ea80000300800 */
[----:B------:R0:W-:Y:S04]  /*2760*/  STL [R1+0x40], R11 ;  /* 0x0000400b01007387 */ /* 0x0001e80000100800 */
[----:B0-----:R-:W3:Y:S04]  /*2770*/  LDL.LU R11, [R1+0x974] ;  /* 0x00097400010b7983 */ /* 0x001ee80000300800 */
[----:B------:R0:W-:Y:S04]  /*2780*/  STL [R1+0x3c], R13 ;  /* 0x00003c0d01007387 */ /* 0x0001e80000100800 */
[----:B0-----:R-:W4:Y:S04]  /*2790*/  LDL.LU R13, [R1+0x970] ;  /* 0x00097000010d7983 */ /* 0x001f280000300800 */
[----:B------:R0:W-:Y:S04]  /*27a0*/  STL [R1+0x38], R24 ;  /* 0x0000381801007387 */ /* 0x0001e80000100800 */
[----:B0-----:R-:W4:Y:S01]  /*27b0*/  LDL.LU R24, [R1+0x96c] ;  /* 0x00096c0001187983 */ /* 0x001f220000300800 */
[----:B------:R-:W-:-:S02]  /*27c0*/  SEL R29, R26, R29, !P3 ;  /* 0x0000001d1a1d7207 */ /* 0x000fc40005800000 */
[C---:B------:R-:W-:Y:S02]  /*27d0*/  SEL R3, R26.reuse, R3, !P3 ;  /* 0x000000031a037207 */ /* 0x040fe40005800000 */
[C---:B------:R-:W-:Y:S01]  /*27e0*/  SEL R0, R26.reuse, R0, !P3 ;  /* 0x000000001a007207 */ /* 0x040fe20005800000 */
[----:B------:R0:W-:Y:S04]  /*27f0*/  STL [R1+0x34], R29 ;  /* 0x0000341d01007387 */ /* 0x0001e80000100800 */
[----:B------:R-:W-:Y:S04]  /*2800*/  STL [R1+0x30], R3 ;  /* 0x0000300301007387 */ /* 0x000fe80000100800 */
[----:B------:R3:W-:Y:S01]  /*2810*/  STL [R1+0x2c], R0 ;  /* 0x00002c0001007387 */ /* 0x0007e20000100800 */
[----:B0-----:R-:W-:-:S02]  /*2820*/  SEL R29, R26, R5, !P3 ;  /* 0x000000051a1d7207 */ /* 0x001fc40005800000 */
[C---:B---3--:R-:W-:Y:S02]  /*2830*/  SEL R0, R26.reuse, R11, !P3 ;  /* 0x0000000b1a007207 */ /* 0x048fe40005800000 */
[C---:B--2---:R-:W-:Y:S02]  /*2840*/  SEL R11, R26.reuse, R18, !P3 ;  /* 0x000000121a0b7207 */ /* 0x044fe40005800000 */
[C---:B----4-:R-:W-:Y:S02]  /*2850*/  SEL R3, R26.reuse, R13, !P3 ;  /* 0x0000000d1a037207 */ /* 0x050fe40005800000 */
[----:B------:R-:W-:-:S05]  /*2860*/  SEL R24, R26, R24, !P3 ;  /* 0x000000181a187207 */ /* 0x000fca0005800000 */
[----:B------:R-:W-:Y:S04]  /*2870*/  STL [R1+0x28], R24 ;  /* 0x0000281801007387 */ /* 0x000fe80000100800 */
[----:B------:R0:W-:Y:S04]  /*2880*/  STL [R1+0x24], R3 ;  /* 0x0000240301007387 */ /* 0x0001e80000100800 */
[----:B------:R1:W-:Y:S01]  /*2890*/  STL [R1+0x20], R0 ;  /* 0x0000200001007387 */ /* 0x0003e20000100800 */
[----:B0-----:R-:W-:-:S03]  /*28a0*/  SEL R3, R26, R25, !P3 ;  /* 0x000000191a037207 */ /* 0x001fc60005800000 */
[----:B------:R0:W-:Y:S01]  /*28b0*/  STL [R1+0x1c], R11 ;  /* 0x00001c0b01007387 */ /* 0x0001e20000100800 */
[----:B-1----:R-:W-:-:S03]  /*28c0*/  SEL R0, R26, R20, !P3 ;  /* 0x000000141a007207 */ /* 0x002fc60005800000 */
[----:B------:R1:W-:Y:S01]  /*28d0*/  STL [R1+0x14], R3 ;  /* 0x0000140301007387 */ /* 0x0003e20000100800 */
[----:B0-----:R-:W-:-:S03]  /*28e0*/  SEL R11, R26, R23, !P3 ;  /* 0x000000171a0b7207 */ /* 0x001fc60005800000 */
[----:B------:R0:W-:Y:S01]  /*28f0*/  STL [R1+0x10], R0 ;  /* 0x0000100001007387 */ /* 0x0001e20000100800 */
[----:B-1----:R-:W-:-:S03]  /*2900*/  SEL R3, R26, R12, !P3 ;  /* 0x0000000c1a037207 */ /* 0x002fc60005800000 */
[----:B0-----:R-:W2:Y:S04]  /*2910*/  LDL.LU R0, [R1+0x48] ;  /* 0x0000480001007983 */ /* 0x001ea80000300800 */
[----:B------:R0:W-:Y:S04]  /*2920*/  STL [R1+0xc], R11 ;  /* 0x00000c0b01007387 */ /* 0x0001e80000100800 */
[----:B0-----:R-:W3:Y:S04]  /*2930*/  LDL.LU R11, [R1+0x38] ;  /* 0x00003800010b7983 */ /* 0x001ee80000300800 */
[----:B------:R-:W-:Y:S04]  /*2940*/  STL [R1+0x8], R3 ;  /* 0x0000080301007387 */ /* 0x000fe80000100800 */
[----:B------:R-:W4:Y:S04]  /*2950*/  LDL.LU R12, [R1+0x34] ;  /* 0x00003400010c7983 */ /* 0x000f280000300800 */
[----:B------:R-:W4:Y:S04]  /*2960*/  LDL.LU R13, [R1+0x30] ;  /* 0x00003000010d7983 */ /* 0x000f280000300800 */
[----:B------:R-:W4:Y:S04]  /*2970*/  LDL.LU R18, [R1+0x2c] ;  /* 0x00002c0001127983 */ /* 0x000f280000300800 */
[----:B------:R-:W4:Y:S04]  /*2980*/  LDL.LU R20, [R1+0x28] ;  /* 0x0000280001147983 */ /* 0x000f280000300800 */
[----:B------:R-:W4:Y:S04]  /*2990*/  LDL.LU R23, [R1+0x24] ;  /* 0x0000240001177983 */ /* 0x000f280000300800 */
[----:B------:R0:W-:Y:S04]  /*29a0*/  STL [R1+0x954], R29 ;  /* 0x0009541d01007387 */ /* 0x0001e80000100800 */
[----:B0-----:R-:W2:Y:S04]  /*29b0*/  LDL.LU R29, [R1+0xc] ;  /* 0x00000c00011d7983 */ /* 0x001ea80000300800 */
[----:B--2---:R0:W-:Y:S04]  /*29c0*/  STL [R1+0x958], R29 ;  /* 0x0009581d01007387 */ /* 0x0041e80000100800 */
[----:B0-----:R-:W2:Y:S04]  /*29d0*/  LDL.LU R29, [R1+0x10] ;  /* 0x00001000011d7983 */ /* 0x001ea80000300800 */
[----:B--2---:R0:W-:Y:S04]  /*29e0*/  STL [R1+0x95c], R29 ;  /* 0x00095c1d01007387 */ /* 0x0041e80000100800 */
[----:B0-----:R-:W2:Y:S04]  /*29f0*/  LDL.LU R29, [R1+0x14] ;  /* 0x00001400011d7983 */ /* 0x001ea80000300800 */
[----:B--2---:R0:W-:Y:S04]  /*2a00*/  STL [R1+0x960], R29 ;  /* 0x0009601d01007387 */ /* 0x0041e80000100800 */
[----:B0-----:R-:W2:Y:S01]  /*2a10*/  LDL.LU R29, [R1+0x1c] ;  /* 0x00001c00011d7983 */ /* 0x001ea20000300800 */
[----:B------:R-:W-:-:S02]  /*2a20*/  @!P0 IMAD.MOV R19, RZ, RZ, -R19 ;  /* 0x000000ffff138224 */ /* 0x000fc400078e0a13 */
[----:B------:R-:W-:Y:S02]  /*2a30*/  @!P1 IMAD.MOV R8, RZ, RZ, -R8 ;  /* 0x000000ffff089224 */ /* 0x000fe400078e0a08 */
[----:B------:R-:W-:Y:S01]  /*2a40*/  @!P4 IMAD.MOV R17, RZ, RZ, -R17 ;  /* 0x000000ffff11c224 */ /* 0x000fe200078e0a11 */
[C---:B------:R-:W-:Y:S02]  /*2a50*/  SEL R3, R26.reuse, R10, !P3 ;  /* 0x0000000a1a037207 */ /* 0x040fe40005800000 */
[C---:B------:R-:W-:Y:S02]  /*2a60*/  SEL R25, R26.reuse, R7, !P3 ;  /* 0x000000071a197207 */ /* 0x040fe40005800000 */
[C---:B------:R-:W-:Y:S02]  /*2a70*/  SEL R24, R26.reuse, R9, !P3 ;  /* 0x000000091a187207 */ /* 0x040fe40005800000 */
[C---:B------:R-:W-:Y:S02]  /*2a80*/  SEL R22, R26.reuse, R22, !P3 ;  /* 0x000000161a167207 */ /* 0x040fe40005800000 */
[----:B------:R-:W-:-:S02]  /*2a90*/  SEL R2, R26, R2, !P3 ;  /* 0x000000021a027207 */ /* 0x000fc40005800000 */
[C---:B------:R-:W-:Y:S02]  /*2aa0*/  SEL R21, R26.reuse, R21, !P3 ;  /* 0x000000151a157207 */ /* 0x040fe40005800000 */
        /* <DEDUP_REMOVED lines=9> */
[----:B------:R-:W-:Y:S01]  /*2b40*/  SEL R17, R26, R17, !P3 ;  /* 0x000000111a117207 */ /* 0x000fe20005800000 */
[----:B------:R-:W0:Y:S01]  /*2b50*/  S2R R5, SR_TID.X ;  /* 0x0000000000057919 */ /* 0x000e220000002100 */
[----:B--2---:R1:W-:Y:S04]  /*2b60*/  STL [R1+0x964], R29 ;  /* 0x0009641d01007387 */ /* 0x0043e80000100800 */
[----:B-1----:R-:W2:Y:S04]  /*2b70*/  LDL.LU R29, [R1+0x20] ;  /* 0x00002000011d7983 */ /* 0x002ea80000300800 */
[----:B------:R-:W3:Y:S04]  /*2b80*/  LDL.LU R10, [R1+0x3c] ;  /* 0x00003c00010a7983 */ /* 0x000ee80000300800 */
[----:B------:R-:W4:Y:S04]  /*2b90*/  LDL.LU R7, [R1+0x44] ;  /* 0x0000440001077983 */ /* 0x000f280000300800 */
[----:B------:R-:W3:Y:S04]  /*2ba0*/  LDL.LU R9, [R1+0x40] ;  /* 0x0000400001097983 */ /* 0x000ee80000300800 */
[----:B------:R-:W2:Y:S01]  /*2bb0*/  LDL.LU R26, [R1+0x968] ;  /* 0x00096800011a7983 */ /* 0x000ea20000300800 */
[----:B0-----:R-:W-:-:S05]  /*2bc0*/  LOP3.LUT R5, R5, 0x3f, RZ, 0xc0, !PT ;  /* 0x0000003f05057812 */ /* 0x001fca00078ec0ff */
[----:B------:R-:W-:Y:S02]  /*2bd0*/  IMAD R5, R5, UR5, RZ ;  /* 0x0000000505057c24 */ /* 0x000fe4000f8e02ff */
[----:B------:R-:W-:-:S03]  /*2be0*/  IMAD R0, R0, UR8, RZ ;  /* 0x0000000800007c24 */ /* 0x000fc6000f8e02ff */
[----:B------:R-:W-:Y:S02]  /*2bf0*/  LEA.HI.X.SX32 R5, R5, UR9, 0x1, P6 ;  /* 0x0000000905057c11 */ /* 0x000fe4000b0f0eff */
[----:B------:R0:W-:Y:S04]  /*2c00*/  STL [R1+0x948], R0 ;  /* 0x0009480001007387 */ /* 0x0001e80000100800 */
[----:B0-----:R-:W4:Y:S01]  /*2c10*/  LDL.LU R0, [R1+0x8] ;  /* 0x0000080001007983 */ /* 0x001f220000300800 */
[----:B--2---:R-:W-:Y:S01]  /*2c20*/  LEA.HI.X.SX32 R26, R26, UR9, 0x1, P5 ;  /* 0x000000091a1a7c11 */ /* 0x004fe2000a8f0eff */
[----:B------:R-:W-:Y:S02]  /*2c30*/  ULDC UR9, c[0x0][0x240] ;  /* 0x0000900000097ab9 */ /* 0x000fe40000000800 */
[----:B------:R-:W-:-:S05]  /*2c40*/  IMAD R29, R29, UR9, RZ ;  /* 0x000000091d1d7c24 */ /* 0x000fca000f8e02ff */
[----:B------:R0:W-:Y:S04]  /*2c50*/  STL [R1+0x18], R29 ;  /* 0x0000181d01007387 */ /* 0x0001e80000100800 */
[----:B0-----:R-:W2:Y:S02]  /*2c60*/  LDL.LU R29, [R1+0x964] ;  /* 0x00096400011d7983 */ /* 0x001ea40000300800 */
[----:B--2---:R-:W-:-:S05]  /*2c70*/  IMAD R29, R29, UR9, RZ ;  /* 0x000000091d1d7c24 */ /* 0x004fca000f8e02ff */
        /* <DEDUP_REMOVED lines=10> */
[----:B0-----:R-:W2:Y:S01]  /*2d20*/  LDL.LU R29, [R1+0x954] ;  /* 0x00095400011d7983 */ /* 0x001ea20000300800 */
[----:B----4-:R-:W-:-:S05]  /*2d30*/  IMAD R0, R0, UR9, RZ ;  /* 0x0000000900007c24 */ /* 0x010fca000f8e02ff */
[----:B------:R2:W-:Y:S02]  /*2d40*/  STL [R1+0x8], R0 ;  /* 0x0000080001007387 */ /* 0x0005e40000100800 */
[----:B--2---:R-:W-:Y:S02]  /*2d50*/  IMAD R0, R29, UR9, RZ ;  /* 0x000000091d007c24 */ /* 0x004fe4000f8e02ff */
[----:B------:R-:W2:Y:S04]  /*2d60*/  LDL.LU R29, [R1+0x950] ;  /* 0x00095000011d7983 */ /* 0x000ea80000300800 */
[----:B------:R0:W-:Y:S02]  /*2d70*/  STL [R1+0x4], R0 ;  /* 0x0000040001007387 */ /* 0x0001e40000100800 */
[----:B0-----:R-:W-:-:S02]  /*2d80*/  IMAD R0, R3, UR9, RZ ;  /* 0x0000000903007c24 */ /* 0x001fc4000f8e02ff */
[----:B------:R-:W4:Y:S04]  /*2d90*/  LDL.LU R3, [R1+0x94c] ;  /* 0x00094c0001037983 */ /* 0x000f280000300800 */
[----:B------:R0:W-:Y:S02]  /*2da0*/  STL [R1], R0 ;  /* 0x0000000001007387 */ /* 0x0001e40000100800 */
[----:B0-----:R-:W-:-:S05]  /*2db0*/  IMAD R0, R2, UR9, RZ ;  /* 0x0000000902007c24 */ /* 0x001fca000f8e02ff */
[----:B------:R0:W-:Y:S01]  /*2dc0*/  STL [R1+0x20], R0 ;  /* 0x0000200001007387 */ /* 0x0001e20000100800 */
[----:B------:R-:W-:Y:S02]  /*2dd0*/  IMAD R7, R7, UR9, RZ ;  /* 0x0000000907077c24 */ /* 0x000fe4000f8e02ff */
[----:B0-----:R-:W-:-:S05]  /*2de0*/  IMAD R0, R6, UR9, RZ ;  /* 0x0000000906007c24 */ /* 0x001fca000f8e02ff */
[----:B------:R0:W-:Y:S01]  /*2df0*/  STL [R1+0x24], R0 ;  /* 0x0000240001007387 */ /* 0x0001e20000100800 */
[----:B---3--:R-:W-:Y:S02]  /*2e00*/  IMAD R9, R9, UR9, RZ ;  /* 0x0000000909097c24 */ /* 0x008fe4000f8e02ff */
[----:B0-----:R-:W-:-:S05]  /*2e10*/  IMAD R0, R4, UR9, RZ ;  /* 0x0000000904007c24 */ /* 0x001fca000f8e02ff */
[----:B------:R0:W-:Y:S01]  /*2e20*/  STL [R1+0x28], R0 ;  /* 0x0000280001007387 */ /* 0x0001e20000100800 */
[----:B------:R-:W-:Y:S01]  /*2e30*/  IMAD R10, R10, UR9, RZ ;  /* 0x000000090a0a7c24 */ /* 0x000fe2000f8e02ff */
[----:B------:R-:W-:Y:S01]  /*2e40*/  SHF.R.S32.HI R4, RZ, 0x1f, R7 ;  /* 0x0000001fff047819 */ /* 0x000fe20000011407 */
[----:B0-----:R-:W-:Y:S01]  /*2e50*/  IMAD R0, R8, UR9, RZ ;  /* 0x0000000908007c24 */ /* 0x001fe2000f8e02ff */
[----:B------:R-:W-:Y:S01]  /*2e60*/  SHF.R.S32.HI R2, RZ, 0x1f, R9 ;  /* 0x0000001fff027819 */ /* 0x000fe20000011409 */
[----:B------:R-:W-:Y:S01]  /*2e70*/  IMAD R11, R11, UR9, RZ ;  /* 0x000000090b0b7c24 */ /* 0x000fe2000f8e02ff */
[C---:B--2---:R-:W-:Y:S02]  /*2e80*/  IADD3 R6, P6, R7.reuse, R29, RZ ;  /* 0x0000001d07067210 */ /* 0x044fe40007fde0ff */
[-C--:B----4-:R-:W-:Y:S02]  /*2e90*/  IADD3 R8, P4, R7, R3.reuse, RZ ;  /* 0x0000000307087210 */ /* 0x090fe40007f9e0ff */
[----:B------:R-:W-:-:S03]  /*2ea0*/  IADD3 R7, P5, R9, R3, RZ ;  /* 0x0000000309077210 */ /* 0x000fc60007fbe0ff */
[----:B------:R-:W-:Y:S04]  /*2eb0*/  STL [R1+0x914], R8 ;  /* 0x0009140801007387 */ /* 0x000fe80000100800 */
[----:B------:R0:W-:Y:S04]  /*2ec0*/  STL [R1+0x90c], R6 ;  /* 0x00090c0601007387 */ /* 0x0001e80000100800 */
[----:B------:R-:W-:Y:S01]  /*2ed0*/  STL [R1+0x910], R7 ;  /* 0x0009100701007387 */ /* 0x000fe20000100800 */
[----:B0-----:R-:W-:Y:S02]  /*2ee0*/  IADD3 R6, P3, R9, R29, RZ ;  /* 0x0000001d09067210 */ /* 0x001fe40007f7e0ff */
[----:B------:R-:W-:-:S03]  /*2ef0*/  IADD3 R9, P2, R10, R3, RZ ;  /* 0x000000030a097210 */ /* 0x000fc60007f5e0ff */
[----:B------:R0:W-:Y:S04]  /*2f00*/  STL [R1+0x904], R6 ;  /* 0x0009040601007387 */ /* 0x0001e80000100800 */
[----:B------:R1:W-:Y:S01]  /*2f10*/  STL [R1+0x908], R9 ;  /* 0x0009080901007387 */ /* 0x0003e20000100800 */
[----:B0-----:R-:W-:Y:S02]  /*2f20*/  IADD3 R6, P1, R10, R29, RZ ;  /* 0x0000001d0a067210 */ /* 0x001fe40007f3e0ff */
[----:B-1----:R-:W-:-:S03]  /*2f30*/  IADD3 R9, P0, R11, R3, RZ ;  /* 0x000000030b097210 */ /* 0x002fc60007f1e0ff */
[----:B------:R-:W-:Y:S04]  /*2f40*/  STL [R1+0x8fc], R6 ;  /* 0x0008fc0601007387 */ /* 0x000fe80000100800 */
[----:B------:R0:W-:Y:S04]  /*2f50*/  STL [R1+0x900], R9 ;  /* 0x0009000901007387 */ /* 0x0001e80000100800 */
[----:B0-----:R-:W2:Y:S01]  /*2f60*/  LDL.LU R9, [R1+0x18] ;  /* 0x0000180001097983 */ /* 0x001ea20000300800 */
[----:B------:R-:W-:Y:S01]  /*2f70*/  SHF.R.S32.HI R8, RZ, 0x1f, R10 ;  /* 0x0000001fff087819 */ /* 0x000fe2000001140a */
[----:B------:R-:W-:Y:S01]  /*2f80*/  IMAD.X R6, R4, 0x1, R26, P4 ;  /* 0x0000000104067824 */ /* 0x000fe200020e061a */
[----:B------:R-:W-:Y:S01]  /*2f90*/  IADD3 R10, P4, R11, R29, RZ ;  /* 0x0000001d0b0a7210 */ /* 0x000fe20007f9e0ff */
[----:B------:R-:W-:Y:S01]  /*2fa0*/  IMAD R12, R12, UR9, RZ ;  /* 0x000000090c0c7c24 */ /* 0x000fe2000f8e02ff */
[----:B------:R-:W-:Y:S01]  /*2fb0*/  SHF.R.S32.HI R7, RZ, 0x1f, R11 ;  /* 0x0000001fff077819 */ /* 0x000fe2000001140b */
[----:B------:R-:W-:Y:S01]  /*2fc0*/  IMAD.X R11, R4, 0x1, R5, P6 ;  /* 0x00000001040b7824 */ /* 0x000fe200030e0605 */
[----:B------:R-:W-:Y:S02]  /*2fd0*/  STL [R1+0x8f8], R6 ;  /* 0x0008f80601007387 */ /* 0x000fe40000100800 */
[----:B------:R-:W-:-:S02]  /*2fe0*/  IADD3 R4, P6, R12, R3, RZ ;  /* 0x000000030c047210 */ /* 0x000fc40007fde0ff */
[----:B------:R0:W-:Y:S01]  /*2ff0*/  STL [R1+0x8f0], R10 ;  /* 0x0008f00a01007387 */ /* 0x0001e20000100800 */
[----:B------:R-:W-:-:S03]  /*3000*/  IMAD R13, R13, UR9, RZ ;  /* 0x000000090d0d7c24 */ /* 0x000fc6000f8e02ff */
[----:B------:R1:W-:Y:S01]  /*3010*/  STL [R1+0x8e8], R11 ;  /* 0x0008e80b01007387 */ /* 0x0003e20000100800 */
[----:B0-----:R-:W-:-:S03]  /*3020*/  IMAD.X R10, R2, 0x1, R26, P5 ;  /* 0x00000001020a7824 */ /* 0x001fc600028e061a */
[----:B------:R-:W-:Y:S01]  /*3030*/  STL [R1+0x8f4], R4 ;  /* 0x0008f40401007387 */ /* 0x000fe20000100800 */
[----:B-1----:R-:W-:-:S03]  /*3040*/  IADD3 R11, P5, R12, R29, RZ ;  /* 0x0000001d0c0b7210 */ /* 0x002fc60007fbe0ff */
[----:B------:R0:W-:Y:S04]  /*3050*/  STL [R1+0x8ec], R10 ;  /* 0x0008ec0a01007387 */ /* 0x0001e80000100800 */
[----:B------:R1:W-:Y:S01]  /*3060*/  STL [R1+0x8e0], R11 ;  /* 0x0008e00b01007387 */ /* 0x0003e20000100800 */
[----:B0-----:R-:W-:Y:S01]  /*3070*/  IMAD.X R10, R2, 0x1, R5, P3 ;  /* 0x00000001020a7824 */ /* 0x001fe200018e0605 */
[----:B------:R-:W-:Y:S01]  /*3080*/  IADD3 R2, P3, R13, R3, RZ ;  /* 0x000000030d027210 */ /* 0x000fe20007f7e0ff */
[----:B-1----:R-:W-:-:S03]  /*3090*/  IMAD.X R11, R8, 0x1, R26, P2 ;  /* 0x00000001080b7824 */ /* 0x002fc600010e061a */
[----:B------:R0:W-:Y:S01]  /*30a0*/  STL [R1+0x8d8], R10 ;  /* 0x0008d80a01007387 */ /* 0x0001e20000100800 */
[----:B------:R-:W-:-:S03]  /*30b0*/  IMAD R18, R18, UR9, RZ ;  /* 0x0000000912127c24 */ /* 0x000fc6000f8e02ff */
[----:B------:R-:W-:Y:S01]  /*30c0*/  STL [R1+0x8e4], R2 ;  /* 0x0008e40201007387 */ /* 0x000fe20000100800 */
[----:B0-----:R-:W-:-:S03]  /*30d0*/  IADD3 R10, P2, R13, R29, RZ ;  /* 0x0000001d0d0a7210 */ /* 0x001fc60007f5e0ff */
[----:B------:R0:W-:Y:S04]  /*30e0*/  STL [R1+0x8dc], R11 ;  /* 0x0008dc0b01007387 */ /* 0x0001e80000100800 */
[----:B------:R1:W-:Y:S01]  /*30f0*/  STL [R1+0x8d0], R10 ;  /* 0x0008d00a01007387 */ /* 0x0003e20000100800 */
[----:B------:R-:W-:Y:S01]  /*3100*/  SHF.R.S32.HI R4, RZ, 0x1f, R13 ;  /* 0x0000001fff047819 */ /* 0x000fe2000001140d */
[----:B0-----:R-:W-:Y:S01]  /*3110*/  IMAD.X R11, R8, 0x1, R5, P1 ;  /* 0x00000001080b7824 */ /* 0x001fe200008e0605 */
[----:B-1----:R-:W-:-:S04]  /*3120*/  IADD3 R10, P1, R18, R3, RZ ;  /* 0x00000003120a7210 */ /* 0x002fc80007f3e0ff */
[----:B------:R-:W-:Y:S01]  /*3130*/  STL [R1+0x8c8], R11 ;  /* 0x0008c80b01007387 */ /* 0x000fe20000100800 */
[----:B------:R-:W-:-:S03]  /*3140*/  IMAD.X R8, R7, 0x1, R26, P0 ;  /* 0x0000000107087824 */ /* 0x000fc600000e061a */
[----:B------:R-:W3:Y:S01]  /*3150*/  LDL.LU R13, [R1+0x10] ;  /* 0x00001000010d7983 */ /* 0x000ee20000300800 */
[----:B------:R-:W-:-:S03]  /*3160*/  IMAD R20, R20, UR9, RZ ;  /* 0x0000000914147c24 */ /* 0x000fc6000f8e02ff */
[----:B------:R0:W-:Y:S01]  /*3170*/  STL [R1+0x8d4], R10 ;  /* 0x0008d40a01007387 */ /* 0x0001e20000100800 */
[----:B------:R-:W-:Y:S01]  /*3180*/  SHF.R.S32.HI R2, RZ, 0x1f, R18 ;  /* 0x0000001fff027819 */ /* 0x000fe20000011412 */
[----:B------:R-:W-:Y:S02]  /*3190*/  IMAD.X R7, R7, 0x1, R5, P4 ;  /* 0x0000000107077824 */ /* 0x000fe400020e0605 */
[----:B------:R1:W-:Y:S01]  /*31a0*/  STL [R1+0x8cc], R8 ;  /* 0x0008cc0801007387 */ /* 0x0003e20000100800 */
[----:B0-----:R-:W-:-:S03]  /*31b0*/  IADD3 R10, P0, R18, R29, RZ ;  /* 0x0000001d120a7210 */ /* 0x001fc60007f1e0ff */
[----:B------:R-:W4:Y:S01]  /*31c0*/  LDL.LU R18, [R1+0x14] ;  /* 0x0000140001127983 */ /* 0x000f220000300800 */
[----:B------:R-:W-:-:S03]  /*31d0*/  SHF.R.S32.HI R6, RZ, 0x1f, R12 ;  /* 0x0000001fff067819 */ /* 0x000fc6000001140c */
[----:B------:R0:W-:Y:S01]  /*31e0*/  STL [R1+0x8c0], R10 ;  /* 0x0008c00a01007387 */ /* 0x0001e20000100800 */
[----:B-1----:R-:W-:-:S03]  /*31f0*/  SHF.R.S32.HI R8, RZ, 0x1f, R20 ;  /* 0x0000001fff087819 */ /* 0x002fc60000011414 */
[----:B------:R-:W3:Y:S01]  /*3200*/  LDL.LU R11, [R1+0xc] ;  /* 0x00000c00010b7983 */ /* 0x000ee20000300800 */
[----:B0-----:R-:W-:-:S03]  /*3210*/  IADD3 R10, P4, R20, R3, RZ ;  /* 0x00000003140a7210 */ /* 0x001fc60007f9e0ff */
[----:B------:R0:W-:Y:S04]  /*3220*/  STL [R1+0x8b8], R7 ;  /* 0x0008b80701007387 */ /* 0x0001e80000100800 */
[----:B------:R1:W-:Y:S01]  /*3230*/  STL [R1+0x8c4], R10 ;  /* 0x0008c40a01007387 */ /* 0x0003e20000100800 */
[----:B0-----:R-:W-:Y:S01]  /*3240*/  IMAD.X R7, R6, 0x1, R26, P6 ;  /* 0x0000000106077824 */ /* 0x001fe200030e061a */
[----:B-1----:R-:W-:Y:S02]  /*3250*/  IADD3 R10, P6, R20, R29, RZ ;  /* 0x0000001d140a7210 */ /* 0x002fe40007fde0ff */
[----:B------:R-:W4:Y:S01]  /*3260*/  LDL.LU R20, [R1+0x1c] ;  /* 0x00001c0001147983 */ /* 0x000f220000300800 */
[----:B------:R-:W-:Y:S02]  /*3270*/  IMAD R23, R23, UR9, RZ ;  /* 0x0000000917177c24 */ /* 0x000fe4000f8e02ff */
[----:B------:R-:W-:Y:S01]  /*3280*/  IMAD.X R6, R6, 0x1, R5, P5 ;  /* 0x0000000106067824 */ /* 0x000fe200028e0605 */
[----:B------:R-:W-:Y:S04]  /*3290*/  STL [R1+0x8bc], R7 ;  /* 0x0008bc0701007387 */ /* 0x000fe80000100800 */
[----:B------:R0:W-:Y:S04]  /*32a0*/  STL [R1+0x8b0], R10 ;  /* 0x0008b00a01007387 */ /* 0x0001e80000100800 */
[----:B------:R-:W3:Y:S01]  /*32b0*/  LDL.LU R12, [R1+0x8] ;  /* 0x00000800010c7983 */ /* 0x000ee20000300800 */
[----:B0-----:R-:W-:-:S03]  /*32c0*/  IADD3 R10, P5, R23, R3, RZ ;  /* 0x00000003170a7210 */ /* 0x001fc60007fbe0ff */
[----:B------:R0:W-:Y:S04]  /*32d0*/  STL [R1+0x8a8], R6 ;  /* 0x0008a80601007387 */ /* 0x0001e80000100800 */
[----:B------:R1:W-:Y:S01]  /*32e0*/  STL [R1+0x8b4], R10 ;  /* 0x0008b40a01007387 */ /* 0x0003e20000100800 */
[----:B0-----:R-:W-:Y:S01]  /*32f0*/  IMAD.X R6, R4, 0x1, R26, P3 ;  /* 0x0000000104067824 */ /* 0x001fe200018e061a */
[----:B-1----:R-:W-:-:S04]  /*3300*/  IADD3 R10, P3, R23, R29, RZ ;  /* 0x0000001d170a7210 */ /* 0x002fc80007f7e0ff */
[----:B------:R-:W-:Y:S01]  /*3310*/  STL [R1+0x8ac], R6 ;  /* 0x0008ac0601007387 */ /* 0x000fe20000100800 */
[----:B------:R-:W-:Y:S01]  /*3320*/  SHF.R.S32.HI R7, RZ, 0x1f, R23 ;  /* 0x0000001fff077819 */ /* 0x000fe20000011417 */
[----:B------:R-:W-:Y:S02]  /*3330*/  IMAD.X R4, R4, 0x1, R5, P2 ;  /* 0x0000000104047824 */ /* 0x000fe400010e0605 */
[----:B------:R0:W-:Y:S04]  /*3340*/  STL [R1+0x75c], R10 ;  /* 0x00075c0a01007387 */ /* 0x0001e80000100800 */
[----:B0-----:R-:W3:Y:S04]  /*3350*/  LDL.LU R10, [R1+0x4] ;  /* 0x00000400010a7983 */ /* 0x001ee80000300800 */
[----:B------:R0:W-:Y:S02]  /*3360*/  STL [R1+0x740], R4 ;  /* 0x0007400401007387 */ /* 0x0001e40000100800 */
[----:B0-----:R-:W-:Y:S01]  /*3370*/  IMAD.X R4, R2, 0x1, R26, P1 ;  /* 0x0000000102047824 */ /* 0x001fe200008e061a */
[----:B--2---:R-:W-:-:S02]  /*3380*/  IADD3 R23, P2, R9, R3, RZ ;  /* 0x0000000309177210 */ /* 0x004fc40007f5e0ff */
[----:B------:R-:W-:-:S03]  /*3390*/  SHF.R.S32.HI R6, RZ, 0x1f, R9 ;  /* 0x0000001fff067819 */ /* 0x000fc60000011409 */
[----:B------:R0:W-:Y:S02]  /*33a0*/  STL [R1+0x764], R23 ;  /* 0x0007641701007387 */ /* 0x0001e40000100800 */
[----:B0-----:R-:W-:Y:S02]  /*33b0*/  IADD3 R23, P1, R9, R29, RZ ;  /* 0x0000001d09177210 */ /* 0x001fe40007f3e0ff */
[----:B------:R-:W2:Y:S04]  /*33c0*/  LDL.LU R9, [R1] ;  /* 0x0000000001097983 */ /* 0x000ea80000300800 */
[----:B------:R-:W-:Y:S04]  /*33d0*/  STL [R1+0x744], R4 ;  /* 0x0007440401007387 */ /* 0x000fe80000100800 */
[----:B------:R0:W-:Y:S02]  /*33e0*/  STL [R1+0x76c], R23 ;  /* 0x00076c1701007387 */ /* 0x0001e40000100800 */
[----:B0-----:R-:W-:-:S05]  /*33f0*/  IMAD.X R23, R2, 0x1, R5, P0 ;  /* 0x0000000102177824 */ /* 0x001fca00000e0605 */
[----:B------:R0:W-:Y:S02]  /*3400*/  STL [R1+0x748], R23 ;  /* 0x0007481701007387 */ /* 0x0001e40000100800 */
[----:B0-----:R-:W-:Y:S02]  /*3410*/  IMAD.X R23, R8, 0x1, R26, P4 ;  /* 0x0000000108177824 */ /* 0x001fe400020e061a */
[----:B------:R-:W-:Y:S01]  /*3420*/  IMAD R25, R25, UR9, RZ ;  /* 0x0000000919197c24 */ /* 0x000fe2000f8e02ff */
[C---:B----4-:R-:W-:Y:S02]  /*3430*/  IADD3 R2, P0, R20.reuse, R3, RZ ;  /* 0x0000000314027210 */ /* 0x050fe40007f1e0ff */
[----:B------:R-:W-:Y:S02]  /*3440*/  SHF.R.S32.HI R4, RZ, 0x1f, R20 ;  /* 0x0000001fff047819 */ /* 0x000fe40000011414 */
[----:B------:R-:W-:Y:S01]  /*3450*/  IADD3 R20, P4, R20, R29, RZ ;  /* 0x0000001d14147210 */ /* 0x000fe20007f9e0ff */
[----:B------:R0:W-:Y:S04]  /*3460*/  STL [R1+0x774], R2 ;  /* 0x0007740201007387 */ /* 0x0001e80000100800 */
[----:B------:R1:W-:Y:S04]  /*3470*/  STL [R1+0x74c], R23 ;  /* 0x00074c1701007387 */ /* 0x0003e80000100800 */
[----:B------:R4:W-:Y:S01]  /*3480*/  STL [R1+0x77c], R20 ;  /* 0x00077c1401007387 */ /* 0x0009e20000100800 */
[----:B0-----:R-:W-:Y:S01]  /*3490*/  SHF.R.S32.HI R2, RZ, 0x1f, R18 ;  /* 0x0000001fff027819 */ /* 0x001fe20000011412 */
[----:B-1----:R-:W-:Y:S01]  /*34a0*/  IMAD.X R23, R8, 0x1, R5, P6 ;  /* 0x0000000108177824 */ /* 0x002fe200030e0605 */
[C---:B------:R-:W-:Y:S01]  /*34b0*/  IADD3 R8, P6, R18.reuse, R3, RZ ;  /* 0x0000000312087210 */ /* 0x040fe20007fde0ff */
[----:B----4-:R-:W-:Y:S01]  /*34c0*/  IMAD.X R20, R7, 0x1, R26, P5 ;  /* 0x0000000107147824 */ /* 0x010fe200028e061a */
[----:B------:R-:W-:-:S02]  /*34d0*/  IADD3 R18, P5, R18, R29, RZ ;  /* 0x0000001d12127210 */ /* 0x000fc40007fbe0ff */
[----:B------:R-:W-:Y:S04]  /*34e0*/  STL [R1+0x750], R23 ;  /* 0x0007501701007387 */ /* 0x000fe80000100800 */
[----:B------:R3:W-:Y:S04]  /*34f0*/  STL [R1+0x784], R8 ;  /* 0x0007840801007387 */ /* 0x0007e80000100800 */
[----:B------:R0:W-:Y:S04]  /*3500*/  STL [R1+0x754], R20 ;  /* 0x0007541401007387 */ /* 0x0001e80000100800 */
[----:B------:R1:W-:Y:S01]  /*3510*/  STL [R1+0x78c], R18 ;  /* 0x00078c1201007387 */ /* 0x0003e20000100800 */
[----:B---3--:R-:W-:Y:S01]  /*3520*/  SHF.R.S32.HI R8, RZ, 0x1f, R13 ;  /* 0x0000001fff087819 */ /* 0x008fe2000001140d */
[----:B0-----:R-:W-:Y:S01]  /*3530*/  IMAD.X R20, R7, 0x1, R5, P3 ;  /* 0x0000000107147824 */ /* 0x001fe200018e0605 */
[C---:B------:R-:W-:Y:S01]  /*3540*/  IADD3 R7, P3, R13.reuse, R3, RZ ;  /* 0x000000030d077210 */ /* 0x040fe20007f7e0ff */
[----:B-1----:R-:W-:Y:S01]  /*3550*/  IMAD.X R18, R6, 0x1, R26, P2 ;  /* 0x0000000106127824 */ /* 0x002fe200010e061a */
[----:B------:R-:W-:-:S02]  /*3560*/  IADD3 R13, P2, R13, R29, RZ ;  /* 0x0000001d0d0d7210 */ /* 0x000fc40007f5e0ff */
[----:B------:R-:W-:Y:S04]  /*3570*/  STL [R1+0x758], R20 ;  /* 0x0007581401007387 */ /* 0x000fe80000100800 */
[----:B------:R0:W-:Y:S04]  /*3580*/  STL [R1+0x794], R7 ;  /* 0x0007940701007387 */ /* 0x0001e80000100800 */
[----:B------:R1:W-:Y:S04]  /*3590*/  STL [R1+0x760], R18 ;  /* 0x0007601201007387 */ /* 0x0003e80000100800 */
[----:B------:R3:W-:Y:S01]  /*35a0*/  STL [R1+0x79c], R13 ;  /* 0x00079c0d01007387 */ /* 0x0007e20000100800 */
[----:B0-----:R-:W-:Y:S01]  /*35b0*/  SHF.R.S32.HI R7, RZ, 0x1f, R11 ;  /* 0x0000001fff077819 */ /* 0x001fe2000001140b */
[----:B-1----:R-:W-:Y:S01]  /*35c0*/  IMAD.X R18, R6, 0x1, R5, P1 ;  /* 0x0000000106127824 */ /* 0x002fe200008e0605 */
[C---:B------:R-:W-:Y:S01]  /*35d0*/  IADD3 R6, P1, R11.reuse, R3, RZ ;  /* 0x000000030b067210 */ /* 0x040fe20007f3e0ff */
[----:B---3--:R-:W-:Y:S01]  /*35e0*/  IMAD.X R13, R4, 0x1, R26, P0 ;  /* 0x00000001040d7824 */ /* 0x008fe200000e061a */
[----:B------:R-:W-:-:S02]  /*35f0*/  IADD3 R11, P0, R11, R29, RZ ;  /* 0x0000001d0b0b7210 */ /* 0x000fc40007f1e0ff */
[----:B------:R-:W-:Y:S04]  /*3600*/  STL [R1+0x768], R18 ;  /* 0x0007681201007387 */ /* 0x000fe80000100800 */
[----:B------:R-:W-:Y:S04]  /*3610*/  STL [R1+0x898], R6 ;  /* 0x0008980601007387 */ /* 0x000fe80000100800 */
[----:B------:R0:W-:Y:S04]  /*3620*/  STL [R1+0x770], R13 ;  /* 0x0007700d01007387 */ /* 0x0001e80000100800 */
[----:B------:R1:W-:Y:S01]  /*3630*/  STL [R1+0x8a4], R11 ;  /* 0x0008a40b01007387 */ /* 0x0003e20000100800 */
[----:B0-----:R-:W-:Y:S01]  /*3640*/  IMAD.X R13, R4, 0x1, R5, P4 ;  /* 0x00000001040d7824 */ /* 0x001fe200020e0605 */
[----:B------:R-:W-:-:S02]  /*3650*/  IADD3 R4, P4, R12, R3, RZ ;  /* 0x000000030c047210 */ /* 0x000fc40007f9e0ff */
[----:B-1----:R-:W3:Y:S01]  /*3660*/  LDL.LU R11, [R1+0x20] ;  /* 0x00002000010b7983 */ /* 0x002ee20000300800 */
[----:B------:R-:W-:-:S03]  /*3670*/  SHF.R.S32.HI R6, RZ, 0x1f, R12 ;  /* 0x0000001fff067819 */ /* 0x000fc6000001140c */
[----:B------:R0:W-:Y:S04]  /*3680*/  STL [R1+0x778], R13 ;  /* 0x0007780d01007387 */ /* 0x0001e80000100800 */
[----:B------:R1:W-:Y:S01]  /*3690*/  STL [R1+0x89c], R4 ;  /* 0x00089c0401007387 */ /* 0x0003e20000100800 */
[----:B0-----:R-:W-:Y:S01]  /*36a0*/  IMAD.X R13, R2, 0x1, R26, P6 ;  /* 0x00000001020d7824 */ /* 0x001fe200030e061a */
[----:B------:R-:W-:-:S04]  /*36b0*/  IADD3 R12, P6, R12, R29, RZ ;  /* 0x0000001d0c0c7210 */ /* 0x000fc80007fde0ff */
[----:B------:R0:W-:Y:S01]  /*36c0*/  STL [R1+0x780], R13 ;  /* 0x0007800d01007387 */ /* 0x0001e20000100800 */
[----:B-1----:R-:W-:-:S03]  /*36d0*/  SHF.R.S32.HI R4, RZ, 0x1f, R10 ;  /* 0x0000001fff047819 */ /* 0x002fc6000001140a */
[----:B------:R1:W-:Y:S01]  /*36e0*/  STL [R1+0x8a0], R12 ;  /* 0x0008a00c01007387 */ /* 0x0003e20000100800 */
[--C-:B0-----:R-:W-:Y:S01]  /*36f0*/  IMAD.X R13, R2, 0x1, R5.reuse, P5 ;  /* 0x00000001020d7824 */ /* 0x101fe200028e0605 */
[----:B------:R-:W-:Y:S01]  /*3700*/  IADD3 R2, P5, R10, R3, RZ ;  /* 0x000000030a027210 */ /* 0x000fe20007fbe0ff */
[----:B-1----:R-:W-:Y:S01]  /*3710*/  IMAD.X R12, R8, 0x1, R26, P3 ;  /* 0x00000001080c7824 */ /* 0x002fe200018e061a */
[----:B------:R-:W-:Y:S02]  /*3720*/  IADD3 R10, P3, R10, R29, RZ ;  /* 0x0000001d0a0a7210 */ /* 0x000fe40007f7e0ff */
[----:B------:R-:W-:Y:S04]  /*3730*/  STL [R1+0x788], R13 ;  /* 0x0007880d01007387 */ /* 0x000fe80000100800 */
[----:B------:R-:W-:Y:S04]  /*3740*/  STL [R1+0x7b4], R2 ;  /* 0x0007b40201007387 */ /* 0x000fe80000100800 */
[----:B------:R0:W-:Y:S04]  /*3750*/  STL [R1+0x790], R12 ;  /* 0x0007900c01007387 */ /* 0x0001e80000100800 */
[----:B------:R-:W-:Y:S01]  /*3760*/  STL [R1+0x7bc], R10 ;  /* 0x0007bc0a01007387 */ /* 0x000fe20000100800 */
[----:B0-----:R-:W-:-:S02]  /*3770*/  IMAD.X R12, R8, 0x1, R5, P2 ;  /* 0x00000001080c7824 */ /* 0x001fc400010e0605 */
[----:B------:R-:W-:-:S03]  /*3780*/  IMAD.X R8, R7, 0x1, R26, P1 ;  /* 0x0000000107087824 */ /* 0x000fc600008e061a */
[----:B------:R0:W-:Y:S01]  /*3790*/  STL [R1+0x798], R12 ;  /* 0x0007980c01007387 */ /* 0x0001e20000100800 */
[----:B------:R-:W-:Y:S02]  /*37a0*/  IMAD R24, R24, UR9, RZ ;  /* 0x0000000918187c24 */ /* 0x000fe4000f8e02ff */
[----:B0-----:R-:W-:Y:S01]  /*37b0*/  IMAD.X R12, R7, 0x1, R5, P0 ;  /* 0x00000001070c7824 */ /* 0x001fe200000e0605 */
[-C--:B------:R-:W-:Y:S01]  /*37c0*/  IADD3 R7, P0, R25, R3.reuse, RZ ;  /* 0x0000000319077210 */ /* 0x080fe20007f1e0ff */
[----:B------:R-:W-:Y:S01]  /*37d0*/  IMAD R22, R22, UR9, RZ ;  /* 0x0000000916167c24 */ /* 0x000fe2000f8e02ff */
[C---:B--2---:R-:W-:Y:S02]  /*37e0*/  IADD3 R10, P2, R9.reuse, R3, RZ ;  /* 0x00000003090a7210 */ /* 0x044fe40007f5e0ff */
[----:B------:R-:W-:Y:S02]  /*37f0*/  SHF.R.S32.HI R2, RZ, 0x1f, R9 ;  /* 0x0000001fff027819 */ /* 0x000fe40000011409 */
[----:B------:R-:W-:Y:S01]  /*3800*/  IADD3 R9, P1, R9, R29, RZ ;  /* 0x0000001d09097210 */ /* 0x000fe20007f3e0ff */
[----:B------:R0:W-:Y:S04]  /*3810*/  STL [R1+0x7c4], R10 ;  /* 0x0007c40a01007387 */ /* 0x0001e80000100800 */
[----:B0-----:R-:W2:Y:S04]  /*3820*/  LDL.LU R10, [R1+0x24] ;  /* 0x00002400010a7983 */ /* 0x001ea80000300800 */
[----:B------:R-:W-:Y:S04]  /*3830*/  STL [R1+0x7a0], R8 ;  /* 0x0007a00801007387 */ /* 0x000fe80000100800 */
[----:B------:R0:W-:Y:S04]  /*3840*/  STL [R1+0x7cc], R9 ;  /* 0x0007cc0901007387 */ /* 0x0001e80000100800 */
        /* <DEDUP_REMOVED lines=9> */
[----:B------:R0:W-:Y:S04]  /*38e0*/  STL [R1+0x7ac], R9 ;  /* 0x0007ac0901007387 */ /* 0x0001e80000100800 */
[----:B------:R-:W-:Y:S01]  /*38f0*/  STL [R1+0x7e4], R6 ;  /* 0x0007e40601007387 */ /* 0x000fe20000100800 */
[----:B0-----:R-:W-:-:S03]  /*3900*/  IADD3 R9, P5, R24, R29, RZ ;  /* 0x0000001d18097210 */ /* 0x001fc60007fbe0ff */
[----:B------:R0:W-:Y:S04]  /*3910*/  STL [R1+0x7b0], R12 ;  /* 0x0007b00c01007387 */ /* 0x0001e80000100800 */
[----:B------:R1:W-:Y:S01]  /*3920*/  STL [R1+0x7ec], R9 ;  /* 0x0007ec0901007387 */ /* 0x0003e20000100800 */
[----:B0-----:R-:W-:Y:S01]  /*3930*/  IMAD.X R12, R4, 0x1, R5, P3 ;  /* 0x00000001040c7824 */ /* 0x001fe200018e0605 */
[----:B-1----:R-:W-:-:S04]  /*3940*/  IADD3 R9, P3, R22, R3, RZ ;  /* 0x0000000316097210 */ /* 0x002fc80007f7e0ff */
[----:B------:R-:W-:Y:S04]  /*3950*/  STL [R1+0x7b8], R12 ;  /* 0x0007b80c01007387 */ /* 0x000fe80000100800 */
[----:B------:R0:W-:Y:S04]  /*3960*/  STL [R1+0x7f4], R9 ;  /* 0x0007f40901007387 */ /* 0x0001e80000100800 */
[----:B0-----:R-:W4:Y:S01]  /*3970*/  LDL.LU R9, [R1+0x28] ;  /* 0x0000280001097983 */ /* 0x001f220000300800 */
[----:B------:R-:W-:Y:S01]  /*3980*/  IMAD.X R4, R2, 0x1, R26, P2 ;  /* 0x0000000102047824 */ /* 0x000fe200010e061a */
[----:B------:R-:W-:-:S02]  /*3990*/  IADD3 R12, P2, R22, R29, RZ ;  /* 0x0000001d160c7210 */ /* 0x000fc40007f5e0ff */
[----:B------:R-:W-:Y:S01]  /*39a0*/  SHF.R.S32.HI R8, RZ, 0x1f, R25 ;  /* 0x0000001fff087819 */ /* 0x000fe20000011419 */
[----:B------:R-:W-:Y:S01]  /*39b0*/  IMAD.X R13, R2, 0x1, R5, P1 ;  /* 0x00000001020d7824 */ /* 0x000fe200008e0605 */
[----:B------:R-:W-:Y:S01]  /*39c0*/  STL [R1+0x7c0], R4 ;  /* 0x0007c00401007387 */ /* 0x000fe20000100800 */
[----:B------:R-:W-:-:S03]  /*39d0*/  IMAD R21, R21, UR9, RZ ;  /* 0x0000000915157c24 */ /* 0x000fc6000f8e02ff */
[----:B------:R0:W-:Y:S01]  /*39e0*/  STL [R1+0x7fc], R12 ;  /* 0x0007fc0c01007387 */ /* 0x0001e20000100800 */
[----:B------:R-:W-:-:S03]  /*39f0*/  SHF.R.S32.HI R7, RZ, 0x1f, R24 ;  /* 0x0000001fff077819 */ /* 0x000fc60000011418 */
[----:B------:R-:W-:Y:S01]  /*3a00*/  STL [R1+0x7c8], R13 ;  /* 0x0007c80d01007387 */ /* 0x000fe20000100800 */
[----:B0-----:R-:W-:Y:S01]  /*3a10*/  IMAD.X R12, R8, 0x1, R26, P0 ;  /* 0x00000001080c7824 */ /* 0x001fe200000e061a */
[----:B------:R-:W-:Y:S01]  /*3a20*/  SHF.R.S32.HI R6, RZ, 0x1f, R22 ;  /* 0x0000001fff067819 */ /* 0x000fe20000011416 */
[----:B------:R-:W-:Y:S02]  /*3a30*/  IMAD R15, R15, UR9, RZ ;  /* 0x000000090f0f7c24 */ /* 0x000fe4000f8e02ff */
[----:B------:R-:W-:Y:S02]  /*3a40*/  IMAD R16, R16, UR9, RZ ;  /* 0x0000000910107c24 */ /* 0x000fe4000f8e02ff */
[----:B------:R-:W-:Y:S02]  /*3a50*/  IMAD R27, R27, UR9, RZ ;  /* 0x000000091b1b7c24 */ /* 0x000fe4000f8e02ff */
[----:B------:R-:W-:Y:S02]  /*3a60*/  IMAD R28, R28, UR9, RZ ;  /* 0x000000091c1c7c24 */ /* 0x000fe4000f8e02ff */
[----:B------:R-:W-:Y:S01]  /*3a70*/  IMAD R14, R14, UR9, RZ ;  /* 0x000000090e0e7c24 */ /* 0x000fe2000f8e02ff */
[----:B---3--:R-:W-:-:S02]  /*3a80*/  IADD3 R2, P1, R11, R3, RZ ;  /* 0x000000030b027210 */ /* 0x008fc40007f3e0ff */
[----:B------:R-:W-:Y:S02]  /*3a90*/  SHF.R.S32.HI R4, RZ, 0x1f, R11 ;  /* 0x0000001fff047819 */ /* 0x000fe4000001140b */
[----:B------:R-:W-:Y:S01]  /*3aa0*/  IADD3 R11, P0, R11, R29, RZ ;  /* 0x0000001d0b0b7210 */ /* 0x000fe20007f1e0ff */
[----:B------:R-:W-:Y:S04]  /*3ab0*/  STL [R1+0x804], R2 ;  /* 0x0008040201007387 */ /* 0x000fe80000100800 */
[----:B------:R0:W-:Y:S04]  /*3ac0*/  STL [R1+0x7d0], R12 ;  /* 0x0007d00c01007387 */ /* 0x0001e80000100800 */
[----:B------:R1:W-:Y:S01]  /*3ad0*/  STL [R1+0x80c], R11 ;  /* 0x00080c0b01007387 */ /* 0x0003e20000100800 */
[----:B0-----:R-:W-:Y:S01]  /*3ae0*/  IMAD.X R12, R8, 0x1, R5, P4 ;  /* 0x00000001080c7824 */ /* 0x001fe200020e0605 */
[----:B------:R-:W-:Y:S01]  /*3af0*/  IADD3 R8, P4, R21, R3, RZ ;  /* 0x0000000315087210 */ /* 0x000fe20007f9e0ff */
[----:B-1----:R-:W-:-:S03]  /*3b00*/  IMAD.X R11, R7, 0x1, R26, P6 ;  /* 0x00000001070b7824 */ /* 0x002fc600030e061a */
[----:B------:R0:W-:Y:S04]  /*3b10*/  STL [R1+0x7d8], R12 ;  /* 0x0007d80c01007387 */ /* 0x0001e80000100800 */
[----:B------:R-:W-:Y:S04]  /*3b20*/  STL [R1+0x814], R8 ;  /* 0x0008140801007387 */ /* 0x000fe80000100800 */
[----:B------:R1:W-:Y:S01]  /*3b30*/  STL [R1+0x7e0], R11 ;  /* 0x0007e00b01007387 */ /* 0x0003e20000100800 */
[----:B0-----:R-:W-:-:S05]  /*3b40*/  IADD3 R12, P6, R21, R29, RZ ;  /* 0x0000001d150c7210 */ /* 0x001fca0007fde0ff */
[----:B------:R0:W-:Y:S01]  /*3b50*/  STL [R1+0x81c], R12 ;  /* 0x00081c0c01007387 */ /* 0x0001e20000100800 */
[----:B-1----:R-:W-:Y:S01]  /*3b60*/  IMAD.X R11, R7, 0x1, R5, P5 ;  /* 0x00000001070b7824 */ /* 0x002fe200028e0605 */
[----:B------:R-:W-:-:S04]  /*3b70*/  IADD3 R7, P5, R15, R3, RZ ;  /* 0x000000030f077210 */ /* 0x000fc80007fbe0ff */
[----:B------:R1:W-:Y:S01]  /*3b80*/  STL [R1+0x7e8], R11 ;  /* 0x0007e80b01007387 */ /* 0x0003e20000100800 */
[----:B0-----:R-:W-:-:S03]  /*3b90*/  IMAD.X R12, R6, 0x1, R26, P3 ;  /* 0x00000001060c7824 */ /* 0x001fc600018e061a */
[----:B------:R-:W-:Y:S01]  /*3ba0*/  STL [R1+0x824], R7 ;  /* 0x0008240701007387 */ /* 0x000fe20000100800 */
[----:B-1----:R-:W-:-:S03]  /*3bb0*/  IADD3 R11, P3, R15, R29, RZ ;  /* 0x0000001d0f0b7210 */ /* 0x002fc60007f7e0ff */
[----:B------:R0:W-:Y:S04]  /*3bc0*/  STL [R1+0x7f0], R12 ;  /* 0x0007f00c01007387 */ /* 0x0001e80000100800 */
[----:B------:R1:W-:Y:S01]  /*3bd0*/  STL [R1+0x82c], R11 ;  /* 0x00082c0b01007387 */ /* 0x0003e20000100800 */
[----:B------:R-:W-:Y:S01]  /*3be0*/  SHF.R.S32.HI R2, RZ, 0x1f, R21 ;  /* 0x0000001fff027819 */ /* 0x000fe20000011415 */
[----:B0-----:R-:W-:Y:S02]  /*3bf0*/  IMAD.X R12, R6, 0x1, R5, P2 ;  /* 0x00000001060c7824 */ /* 0x001fe400010e0605 */
[----:B-1----:R-:W-:-:S03]  /*3c00*/  IMAD.X R11, R4, 0x1, R26, P1 ;  /* 0x00000001040b7824 */ /* 0x002fc600008e061a */
[----:B------:R-:W-:Y:S01]  /*3c10*/  STL [R1+0x7f8], R12 ;  /* 0x0007f80c01007387 */ /* 0x000fe20000100800 */
[----:B------:R-:W-:Y:S02]  /*3c20*/  SHF.R.S32.HI R8, RZ, 0x1f, R15 ;  /* 0x0000001fff087819 */ /* 0x000fe4000001140f */
[C---:B--2---:R-:W-:Y:S02]  /*3c30*/  IADD3 R6, P2, R10.reuse, R3, RZ ;  /* 0x000000030a067210 */ /* 0x044fe40007f5e0ff */
        /* <DEDUP_REMOVED lines=21> */
[----:B0-----:R-:W-:Y:S02]  /*3d90*/  IMAD.X R11, R8, 0x1, R5, P3 ;  /* 0x00000001080b7824 */ /* 0x001fe400018e0605 */
[----:B-1----:R-:W-:-:S03]  /*3da0*/  IMAD.X R10, R7, 0x1, R26, P2 ;  /* 0x00000001070a7824 */ /* 0x002fc600010e061a */
[----:B------:R-:W-:Y:S01]  /*3db0*/  STL [R1+0x828], R11 ;  /* 0x0008280b01007387 */ /* 0x000fe20000100800 */
[C---:B----4-:R-:W-:Y:S02]  /*3dc0*/  IADD3 R8, P3, R9.reuse, R3, RZ ;  /* 0x0000000309087210 */ /* 0x050fe40007f7e0ff */
[----:B------:R-:W-:Y:S02]  /*3dd0*/  SHF.R.S32.HI R2, RZ, 0x1f, R9 ;  /* 0x0000001fff027819 */ /* 0x000fe40000011409 */
[----:B------:R-:W-:Y:S01]  /*3de0*/  IADD3 R9, P2, R9, R29, RZ ;  /* 0x0000001d09097210 */ /* 0x000fe20007f5e0ff */
[----:B------:R-:W-:Y:S01]  /*3df0*/  STL [R1+0x864], R8 ;  /* 0x0008640801007387 */ /* 0x000fe20000100800 */
[----:B------:R-:W-:-:S03]  /*3e00*/  SHF.R.S32.HI R6, RZ, 0x1f, R16 ;  /* 0x0000001fff067819 */ /* 0x000fc60000011410 */
[----:B------:R0:W-:Y:S04]  /*3e10*/  STL [R1+0x830], R10 ;  /* 0x0008300a01007387 */ /* 0x0001e80000100800 */
[----:B------:R1:W-:Y:S01]  /*3e20*/  STL [R1+0x86c], R9 ;  /* 0x00086c0901007387 */ /* 0x0003e20000100800 */
[----:B0-----:R-:W-:Y:S01]  /*3e30*/  IMAD.X R10, R7, 0x1, R5, P1 ;  /* 0x00000001070a7824 */ /* 0x001fe200008e0605 */
[----:B------:R-:W-:Y:S01]  /*3e40*/  IADD3 R7, P1, R28, R3, RZ ;  /* 0x000000031c077210 */ /* 0x000fe20007f3e0ff */
[----:B-1----:R-:W-:-:S03]  /*3e50*/  IMAD.X R9, R6, 0x1, R26, P0 ;  /* 0x0000000106097824 */ /* 0x002fc600000e061a */
[----:B------:R0:W-:Y:S01]  /*3e60*/  STL [R1+0x838], R10 ;  /* 0x0008380a01007387 */ /* 0x0001e20000100800 */
[----:B------:R-:W-:-:S03]  /*3e70*/  SHF.R.S32.HI R4, RZ, 0x1f, R27 ;  /* 0x0000001fff047819 */ /* 0x000fc6000001141b */
[----:B------:R-:W-:Y:S01]  /*3e80*/  STL [R1+0x874], R7 ;  /* 0x0008740701007387 */ /* 0x000fe20000100800 */
[----:B0-----:R-:W-:-:S03]  /*3e90*/  IADD3 R10, P0, R28, R29, RZ ;  /* 0x0000001d1c0a7210 */ /* 0x001fc60007f1e0ff */
[----:B------:R0:W-:Y:S04]  /*3ea0*/  STL [R1+0x840], R9 ;  /* 0x0008400901007387 */ /* 0x0001e80000100800 */
[----:B------:R1:W-:Y:S01]  /*3eb0*/  STL [R1+0x87c], R10 ;  /* 0x00087c0a01007387 */ /* 0x0003e20000100800 */
[----:B0-----:R-:W-:Y:S01]  /*3ec0*/  IMAD.X R9, R6, 0x1, R5, P4 ;  /* 0x0000000106097824 */ /* 0x001fe200020e0605 */
[----:B------:R-:W-:Y:S01]  /*3ed0*/  IADD3 R6, P4, R14, R3, RZ ;  /* 0x000000030e067210 */ /* 0x000fe20007f9e0ff */
[----:B-1----:R-:W-:-:S03]  /*3ee0*/  IMAD.X R10, R4, 0x1, R26, P6 ;  /* 0x00000001040a7824 */ /* 0x002fc600030e061a */
[----:B------:R0:W-:Y:S01]  /*3ef0*/  STL [R1+0x848], R9 ;  /* 0x0008480901007387 */ /* 0x0001e20000100800 */
[----:B------:R-:W-:-:S03]  /*3f00*/  IMAD R19, R19, UR9, RZ ;  /* 0x0000000913137c24 */ /* 0x000fc6000f8e02ff */
[----:B------:R-:W-:Y:S04]  /*3f10*/  STL [R1+0x880], R6 ;  /* 0x0008800601007387 */ /* 0x000fe80000100800 */
[----:B------:R1:W-:Y:S01]  /*3f20*/  STL [R1+0x850], R10 ;  /* 0x0008500a01007387 */ /* 0x0003e20000100800 */
[----:B0-----:R-:W-:Y:S01]  /*3f30*/  IADD3 R9, P6, R14, R29, RZ ;  /* 0x0000001d0e097210 */ /* 0x001fe20007fde0ff */
[----:B-1----:R-:W-:-:S04]  /*3f40*/  IMAD.X R10, R4, 0x1, R5, P5 ;  /* 0x00000001040a7824 */ /* 0x002fc800028e0605 */
[----:B------:R0:W-:Y:S01]  /*3f50*/  STL [R1+0x884], R9 ;  /* 0x0008840901007387 */ /* 0x0001e20000100800 */
[----:B------:R-:W-:-:S03]  /*3f60*/  IADD3 R4, P5, R19, R3, RZ ;  /* 0x0000000313047210 */ /* 0x000fc60007fbe0ff */
[----:B------:R1:W-:Y:S01]  /*3f70*/  STL [R1+0x858], R10 ;  /* 0x0008580a01007387 */ /* 0x0003e20000100800 */
[----:B0-----:R-:W-:-:S03]  /*3f80*/  IMAD.X R9, R2, 0x1, R26, P3 ;  /* 0x0000000102097824 */ /* 0x001fc600018e061a */
[----:B------:R-:W-:Y:S01]  /*3f90*/  STL [R1+0x888], R4 ;  /* 0x0008880401007387 */ /* 0x000fe20000100800 */
[----:B-1----:R-:W-:-:S03]  /*3fa0*/  IADD3 R10, P3, R19, R29, RZ ;  /* 0x0000001d130a7210 */ /* 0x002fc60007f7e0ff */
[----:B------:R0:W-:Y:S01]  /*3fb0*/  STL [R1+0x860], R9 ;  /* 0x0008600901007387 */ /* 0x0001e20000100800 */
[----:B------:R-:W-:-:S03]  /*3fc0*/  SHF.R.S32.HI R8, RZ, 0x1f, R28 ;  /* 0x0000001fff087819 */ /* 0x000fc6000001141c */
[----:B------:R1:W-:Y:S01]  /*3fd0*/  STL [R1+0x88c], R10 ;  /* 0x00088c0a01007387 */ /* 0x0003e20000100800 */
[----:B0-----:R-:W-:Y:S01]  /*3fe0*/  IMAD.X R9, R2, 0x1, R5, P2 ;  /* 0x0000000102097824 */ /* 0x001fe200010e0605 */
[----:B-1----:R-:W-:Y:S01]  /*3ff0*/  IADD3 R10, P2, R0, R3, RZ ;  /* 0x00000003000a7210 */ /* 0x002fe20007f5e0ff */
[----:B------:R-:W-:-:S03]  /*4000*/  IMAD.X R2, R8, 0x1, R26, P1 ;  /* 0x0000000108027824 */ /* 0x000fc600008e061a */
[----:B------:R0:W-:Y:S01]  /*4010*/  STL [R1+0x868], R9 ;  /* 0x0008680901007387 */ /* 0x0001e20000100800 */
[----:B------:R-:W-:-:S03]  /*4020*/  SHF.R.S32.HI R4, RZ, 0x1f, R0 ;  /* 0x0000001fff047819 */ /* 0x000fc60000011400 */
[----:B------:R-:W-:Y:S01]  /*4030*/  STL [R1+0x890], R10 ;  /* 0x0008900a01007387 */ /* 0x000fe20000100800 */
[----:B0-----:R-:W-:-:S03]  /*4040*/  IADD3 R9, P1, R0, R29, RZ ;  /* 0x0000001d00097210 */ /* 0x001fc60007f3e0ff */
[----:B------:R-:W2:Y:S01]  /*4050*/  LDL.LU R0, [R1+0x948] ;  /* 0x0009480001007983 */ /* 0x000ea20000300800 */
[----:B------:R-:W-:Y:S01]  /*4060*/  IMAD R17, R17, UR9, RZ ;  /* 0x0000000911117c24 */ /* 0x000fe2000f8e02ff */
[----:B------:R-:W-:Y:S01]  /*4070*/  SHF.R.S32.HI R7, RZ, 0x1f, R14 ;  /* 0x0000001fff077819 */ /* 0x000fe2000001140e */
[----:B------:R-:W-:Y:S01]  /*4080*/  IMAD.X R8, R8, 0x1, R5, P0 ;  /* 0x0000000108087824 */ /* 0x000fe200000e0605 */
[----:B------:R0:W-:Y:S01]  /*4090*/  STL [R1+0x870], R2 ;  /* 0x0008700201007387 */ /* 0x0001e20000100800 */
[----:B------:R-:W-:-:S03]  /*40a0*/  SHF.R.S32.HI R6, RZ, 0x1f, R19 ;  /* 0x0000001fff067819 */ /* 0x000fc60000011413 */
[----:B------:R1:W-:Y:S01]  /*40b0*/  STL [R1+0x894], R9 ;  /* 0x0008940901007387 */ /* 0x0003e20000100800 */
[----:B0-----:R-:W-:Y:S01]  /*40c0*/  IADD3 R2, P0, R17, R3, RZ ;  /* 0x0000000311027210 */ /* 0x001fe20007f1e0ff */
[----:B------:R-:W-:Y:S02]  /*40d0*/  IMAD.X R3, R7, 0x1, R26, P4 ;  /* 0x0000000107037824 */ /* 0x000fe400020e061a */
[----:B------:R0:W-:Y:S01]  /*40e0*/  STL [R1+0x878], R8 ;  /* 0x0008780801007387 */ /* 0x0001e20000100800 */
[----:B-1----:R-:W1:Y:S03]  /*40f0*/  LDC R9, c[0x0][0x238] ;  /* 0x00008e00ff097b82 */ /* 0x002e660000000800 */
[----:B------:R-:W-:Y:S04]  /*4100*/  STL [R1+0x73c], R2 ;  /* 0x00073c0201007387 */ /* 0x000fe80000100800 */
[----:B------:R3:W-:Y:S01]  /*4110*/  STL [R1+0x738], R3 ;  /* 0x0007380301007387 */ /* 0x0007e20000100800 */
[----:B0-----:R-:W-:Y:S01]  /*4120*/  IADD3 R8, P4, R17, R29, RZ ;  /* 0x0000001d11087210 */ /* 0x001fe20007f9e0ff */
[----:B---3--:R-:W-:-:S04]  /*4130*/  IMAD.X R3, R7, 0x1, R5, P6 ;  /* 0x0000000107037824 */ /* 0x008fc800030e0605 */
[----:B------:R-:W-:Y:S01]  /*4140*/  STL [R1+0x734], R8 ;  /* 0x0007340801007387 */ /* 0x000fe20000100800 */
[C---:B------:R-:W-:Y:S02]  /*4150*/  IMAD.X R7, R6.reuse, 0x1, R26, P5 ;  /* 0x0000000106077824 */ /* 0x040fe400028e061a */
[----:B------:R-:W-:Y:S01]  /*4160*/  IMAD.X R6, R6, 0x1, R5, P3 ;  /* 0x0000000106067824 */ /* 0x000fe200018e0605 */
[----:B------:R0:W-:Y:S01]  /*4170*/  STL [R1+0x720], R3 ;  /* 0x0007200301007387 */ /* 0x0001e20000100800 */
[----:B------:R-:W-:-:S03]  /*4180*/  SHF.R.S32.HI R2, RZ, 0x1f, R17 ;  /* 0x0000001fff027819 */ /* 0x000fc60000011411 */
[----:B------:R1:W-:Y:S01]  /*4190*/  STL [R1+0x724], R7 ;  /* 0x0007240701007387 */ /* 0x0003e20000100800 */
[C---:B0-----:R-:W-:Y:S02]  /*41a0*/  IMAD.X R3, R4.reuse, 0x1, R26, P2 ;  /* 0x0000000104037824 */ /* 0x041fe400010e061a */
[----:B------:R-:W-:Y:S02]  /*41b0*/  IMAD.X R4, R4, 0x1, R5, P1 ;  /* 0x0000000104047824 */ /* 0x000fe400008e0605 */
[C---:B-1----:R-:W-:Y:S02]  /*41c0*/  IMAD R7, R9.reuse, 0x7a, RZ ;  /* 0x0000007a09077824 */ /* 0x042fe400078e02ff */
[C---:B------:R-:W-:Y:S02]  /*41d0*/  IMAD R8, R9.reuse, 0x79, RZ ;  /* 0x0000007909087824 */ /* 0x040fe400078e02ff */
[C---:B------:R-:W-:Y:S02]  /*41e0*/  IMAD R10, R9.reuse, 0x77, RZ ;  /* 0x00000077090a7824 */ /* 0x040fe400078e02ff */
[----:B------:R-:W-:-:S02]  /*41f0*/  IMAD R11, R9, 0x76, RZ ;  /* 0x00000076090b7824 */ /* 0x000fc400078e02ff */
[C---:B------:R-:W-:Y:S02]  /*4200*/  IMAD R12, R9.reuse, 0x75, RZ ;  /* 0x00000075090c7824 */ /* 0x040fe400078e02ff */
[C---:B------:R-:W-:Y:S02]  /*4210*/  IMAD R13, R9.reuse, 0x74, RZ ;  /* 0x00000074090d7824 */ /* 0x040fe400078e02ff */
[C---:B------:R-:W-:Y:S02]  /*4220*/  IMAD R14, R9.reuse, 0x73, RZ ;  /* 0x00000073090e7824 */ /* 0x040fe400078e02ff */
        /* <DEDUP_REMOVED lines=12> */
[----:B------:R-:W-:Y:S01]  /*42f0*/  IMAD R29, R9, 0x64, RZ ;  /* 0x00000064091d7824 */ /* 0x000fe200078e02ff */
[----:B--2---:R-:W-:-:S05]  /*4300*/  IADD3 R16, P6, R0, UR10, RZ ;  /* 0x0000000a00107c10 */ /* 0x004fca000ffde0ff */
[----:B------:R-:W-:Y:S01]  /*4310*/  STL [R1+0x170], R16 ;  /* 0x0001701001007387 */ /* 0x000fe20000100800 */
[----:B------:R-:W-:-:S03]  /*4320*/  LEA.HI.X.SX32 R0, R0, UR11, 0x1, P6 ;  /* 0x0000000b00007c11 */ /* 0x000fc6000b0f0eff */
[----:B------:R-:W-:Y:S04]  /*4330*/  STL [R1+0x728], R6 ;  /* 0x0007280601007387 */ /* 0x000fe80000100800 */
[----:B------:R0:W-:Y:S04]  /*4340*/  STL [R1+0x72c], R3 ;  /* 0x00072c0301007387 */ /* 0x0001e80000100800 */
[----:B------:R-:W-:Y:S01]  /*4350*/  STL [R1+0x730], R4 ;  /* 0x0007300401007387 */ /* 0x000fe20000100800 */
[C---:B0-----:R-:W-:Y:S02]  /*4360*/  IMAD.X R3, R2.reuse, 0x1, R26, P0 ;  /* 0x0000000102037824 */ /* 0x041fe400000e061a */
[----:B------:R-:W-:-:S03]  /*4370*/  IMAD.X R2, R2, 0x1, R5, P4 ;  /* 0x0000000102027824 */ /* 0x000fc600020e0605 */
[----:B------:R-:W-:Y:S04]  /*4380*/  STL [R1+0x71c], R3 ;  /* 0x00071c0301007387 */ /* 0x000fe80000100800 */
[----:B------:R-:W-:Y:S04]  /*4390*/  STL [R1+0x138], R0 ;  /* 0x0001380001007387 */ /* 0x000fe80000100800 */
[----:B------:R0:W-:Y:S02]  /*43a0*/  STL [R1+0x318], R2 ;  /* 0x0003180201007387 */ /* 0x0001e40000100800 */
[----:B0-----:R-:W0:Y:S01]  /*43b0*/  LDC R2, c[0x0][0x230] ;  /* 0x00008c00ff027b82 */ /* 0x001e220000000800 */
[----:B------:R-:W-:-:S02]  /*43c0*/  IMAD R3, R9, 0x7e, RZ ;  /* 0x0000007e09037824 */ /* 0x000fc400078e02ff */
[C---:B------:R-:W-:Y:S02]  /*43d0*/  IMAD R4, R9.reuse, 0x7d, RZ ;  /* 0x0000007d09047824 */ /* 0x040fe400078e02ff */
[C---:B------:R-:W-:Y:S02]  /*43e0*/  IMAD R5, R9.reuse, 0x7c, RZ ;  /* 0x0000007c09057824 */ /* 0x040fe400078e02ff */
[C---:B------:R-:W-:Y:S02]  /*43f0*/  IMAD R6, R9.reuse, 0x7b, RZ ;  /* 0x0000007b09067824 */ /* 0x040fe400078e02ff */
[----:B------:R-:W-:Y:S02]  /*4400*/  IMAD R26, R9, 0x67, RZ ;  /* 0x00000067091a7824 */ /* 0x000fe400078e02ff */
[----:B0-----:R-:W-:-:S05]  /*4410*/  VIADD R2, R2, 0x7f ;  /* 0x0000007f02027836 */ /* 0x001fca0000000000 */
[----:B------:R-:W-:-:S04]  /*4420*/  SHF.R.S32.HI R9, RZ, 0x1f, R2 ;  /* 0x0000001fff097819 */ /* 0x000fc80000011402 */
[----:B------:R-:W-:Y:S02]  /*4430*/  LEA.HI R9, R9, R2, RZ, 0x7 ;  /* 0x0000000209097211 */ /* 0x000fe400078f38ff */
[----:B------:R-:W0:Y:S01]  /*4440*/  LDC R2, c[0x0][0x238] ;  /* 0x00008e00ff027b82 */ /* 0x000e220000000800 */
[----:B------:R-:W-:Y:S01]  /*4450*/  STL [R1+0x2b0], RZ ;  /* 0x0002b0ff01007387 */ /* 0x000fe20000100800 */
[----:B------:R-:W-:-:S03]  /*4460*/  SHF.R.S32.HI R9, RZ, 0x7, R9 ;  /* 0x00000007ff097819 */ /* 0x000fc60000011409 */
[----:B------:R-:W-:Y:S04]  /*4470*/  STL [R1+0x160], RZ ;  /* 0x000160ff01007387 */ /* 0x000fe80000100800 */
[----:B------:R-:W-:Y:S04]  /*4480*/  STL [R1+0x164], RZ ;  /* 0x000164ff01007387 */ /* 0x000fe80000100800 */
[----:B------:R-:W-:Y:S04]  /*4490*/  STL [R1+0x168], RZ ;  /* 0x000168ff01007387 */ /* 0x000fe80000100800 */
[----:B------:R-:W-:Y:S01]  /*44a0*/  STL [R1+0x16c], RZ ;  /* 0x00016cff01007387 */ /* 0x000fe20000100800 */
[----:B0-----:R-:W-:-:S03]  /*44b0*/  IMAD R2, R2, 0x7f, RZ ;  /* 0x0000007f02027824 */ /* 0x001fc600078e02ff */
[----:B------:R-:W-:Y:S02]  /*44c0*/  STL [R1+0x10], RZ ;  /* 0x000010ff01007387 */ /* 0x000fe40000100800 */
[-C--:B------:R-:W-:Y:S02]  /*44d0*/  IADD3 R9, P3, R2, R16.reuse, RZ ;  /* 0x0000001002097210 */ /* 0x080fe40007f7e0ff */
[----:B------:R-:W-:Y:S04]  /*44e0*/  STL [R1+0x14], RZ ;  /* 0x000014ff01007387 */ /* 0x000fe80000100800 */
[----:B------:R0:W-:Y:S02]  /*44f0*/  STL [R1+0x320], R9 ;  /* 0x0003200901007387 */ /* 0x0001e40000100800 */
[----:B0-----:R-:W-:-:S05]  /*4500*/  IADD3 R9, P4, R3, R16, RZ ;  /* 0x0000001003097210 */ /* 0x001fca0007f9e0ff */
        /* <DEDUP_REMOVED lines=11> */
[----:B0-----:R-:W0:Y:S01]  /*45c0*/  LDC R9, c[0x0][0x238] ;  /* 0x00008e00ff097b82 */ /* 0x001e220000000800 */
[----:B------:R-:W-:-:S05]  /*45d0*/  LEA.HI.X.SX32 R2, R2, R0, 0x1, P3 ;  /* 0x0000000002027211 */ /* 0x000fca00018f0eff */
[----:B------:R1:W-:Y:S01]  /*45e0*/  STL [R1+0x31c], R2 ;  /* 0x00031c0201007387 */ /* 0x0003e20000100800 */
[----:B------:R-:W-:Y:S01]  /*45f0*/  LEA.HI.X.SX32 R3, R3, R0, 0x1, P4 ;  /* 0x0000000003037211 */ /* 0x000fe200020f0eff */
[----:B0-----:R-:W-:-:S05]  /*4600*/  IMAD R9, R9, 0x78, RZ ;  /* 0x0000007809097824 */ /* 0x001fca00078e02ff */
[----:B-1----:R-:W-:-:S05]  /*4610*/  IADD3 R2, P3, R9, R16, RZ ;  /* 0x0000001009027210 */ /* 0x002fca0007f7e0ff */
[----:B------:R0:W-:Y:S04]  /*4620*/  STL [R1+0x358], R2 ;  /* 0x0003580201007387 */ /* 0x0001e80000100800 */
[----:B------:R1:W-:Y:S01]  /*4630*/  STL [R1+0x324], R3 ;  /* 0x0003240301007387 */ /* 0x0003e20000100800 */
[----:B0-----:R-:W-:Y:S02]  /*4640*/  IADD3 R2, P4, R10, R16, RZ ;  /* 0x000000100a027210 */ /* 0x001fe40007f9e0ff */
[----:B-1----:R-:W-:-:S03]  /*4650*/  LEA.HI.X.SX32 R3, R4, R0, 0x1, P5 ;  /* 0x0000000004037211 */ /* 0x002fc600028f0eff */
[----:B------:R0:W-:Y:S01]  /*4660*/  STL [R1+0x360], R2 ;  /* 0x0003600201007387 */ /* 0x0001e20000100800 */
[----:B------:R-:W-:-:S03]  /*4670*/  IADD3 R4, P5, R11, R16, RZ ;  /* 0x000000100b047210 */ /* 0x000fc60007fbe0ff */
[----:B------:R1:W-:Y:S01]  /*4680*/  STL [R1+0x32c], R3 ;  /* 0x00032c0301007387 */ /* 0x0003e20000100800 */
[----:B0-----:R-:W-:-:S03]  /*4690*/  LEA.HI.X.SX32 R2, R5, R0, 0x1, P6 ;  /* 0x0000000005027211 */ /* 0x001fc600030f0eff */
[----:B------:R0:W-:Y:S01]  /*46a0*/  STL [R1+0x368], R4 ;  /* 0x0003680401007387 */ /* 0x0001e20000100800 */
[----:B-1----:R-:W-:-:S03]  /*46b0*/  IADD3 R3, P6, R12, R16, RZ ;  /* 0x000000100c037210 */ /* 0x002fc60007fde0ff */
[----:B------:R1:W-:Y:S01]  /*46c0*/  STL [R1+0x334], R2 ;  /* 0x0003340201007387 */ /* 0x0003e20000100800 */
[----:B0-----:R-:W-:-:S03]  /*46d0*/  LEA.HI.X.SX32 R4, R6, R0, 0x1, P0 ;  /* 0x0000000006047211 */ /* 0x001fc600000f0eff */
[----:B------:R0:W-:Y:S01]  /*46e0*/  STL [R1+0x370], R3 ;  /* 0x0003700301007387 */ /* 0x0001e20000100800 */
[----:B-1----:R-:W-:-:S03]  /*46f0*/  IADD3 R2, P0, R13, R16, RZ ;  /* 0x000000100d027210 */ /* 0x002fc60007f1e0ff */
[----:B------:R1:W-:Y:S04]  /*4700*/  STL [R1+0x33c], R4 ;  /* 0x00033c0401007387 */ /* 0x0003e80000100800 */
[----:B------:R2:W-:Y:S01]  /*4710*/  STL [R1+0x378], R2 ;  /* 0x0003780201007387 */ /* 0x0005e20000100800 */
[----:B0-----:R-:W-:Y:S02]  /*4720*/  LEA.HI.X.SX32 R3, R7, R0, 0x1, P1 ;  /* 0x0000000007037211 */ /* 0x001fe400008f0eff */
[----:B-1----:R-:W-:-:S03]  /*4730*/  IADD3 R4, P1, R14, R16, RZ ;  /* 0x000000100e047210 */ /* 0x002fc60007f3e0ff */
[----:B------:R-:W-:Y:S01]  /*4740*/  STL [R1+0x344], R3 ;  /* 0x0003440301007387 */ /* 0x000fe20000100800 */
[----:B--2---:R-:W-:-:S03]  /*4750*/  LEA.HI.X.SX32 R2, R8, R0, 0x1, P2 ;  /* 0x0000000008027211 */ /* 0x004fc600010f0eff */
[----:B------:R-:W-:Y:S04]  /*4760*/  STL [R1+0x380], R4 ;  /* 0x0003800401007387 */ /* 0x000fe80000100800 */
[----:B------:R0:W-:Y:S02]  /*4770*/  STL [R1+0x34c], R2 ;  /* 0x00034c0201007387 */ /* 0x0001e40000100800 */
[----:B0-----:R-:W-:Y:S02]  /*4780*/  LEA.HI.X.SX32 R2, R9, R0, 0x1, P3 ;  /* 0x0000000009027211 */ /* 0x001fe400018f0eff */
[----:B------:R-:W2:Y:S01]  /*4790*/  LDL R9, [R1+0x170] ;  /* 0x0001700001097983 */ /* 0x000ea20000100800 */
[----:B------:R-:W-:Y:S02]  /*47a0*/  IADD3 R3, P2, R15, R16, RZ ;  /* 0x000000100f037210 */ /* 0x000fe40007f5e0ff */
[----:B------:R-:W0:Y:S03]  /*47b0*/  LDC R16, c[0x0][0x238] ;  /* 0x00008e00ff107b82 */ /* 0x000e260000000800 */
[----:B------:R-:W-:Y:S04]  /*47c0*/  STL [R1+0x388], R3 ;  /* 0x0003880301007387 */ /* 0x000fe80000100800 */
[----:B------:R1:W-:Y:S01]  /*47d0*/  STL [R1+0x354], R2 ;  /* 0x0003540201007387 */ /* 0x0003e20000100800 */
[----:B0-----:R-:W-:Y:S01]  /*47e0*/  IMAD R16, R16, 0x71, RZ ;  /* 0x0000007110107824 */ /* 0x001fe200078e02ff */
[----:B-1----:R-:W-:-:S04]  /*47f0*/  LEA.HI.X.SX32 R2, R10, R0, 0x1, P4 ;  /* 0x000000000a027211 */ /* 0x002fc800020f0eff */
[-C--:B--2---:R-:W-:Y:S02]  /*4800*/  IADD3 R3, P3, R16, R9.reuse, RZ ;  /* 0x0000000910037210 */ /* 0x084fe40007f7e0ff */
[----:B------:R-:W-:-:S03]  /*4810*/  IADD3 R4, P4, R17, R9, RZ ;  /* 0x0000000911047210 */ /* 0x000fc60007f9e0ff */
[----:B------:R0:W-:Y:S04]  /*4820*/  STL [R1+0x390], R3 ;  /* 0x0003900301007387 */ /* 0x0001e80000100800 */
[----:B------:R1:W-:Y:S01]  /*4830*/  STL [R1+0x35c], R2 ;  /* 0x00035c0201007387 */ /* 0x0003e20000100800 */
[----:B0-----:R-:W-:-:S03]  /*4840*/  LEA.HI.X.SX32 R3, R11, R0, 0x1, P5 ;  /* 0x000000000b037211 */ /* 0x001fc600028f0eff */
[----:B------:R0:W-:Y:S01]  /*4850*/  STL [R1+0x398], R4 ;  /* 0x0003980401007387 */ /* 0x0001e20000100800 */
[----:B------:R-:W2:Y:S01]  /*4860*/  LDC R11, c[0x0][0x238] ;  /* 0x00008e00ff0b7b82 */ /* 0x000ea20000000800 */
[----:B-1----:R-:W-:Y:S02]  /*4870*/  IADD3 R2, P5, R18, R9, RZ ;  /* 0x0000000912027210 */ /* 0x002fe40007fbe0ff */
        /* <DEDUP_REMOVED lines=8> */
[----:B------:R0:W-:Y:S01]  /*4900*/  STL [R1+0x374], R2 ;  /* 0x0003740201007387 */ /* 0x0001e20000100800 */
[----:B---3--:R-:W-:-:S03]  /*4910*/  LEA.HI.X.SX32 R3, R14, R0, 0x1, P1 ;  /* 0x000000000e037211 */ /* 0x008fc600008f0eff */
[----:B------:R1:W-:Y:S04]  /*4920*/  STL [R1+0x3b0], R4 ;  /* 0x0003b00401007387 */ /* 0x0003e80000100800 */
[----:B------:R3:W-:Y:S01]  /*4930*/  STL [R1+0x37c], R3 ;  /* 0x00037c0301007387 */ /* 0x0007e20000100800 */
[----:B0-----:R-:W-:Y:S02]  /*4940*/  IADD3 R2, P1, R21, R9, RZ ;  /* 0x0000000915027210 */ /* 0x001fe40007f3e0ff */
[----:B-1----:R-:W-:-:S03]  /*4950*/  LEA.HI.X.SX32 R4, R15, R0, 0x1, P2 ;  /* 0x000000000f047211 */ /* 0x002fc600010f0eff */
[----:B------:R0:W-:Y:S01]  /*4960*/  STL [R1+0x3b8], R2 ;  /* 0x0003b80201007387 */ /* 0x0001e20000100800 */
[----:B---3--:R-:W-:-:S03]  /*4970*/  IADD3 R3, P2, R22, R9, RZ ;  /* 0x0000000916037210 */ /* 0x008fc60007f5e0ff */
        /* <DEDUP_REMOVED lines=16> */
[----:B------:R-:W-:Y:S01]  /*4a80*/  STL [R1+0x3a4], R2 ;  /* 0x0003a40201007387 */ /* 0x000fe20000100800 */
[----:B---3--:R-:W-:-:S03]  /*4a90*/  LEA.HI.X.SX32 R3, R20, R0, 0x1, P0 ;  /* 0x0000000014037211 */ /* 0x008fc600000f0eff */
[----:B------:R-:W-:Y:S04]  /*4aa0*/  STL [R1+0x3e0], R4 ;  /* 0x0003e00401007387 */ /* 0x000fe80000100800 */
[----:B------:R0:W-:Y:S02]  /*4ab0*/  STL [R1+0x3ac], R3 ;  /* 0x0003ac0301007387 */ /* 0x0001e40000100800 */
[----:B0-----:R-:W0:Y:S01]  /*4ac0*/  LDC R3, c[0x0][0x238] ;  /* 0x00008e00ff037b82 */ /* 0x001e220000000800 */
[----:B------:R-:W-:Y:S02]  /*4ad0*/  IADD3 R2, P0, R27, R9, RZ ;  /* 0x000000091b027210 */ /* 0x000fe40007f1e0ff */
[----:B------:R-:W-:-:S03]  /*4ae0*/  LEA.HI.X.SX32 R4, R21, R0, 0x1, P1 ;  /* 0x0000000015047211 */ /* 0x000fc600008f0eff */
[----:B------:R1:W-:Y:S01]  /*4af0*/  STL [R1+0x3f0], R2 ;  /* 0x0003f00201007387 */ /* 0x0003e20000100800 */
[----:B------:R-:W-:-:S03]  /*4b00*/  LEA.HI.X.SX32 R5, R22, R0, 0x1, P2 ;  /* 0x0000000016057211 */ /* 0x000fc600010f0eff */
[----:B------:R3:W-:Y:S01]  /*4b10*/  STL [R1+0x3b4], R4 ;  /* 0x0003b40401007387 */ /* 0x0007e20000100800 */
[-C--:B-1----:R-:W-:Y:S02]  /*4b20*/  IADD3 R2, P1, R28, R9.reuse, RZ ;  /* 0x000000091c027210 */ /* 0x082fe40007f3e0ff */
[----:B---3--:R-:W-:-:S03]  /*4b30*/  IADD3 R4, P2, R29, R9, RZ ;  /* 0x000000091d047210 */ /* 0x008fc60007f5e0ff */
[----:B------:R1:W-:Y:S04]  /*4b40*/  STL [R1+0x3f8], R2 ;  /* 0x0003f80201007387 */ /* 0x0003e80000100800 */
[----:B------:R3:W-:Y:S01]  /*4b50*/  STL [R1+0x3bc], R5 ;  /* 0x0003bc0501007387 */ /* 0x0007e20000100800 */
[C---:B0-----:R-:W-:Y:S02]  /*4b60*/  IMAD R12, R3.reuse, 0x62, RZ ;  /* 0x00000062030c7824 */ /* 0x041fe400078e02ff */
[----:B-1----:R-:W-:Y:S01]  /*4b70*/  IMAD R2, R3, 0x63, RZ ;  /* 0x0000006303027824 */ /* 0x002fe200078e02ff */
[----:B------:R0:W-:Y:S01]  /*4b80*/  STL [R1+0x400], R4 ;  /* 0x0004000401007387 */ /* 0x0001e20000100800 */
[-C--:B------:R-:W-:Y:S02]  /*4b90*/  LEA.HI.X.SX32 R3, R24, R0.reuse, 0x1, P4 ;  /* 0x0000000018037211 */ /* 0x080fe400020f0eff */
[----:B---3--:R-:W-:-:S02]  /*4ba0*/  LEA.HI.X.SX32 R5, R23, R0, 0x1, P3 ;  /* 0x0000000017057211 */ /* 0x008fc400018f0eff */
[----:B0-----:R-:W-:-:S03]  /*4bb0*/  IADD3 R4, P3, R2, R9, RZ ;  /* 0x0000000902047210 */ /* 0x001fc60007f7e0ff */
[----:B------:R-:W-:Y:S01]  /*4bc0*/  STL [R1+0x3c4], R5 ;  /* 0x0003c40501007387 */ /* 0x000fe20000100800 */
[----:B--2---:R-:W-:-:S03]  /*4bd0*/  IMAD R7, R11, 0x61, RZ ;  /* 0x000000610b077824 */ /* 0x004fc600078e02ff */
[----:B------:R0:W-:Y:S01]  /*4be0*/  STL [R1+0x408], R4 ;  /* 0x0004080401007387 */ /* 0x0001e20000100800 */
[----:B------:R-:W-:-:S03]  /*4bf0*/  IMAD R6, R11, 0x60, RZ ;  /* 0x000000600b067824 */ /* 0x000fc600078e02ff */
[----:B------:R1:W-:Y:S01]  /*4c00*/  STL [R1+0x3cc], R3 ;  /* 0x0003cc0301007387 */ /* 0x0003e20000100800 */
[----:B0-----:R-:W-:Y:S02]  /*4c10*/  IADD3 R4, P4, R12, R9, RZ ;  /* 0x000000090c047210 */ /* 0x001fe40007f9e0ff */
[----:B-1----:R-:W-:-:S03]  /*4c20*/  LEA.HI.X.SX32 R3, R25, R0, 0x1, P5 ;  /* 0x0000000019037211 */ /* 0x002fc600028f0eff */
[----:B------:R0:W-:Y:S01]  /*4c30*/  STL [R1+0x410], R4 ;  /* 0x0004100401007387 */ /* 0x0001e20000100800 */
[----:B------:R-:W-:-:S03]  /*4c40*/  IMAD R5, R11, 0x5f, RZ ;  /* 0x0000005f0b057824 */ /* 0x000fc600078e02ff */
[----:B------:R1:W-:Y:S01]  /*4c50*/  STL [R1+0x3d4], R3 ;  /* 0x0003d40301007387 */ /* 0x0003e20000100800 */
[-C--:B0-----:R-:W-:Y:S02]  /*4c60*/  IADD3 R4, P5, R7, R9.reuse, RZ ;  /* 0x0000000907047210 */ /* 0x081fe40007fbe0ff */
[-C--:B-1----:R-:W-:Y:S02]  /*4c70*/  LEA.HI.X.SX32 R3, R26, R0.reuse, 0x1, P6 ;  /* 0x000000001a037211 */ /* 0x082fe400030f0eff */
[----:B------:R-:W-:Y:S01]  /*4c80*/  IADD3 R8, P6, R6, R9, RZ ;  /* 0x0000000906087210 */ /* 0x000fe20007fde0ff */
[----:B------:R0:W-:Y:S04]  /*4c90*/  STL [R1+0x418], R4 ;  /* 0x0004180401007387 */ /* 0x0001e80000100800 */
[----:B------:R1:W-:Y:S04]  /*4ca0*/  STL [R1+0x3dc], R3 ;  /* 0x0003dc0301007387 */ /* 0x0003e80000100800 */
[----:B------:R2:W-:Y:S01]  /*4cb0*/  STL [R1+0x420], R8 ;  /* 0x0004200801007387 */ /* 0x0005e20000100800 */
[----:B0-----:R-:W-:Y:S01]  /*4cc0*/  IMAD R4, R11, 0x5e, RZ ;  /* 0x0000005e0b047824 */ /* 0x001fe200078e02ff */
[----:B-1----:R-:W-:-:S02]  /*4cd0*/  LEA.HI.X.SX32 R3, R27, R0, 0x1, P0 ;  /* 0x000000001b037211 */ /* 0x002fc400000f0eff */
[----:B--2---:R-:W-:-:S03]  /*4ce0*/  IADD3 R8, P0, R5, R9, RZ ;  /* 0x0000000905087210 */ /* 0x004fc60007f1e0ff */
[----:B------:R0:W-:Y:S01]  /*4cf0*/  STL [R1+0x3e4], R3 ;  /* 0x0003e40301007387 */ /* 0x0001e20000100800 */
[----:B------:R-:W-:-:S03]  /*4d00*/  LEA.HI.X.SX32 R10, R28, R0, 0x1, P1 ;  /* 0x000000001c0a7211 */ /* 0x000fc600008f0eff */
[----:B------:R1:W-:Y:S01]  /*4d10*/  STL [R1+0x428], R8 ;  /* 0x0004280801007387 */ /* 0x0003e20000100800 */
[-C--:B------:R-:W-:Y:S01]  /*4d20*/  LEA.HI.X.SX32 R13, R29, R0.reuse, 0x1, P2 ;  /* 0x000000001d0d7211 */ /* 0x080fe200010f0eff */
[----:B0-----:R-:W-:Y:S01]  /*4d30*/  IMAD R3, R11, 0x5d, RZ ;  /* 0x0000005d0b037824 */ /* 0x001fe200078e02ff */
[-C--:B-1----:R-:W-:Y:S01]  /*4d40*/  IADD3 R8, P1, R4, R9.reuse, RZ ;  /* 0x0000000904087210 */ /* 0x082fe20007f3e0ff */
[----:B------:R-:W-:Y:S03]  /*4d50*/  STL [R1+0x3f4], R10 ;  /* 0x0003f40a01007387 */ /* 0x000fe60000100800 */
[----:B------:R-:W-:Y:S01]  /*4d60*/  IADD3 R14, P2, R3, R9, RZ ;  /* 0x00000009030e7210 */ /* 0x000fe20007f5e0ff */
[----:B------:R0:W-:Y:S04]  /*4d70*/  STL [R1+0x430], R8 ;  /* 0x0004300801007387 */ /* 0x0001e80000100800 */
[----:B------:R-:W-:Y:S01]  /*4d80*/  STL [R1+0x3fc], R13 ;  /* 0x0003fc0d01007387 */ /* 0x000fe20000100800 */
[----:B0-----:R-:W-:-:S03]  /*4d90*/  LEA.HI.X.SX32 R8, R2, R0, 0x1, P3 ;  /* 0x0000000002087211 */ /* 0x001fc600018f0eff */
[----:B------:R-:W-:Y:S04]  /*4da0*/  STL [R1+0x438], R14 ;  /* 0x0004380e01007387 */ /* 0x000fe80000100800 */
[----:B------:R0:W-:Y:S01]  /*4db0*/  STL [R1+0x404], R8 ;  /* 0x0004040801007387 */ /* 0x0001e20000100800 */
[C---:B------:R-:W-:Y:S01]  /*4dc0*/  IMAD R10, R11.reuse, 0x5c, RZ ;  /* 0x0000005c0b0a7824 */ /* 0x040fe200078e02ff */
[----:B0-----:R-:W0:Y:S04]  /*4dd0*/  LDC R8, c[0x0][0x238] ;  /* 0x00008e00ff087b82 */ /* 0x001e280000000800 */
[----:B------:R-:W-:Y:S01]  /*4de0*/  IADD3 R13, P3, R10, R9, RZ ;  /* 0x000000090a0d7210 */ /* 0x000fe20007f7e0ff */
[C---:B------:R-:W-:Y:S01]  /*4df0*/  IMAD R2, R11.reuse, 0x5b, RZ ;  /* 0x0000005b0b027824 */ /* 0x040fe200078e02ff */
[----:B------:R-:W-:Y:S01]  /*4e00*/  LEA.HI.X.SX32 R14, R12, R0, 0x1, P4 ;  /* 0x000000000c0e7211 */ /* 0x000fe200020f0eff */
[----:B------:R-:W-:-:S02]  /*4e10*/  IMAD R12, R11, 0x5a, RZ ;  /* 0x0000005a0b0c7824 */ /* 0x000fc400078e02ff */
[----:B------:R1:W-:Y:S01]  /*4e20*/  STL [R1+0x440], R13 ;  /* 0x0004400d01007387 */ /* 0x0003e20000100800 */
[----:B------:R-:W-:-:S03]  /*4e30*/  LEA.HI.X.SX32 R11, R7, R0, 0x1, P5 ;  /* 0x00000000070b7211 */ /* 0x000fc600028f0eff */
[----:B------:R-:W-:Y:S01]  /*4e40*/  STL [R1+0x40c], R14 ;  /* 0x00040c0e01007387 */ /* 0x000fe20000100800 */
[----:B-1----:R-:W-:-:S05]  /*4e50*/  IADD3 R13, P4, R2, R9, RZ ;  /* 0x00000009020d7210 */ /* 0x002fca0007f9e0ff */
[----:B------:R1:W-:Y:S01]  /*4e60*/  STL [R1+0x448], R13 ;  /* 0x0004480d01007387 */ /* 0x0003e20000100800 */
[----:B0-----:R-:W-:-:S03]  /*4e70*/  IMAD R7, R8, 0x59, RZ ;  /* 0x0000005908077824 */ /* 0x001fc600078e02ff */
[----:B------:R0:W-:Y:S01]  /*4e80*/  STL [R1+0x414], R11 ;  /* 0x0004140b01007387 */ /* 0x0001e20000100800 */
[----:B-1----:R-:W-:Y:S02]  /*4e90*/  IADD3 R13, P5, R12, R9, RZ ;  /* 0x000000090c0d7210 */ /* 0x002fe40007fbe0ff */
[----:B0-----:R-:W-:-:S03]  /*4ea0*/  LEA.HI.X.SX32 R11, R6, R0, 0x1, P6 ;  /* 0x00000000060b7211 */ /* 0x001fc600030f0eff */
        /* <DEDUP_REMOVED lines=9> */
[----:B-1----:R-:W-:Y:S01]  /*4f40*/  LEA.HI.X.SX32 R11, R4, R0, 0x1, P1 ;  /* 0x00000000040b7211 */ /* 0x002fe200008f0eff */
[----:B------:R-:W-:Y:S02]  /*4f50*/  IMAD R4, R8, 0x56, RZ ;  /* 0x0000005608047824 */ /* 0x000fe400078e02ff */
[----:B------:R0:W-:Y:S04]  /*4f60*/  STL [R1+0x460], R13 ;  /* 0x0004600d01007387 */ /* 0x0001e80000100800 */
[----:B------:R1:W-:Y:S01]  /*4f70*/  STL [R1+0x42c], R11 ;  /* 0x00042c0b01007387 */ /* 0x0003e20000100800 */
[----:B0-----:R-:W-:-:S02]  /*4f80*/  IADD3 R13, P1, R5, R9, RZ ;  /* 0x00000009050d7210 */ /* 0x001fc40007f3e0ff */
[-C--:B-1----:R-:W-:Y:S01]  /*4f90*/  LEA.HI.X.SX32 R11, R3, R0.reuse, 0x1, P2 ;  /* 0x00000000030b7211 */ /* 0x082fe200010f0eff */
[----:B------:R-:W-:Y:S01]  /*4fa0*/  IMAD R3, R8, 0x55, RZ ;  /* 0x0000005508037824 */ /* 0x000fe200078e02ff */
[----:B------:R-:W-:Y:S01]  /*4fb0*/  IADD3 R14, P2, R4, R9, RZ ;  /* 0x00000009040e7210 */ /* 0x000fe20007f5e0ff */
[----:B------:R0:W-:Y:S04]  /*4fc0*/  STL [R1+0x468], R13 ;  /* 0x0004680d01007387 */ /* 0x0001e80000100800 */
[----:B------:R-:W-:Y:S04]  /*4fd0*/  STL [R1+0x434], R11 ;  /* 0x0004340b01007387 */ /* 0x000fe80000100800 */
[----:B------:R1:W-:Y:S01]  /*4fe0*/  STL [R1+0x470], R14 ;  /* 0x0004700e01007387 */ /* 0x0003e20000100800 */
[----:B0-----:R-:W-:-:S02]  /*4ff0*/  LEA.HI.X.SX32 R13, R10, R0, 0x1, P3 ;  /* 0x000000000a0d7211 */ /* 0x001fc400018f0eff */
[-C--:B------:R-:W-:Y:S02]  /*5000*/  LEA.HI.X.SX32 R10, R2, R0.reuse, 0x1, P4 ;  /* 0x00000000020a7211 */ /* 0x080fe400020f0eff */
[-C--:B-1----:R-:W-:Y:S01]  /*5010*/  IADD3 R14, P3, R3, R9.reuse, RZ ;  /* 0x00000009030e7210 */ /* 0x082fe20007f7e0ff */
[----:B------:R-:W-:Y:S04]  /*5020*/  STL [R1+0x43c], R13 ;  /* 0x00043c0d01007387 */ /* 0x000fe80000100800 */
[----:B------:R-:W-:Y:S04]  /*5030*/  STL [R1+0x478], R14 ;  /* 0x0004780e01007387 */ /* 0x000fe80000100800 */
[----:B------:R0:W-:Y:S01]  /*5040*/  STL [R1+0x444], R10 ;  /* 0x0004440a01007387 */ /* 0x0001e20000100800 */
[C---:B------:R-:W-:Y:S01]  /*5050*/  IMAD R11, R8.reuse, 0x54, RZ ;  /* 0x00000054080b7824 */ /* 0x040fe200078e02ff */
[----:B0-----:R-:W0:Y:S04]  /*5060*/  LDC R10, c[0x0][0x238] ;  /* 0x00008e00ff0a7b82 */ /* 0x001e280000000800 */
[----:B------:R-:W-:Y:S01]  /*5070*/  IADD3 R13, P4, R11, R9, RZ ;  /* 0x000000090b0d7210 */ /* 0x000fe20007f9e0ff */
[----:B------:R-:W-:Y:S01]  /*5080*/  IMAD R2, R8, 0x53, RZ ;  /* 0x0000005308027824 */ /* 0x000fe200078e02ff */
        /* <DEDUP_REMOVED lines=37> */
[----:B------:R-:W-:Y:S01]  /*52e0*/  IMAD R8, R10, 0x4c, RZ ;  /* 0x0000004c0a087824 */ /* 0x000fe200078e02ff */
        /* <DEDUP_REMOVED lines=56> */
[----:B------:R-:W-:-:S03]  /*5670*/  IMAD.SHL.U32 R6, R8, 0x40, RZ ;  /* 0x0000004008067824 */ /* 0x000fc600078e00ff */
        /* <DEDUP_REMOVED lines=160> */
[----:B------:R-:W-:Y:S02]  /*6080*/  LEA.HI.X.SX32 R6, R6, R0, 0x1, P6 ;  /* 0x0000000006067211 */ /* 0x000fe400030f0eff */
[----:B-1----:R-:W-:-:S05]  /*6090*/  IADD3 R13, P5, R12, R9, RZ ;  /* 0x000000090c0d7210 */ /* 0x002fca0007fbe0ff */
[----:B------:R1:W-:Y:S01]  /*60a0*/  STL [R1+0x610], R13 ;  /* 0x0006100d01007387 */ /* 0x0003e20000100800 */
[----:B0-----:R-:W-:Y:S01]  /*60b0*/  IMAD.SHL.U32 R7, R10, 0x20, RZ ;  /* 0x000000200a077824 */ /* 0x001fe200078e00ff */
[----:B------:R-:W-:Y:S02]  /*60c0*/  LEA.HI.X.SX32 R5, R5, R0, 0x1, P0 ;  /* 0x0000000005057211 */ /* 0x000fe400000f0eff */
[----:B------:R0:W-:Y:S01]  /*60d0*/  STL [R1+0x5dc], R6 ;  /* 0x0005dc0601007387 */ /* 0x0001e20000100800 */
[----:B-1----:R-:W-:-:S05]  /*60e0*/  IADD3 R13, P6, R8, R9, RZ ;  /* 0x00000009080d7210 */ /* 0x002fca0007fde0ff */
[----:B------:R1:W-:Y:S01]  /*60f0*/  STL [R1+0x618], R13 ;  /* 0x0006180d01007387 */ /* 0x0003e20000100800 */
[----:B0-----:R-:W-:Y:S01]  /*6100*/  IMAD R6, R10, 0x1f, RZ ;  /* 0x0000001f0a067824 */ /* 0x001fe200078e02ff */
[----:B------:R-:W-:Y:S02]  /*6110*/  LEA.HI.X.SX32 R4, R4, R0, 0x1, P1 ;  /* 0x0000000004047211 */ /* 0x000fe400008f0eff */
[----:B------:R0:W-:Y:S01]  /*6120*/  STL [R1+0x5e4], R5 ;  /* 0x0005e40501007387 */ /* 0x0001e20000100800 */
[----:B-1----:R-:W-:Y:S01]  /*6130*/  IADD3 R13, P0, R7, R9, RZ ;  /* 0x00000009070d7210 */ /* 0x002fe20007f1e0ff */
[----:B0-----:R-:W-:-:S04]  /*6140*/  IMAD R5, R10, 0x1e, RZ ;  /* 0x0000001e0a057824 */ /* 0x001fc800078e02ff */
[----:B------:R0:W-:Y:S01]  /*6150*/  STL [R1+0x620], R13 ;  /* 0x0006200d01007387 */ /* 0x0001e20000100800 */
[----:B------:R-:W-:-:S03]  /*6160*/  LEA.HI.X.SX32 R3, R3, R0, 0x1, P2 ;  /* 0x0000000003037211 */ /* 0x000fc600010f0eff */
[----:B------:R1:W-:Y:S01]  /*6170*/  STL [R1+0x5ec], R4 ;  /* 0x0005ec0401007387 */ /* 0x0003e20000100800 */
[-C--:B------:R-:W-:Y:S02]  /*6180*/  IADD3 R14, P2, R5, R9.reuse, RZ ;  /* 0x00000009050e7210 */ /* 0x080fe40007f5e0ff */
[----:B0-----:R-:W-:Y:S01]  /*6190*/  IADD3 R13, P1, R6, R9, RZ ;  /* 0x00000009060d7210 */ /* 0x001fe20007f3e0ff */
[----:B-1----:R-:W-:-:S04]  /*61a0*/  IMAD R4, R10, 0x1d, RZ ;  /* 0x0000001d0a047824 */ /* 0x002fc800078e02ff */
[----:B------:R0:W-:Y:S04]  /*61b0*/  STL [R1+0x628], R13 ;  /* 0x0006280d01007387 */ /* 0x0001e80000100800 */
[----:B------:R-:W-:Y:S04]  /*61c0*/  STL [R1+0x5f4], R3 ;  /* 0x0005f40301007387 */ /* 0x000fe80000100800 */
[----:B------:R1:W-:Y:S01]  /*61d0*/  STL [R1+0x630], R14 ;  /* 0x0006300e01007387 */ /* 0x0003e20000100800 */
[-C--:B0-----:R-:W-:Y:S02]  /*61e0*/  LEA.HI.X.SX32 R13, R11, R0.reuse, 0x1, P3 ;  /* 0x000000000b0d7211 */ /* 0x081fe400018f0eff */
[----:B------:R-:W-:-:S02]  /*61f0*/  LEA.HI.X.SX32 R11, R2, R0, 0x1, P4 ;  /* 0x00000000020b7211 */ /* 0x000fc400020f0eff */
        /* <DEDUP_REMOVED lines=20> */
[----:B0-----:R-:W-:Y:S01]  /*6340*/  IMAD R8, R11, 0x18, RZ ;  /* 0x000000180b087824 */ /* 0x001fe200078e02ff */
        /* <DEDUP_REMOVED lines=41> */
[-C--:B------:R-:W-:Y:S02]  /*65e0*/  LEA.HI.X.SX32 R7, R7, R0.reuse, 0x1, P2 ;  /* 0x0000000007077211 */ /* 0x080fe400010f0eff */
[----:B------:R0:W-:Y:S01]  /*65f0*/  STL [R1+0x65c], R8 ;  /* 0x00065c0801007387 */ /* 0x0001e20000100800 */
[----:B-1----:R-:W-:Y:S02]  /*6600*/  IADD3 R13, P1, R11, R9, RZ ;  /* 0x000000090b0d7210 */ /* 0x002fe40007f3e0ff */
[----:B------:R-:W-:-:S03]  /*6610*/  LEA.HI.X.SX32 R6, R6, R0, 0x1, P3 ;  /* 0x0000000006067211 */ /* 0x000fc600018f0eff */
[----:B------:R1:W-:Y:S01]  /*6620*/  STL [R1+0x698], R13 ;  /* 0x0006980d01007387 */ /* 0x0003e20000100800 */
[----:B0-----:R-:W-:-:S03]  /*6630*/  IMAD R8, R3, 0xf, RZ ;  /* 0x0000000f03087824 */ /* 0x001fc600078e02ff */
        /* <DEDUP_REMOVED lines=9> */
[----:B------:R0:W-:Y:S01]  /*66d0*/  STL [R1+0x6a8], R13 ;  /* 0x0006a80d01007387 */ /* 0x0001e20000100800 */
[----:B------:R-:W-:-:S03]  /*66e0*/  LEA.HI.X.SX32 R2, R2, R0, 0x1, P6 ;  /* 0x0000000002027211 */ /* 0x000fc600030f0eff */
[----:B------:R1:W-:Y:S01]  /*66f0*/  STL [R1+0x674], R5 ;  /* 0x0006740501007387 */ /* 0x0003e20000100800 */
[-C--:B0-----:R-:W-:Y:S02]  /*6700*/  LEA.HI.X.SX32 R13, R4, R0.reuse, 0x1, P5 ;  /* 0x00000000040d7211 */ /* 0x081fe400028f0eff */
[-C--:B------:R-:W-:Y:S01]  /*6710*/  IADD3 R4, P5, R6, R9.reuse, RZ ;  /* 0x0000000906047210 */ /* 0x080fe20007fbe0ff */
[----:B------:R-:W-:Y:S04]  /*6720*/  STL [R1+0x6b0], R14 ;  /* 0x0006b00e01007387 */ /* 0x000fe80000100800 */
[----:B------:R-:W-:Y:S04]  /*6730*/  STL [R1+0x67c], R13 ;  /* 0x00067c0d01007387 */ /* 0x000fe80000100800 */
[----:B------:R-:W-:Y:S04]  /*6740*/  STL [R1+0x6b8], R4 ;  /* 0x0006b80401007387 */ /* 0x000fe80000100800 */
[----:B------:R0:W-:Y:S01]  /*6750*/  STL [R1+0x684], R2 ;  /* 0x0006840201007387 */ /* 0x0001e20000100800 */
[----:B-1----:R-:W-:Y:S01]  /*6760*/  IMAD R5, R3, 0xc, RZ ;  /* 0x0000000c03057824 */ /* 0x002fe200078e02ff */
[----:B0-----:R-:W0:Y:S04]  /*6770*/  LDC R2, c[0x0][0x238] ;  /* 0x00008e00ff027b82 */ /* 0x001e280000000800 */
[----:B------:R-:W-:Y:S01]  /*6780*/  IADD3 R13, P6, R5, R9, RZ ;  /* 0x00000009050d7210 */ /* 0x000fe20007fde0ff */
[C---:B------:R-:W-:Y:S01]  /*6790*/  IMAD R4, R3.reuse, 0xb, RZ ;  /* 0x0000000b03047824 */ /* 0x040fe200078e02ff */
[----:B------:R-:W-:Y:S01]  /*67a0*/  LEA.HI.X.SX32 R12, R12, R0, 0x1, P0 ;  /* 0x000000000c0c7211 */ /* 0x000fe200000f0eff */
[----:B------:R-:W-:-:S02]  /*67b0*/  IMAD R3, R3, 0xa, RZ ;  /* 0x0000000a03037824 */ /* 0x000fc400078e02ff */
[----:B------:R1:W-:Y:S04]  /*67c0*/  STL [R1+0x6c0], R13 ;  /* 0x0006c00d01007387 */ /* 0x0003e80000100800 */
[----:B------:R2:W-:Y:S01]  /*67d0*/  STL [R1+0x68c], R12 ;  /* 0x00068c0c01007387 */ /* 0x0005e20000100800 */
[----:B-1----:R-:W-:Y:S02]  /*67e0*/  IADD3 R13, P0, R4, R9, RZ ;  /* 0x00000009040d7210 */ /* 0x002fe40007f1e0ff */
[----:B--2---:R-:W-:-:S03]  /*67f0*/  LEA.HI.X.SX32 R12, R11, R0, 0x1, P1 ;  /* 0x000000000b0c7211 */ /* 0x004fc600008f0eff */
        /* <DEDUP_REMOVED lines=25> */
[----:B------:R0:W-:Y:S04]  /*6990*/  STL [R1+0x6f0], R13 ;  /* 0x0006f00d01007387 */ /* 0x0001e80000100800 */
[----:B------:R1:W-:Y:S01]  /*69a0*/  STL [R1+0x6bc], R12 ;  /* 0x0006bc0c01007387 */ /* 0x0003e20000100800 */
[----:B0-----:R-:W-:Y:S02]  /*69b0*/  IADD3 R13, P6, R6, R9, RZ ;  /* 0x00000009060d7210 */ /* 0x001fe40007fde0ff */
[----:B-1----:R-:W-:-:S03]  /*69c0*/  LEA.HI.X.SX32 R12, R4, R0, 0x1, P0 ;  /* 0x00000000040c7211 */ /* 0x002fc600000f0eff */
[----:B------:R-:W-:Y:S01]  /*69d0*/  STL [R1+0x6f8], R13 ;  /* 0x0006f80d01007387 */ /* 0x000fe20000100800 */
[----:B------:R-:W-:-:S03]  /*69e0*/  IMAD.SHL.U32 R5, R2, 0x4, RZ ;  /* 0x0000000402057824 */ /* 0x000fc600078e00ff */
[----:B------:R0:W-:Y:S01]  /*69f0*/  STL [R1+0x6c4], R12 ;  /* 0x0006c40c01007387 */ /* 0x0001e20000100800 */
[C---:B------:R-:W-:Y:S01]  /*6a00*/  IMAD R4, R2.reuse, 0x3, RZ ;  /* 0x0000000302047824 */ /* 0x040fe200078e02ff */
[----:B0-----:R-:W-:Y:S01]  /*6a10*/  LEA.HI.X.SX32 R12, R3, R0, 0x1, P1 ;  /* 0x00000000030c7211 */ /* 0x001fe200008f0eff */
[----:B------:R-:W-:Y:S02]  /*6a20*/  IMAD.SHL.U32 R3, R2, 0x2, RZ ;  /* 0x0000000202037824 */ /* 0x000fe400078e00ff */
[----:B------:R-:W0:Y:S01]  /*6a30*/  LDC R2, c[0x0][0x238] ;  /* 0x00008e00ff027b82 */ /* 0x000e220000000800 */
[----:B------:R-:W-:-:S05]  /*6a40*/  IADD3 R13, P0, R5, R9, RZ ;  /* 0x00000009050d7210 */ /* 0x000fca0007f1e0ff */
[----:B------:R1:W-:Y:S01]  /*6a50*/  STL [R1+0x700], R13 ;  /* 0x0007000d01007387 */ /* 0x0003e20000100800 */
[----:B------:R-:W-:-:S03]  /*6a60*/  LEA.HI.X.SX32 R10, R10, R0, 0x1, P3 ;  /* 0x000000000a0a7211 */ /* 0x000fc600018f0eff */
[----:B------:R2:W-:Y:S01]  /*6a70*/  STL [R1+0x6cc], R12 ;  /* 0x0006cc0c01007387 */ /* 0x0005e20000100800 */
[-C--:B------:R-:W-:Y:S02]  /*6a80*/  LEA.HI.X.SX32 R8, R8, R0.reuse, 0x1, P4 ;  /* 0x0000000008087211 */ /* 0x080fe400020f0eff */
[-C--:B-1----:R-:W-:Y:S02]  /*6a90*/  IADD3 R13, P1, R4, R9.reuse, RZ ;  /* 0x00000009040d7210 */ /* 0x082fe40007f3e0ff */
[----:B--2---:R-:W-:Y:S02]  /*6aa0*/  LEA.HI.X.SX32 R12, R11, R0, 0x1, P2 ;  /* 0x000000000b0c7211 */ /* 0x004fe400010f0eff */
[----:B------:R-:W-:Y:S01]  /*6ab0*/  IADD3 R11, P2, R3, R9, RZ ;  /* 0x00000009030b7210 */ /* 0x000fe20007f5e0ff */
[----:B------:R-:W-:Y:S01]  /*6ac0*/  STL [R1+0x708], R13 ;  /* 0x0007080d01007387 */ /* 0x000fe20000100800 */
[----:B0-----:R-:W-:Y:S02]  /*6ad0*/  IADD3 R9, P3, R9, R2, RZ ;  /* 0x0000000209097210 */ /* 0x001fe40007f7e0ff */
[-C--:B------:R-:W-:Y:S01]  /*6ae0*/  LEA.HI.X.SX32 R7, R7, R0.reuse, 0x1, P5 ;  /* 0x0000000007077211 */ /* 0x080fe200028f0eff */
[----:B------:R-:W-:Y:S01]  /*6af0*/  STL [R1+0x6d4], R12 ;  /* 0x0006d40c01007387 */ /* 0x000fe20000100800 */
[----:B------:R-:W-:-:S02]  /*6b00*/  LEA.HI.X.SX32 R6, R6, R0, 0x1, P6 ;  /* 0x0000000006067211 */ /* 0x000fc400030f0eff */
[-C--:B------:R-:W-:Y:S01]  /*6b10*/  LEA.HI.X.SX32 R5, R5, R0.reuse, 0x1, P0 ;  /* 0x0000000005057211 */ /* 0x080fe200000f0eff */
[----:B------:R-:W-:Y:S01]  /*6b20*/  STL [R1+0x710], R11 ;  /* 0x0007100b01007387 */ /* 0x000fe20000100800 */
[----:B------:R-:W-:-:S03]  /*6b30*/  LEA.HI.X.SX32 R4, R4, R0, 0x1, P1 ;  /* 0x0000000004047211 */ /* 0x000fc600008f0eff */
[----:B------:R-:W-:Y:S04]  /*6b40*/  STL [R1+0x6dc], R10 ;  /* 0x0006dc0a01007387 */ /* 0x000fe80000100800 */
[----:B------:R-:W-:Y:S04]  /*6b50*/  STL [R1+0x718], R9 ;  /* 0x0007180901007387 */ /* 0x000fe80000100800 */
[----:B------:R-:W-:Y:S01]  /*6b60*/  STL [R1+0x6e4], R8 ;  /* 0x0006e40801007387 */ /* 0x000fe20000100800 */
[----:B------:R-:W-:-:S03]  /*6b70*/  LEA.HI.X.SX32 R3, R3, R0, 0x1, P2 ;  /* 0x0000000003037211 */ /* 0x000fc600010f0eff */
[----:B------:R-:W-:Y:S01]  /*6b80*/  STL [R1+0x6ec], R7 ;  /* 0x0006ec0701007387 */ /* 0x000fe20000100800 */
[----:B------:R-:W-:-:S03]  /*6b90*/  LEA.HI.X.SX32 R2, R2, R0, 0x1, P3 ;  /* 0x0000000002027211 */ /* 0x000fc600018f0eff */
[----:B------:R-:W-:Y:S04]  /*6ba0*/  STL [R1+0x6f4], R6 ;  /* 0x0006f40601007387 */ /* 0x000fe80000100800 */
[----:B------:R-:W-:Y:S04]  /*6bb0*/  STL [R1+0x6fc], R5 ;  /* 0x0006fc0501007387 */ /* 0x000fe80000100800 */
[----:B------:R-:W-:Y:S04]  /*6bc0*/  STL [R1+0x704], R4 ;  /* 0x0007040401007387 */ /* 0x000fe80000100800 */
[----:B------:R-:W2:Y:S04]  /*6bd0*/  LDL.LU R0, [R1+0x944] ;  /* 0x0009440001007983 */ /* 0x000ea80000300800 */
[----:B------:R0:W-:Y:S04]  /*6be0*/  STL [R1+0x70c], R3 ;  /* 0x00070c0301007387 */ /* 0x0001e80000100800 */
[----:B------:R-:W-:Y:S04]  /*6bf0*/  STL [R1+0x18], RZ ;  /* 0x000018ff01007387 */ /* 0x000fe80000100800 */
[----:B------:R1:W-:Y:S01]  /*6c00*/  STL [R1+0x714], R2 ;  /* 0x0007140201007387 */ /* 0x0003e20000100800 */
[----:B0-----:R-:W0:Y:S01]  /*6c10*/  S2R R3, SR_TID.X ;  /* 0x0000000000037919 */ /* 0x001e220000002100 */
[----:B-1----:R-:W1:Y:S02]  /*6c20*/  S2R R2, SR_TID.X ;  /* 0x0000000000027919 */ /* 0x002e640000002100 */
[----:B------:R3:W-:Y:S04]  /*6c30*/  STL [R1+0x1c], RZ ;  /* 0x00001cff01007387 */ /* 0x0007e80000100800 */
[----:B------:R3:W-:Y:S04]  /*6c40*/  STL [R1], RZ ;  /* 0x000000ff01007387 */ /* 0x0007e80000100800 */
[----:B------:R3:W-:Y:S04]  /*6c50*/  STL [R1+0x4], RZ ;  /* 0x000004ff01007387 */ /* 0x0007e80000100800 */
        /* <DEDUP_REMOVED lines=9> */
[----:B------:R3:W-:Y:S01]  /*6cf0*/  STL [R1+0x14c], RZ ;  /* 0x00014cff01007387 */ /* 0x0007e20000100800 */
[----:B-1----:R-:W-:Y:S01]  /*6d00*/  LOP3.LUT R2, R2, 0x7, RZ, 0xc0, !PT ;  /* 0x0000000702027812 */ /* 0x002fe200078ec0ff */
[----:B0-----:R-:W-:-:S04]  /*6d10*/  IMAD.SHL.U32 R3, R3, 0x2, RZ ;  /* 0x0000000203037824 */ /* 0x001fc800078e00ff */
[----:B------:R-:W-:Y:S01]  /*6d20*/  IMAD R2, R2, 0x90, RZ ;  /* 0x0000009002027824 */ /* 0x000fe200078e02ff */
[----:B------:R-:W-:-:S04]  /*6d30*/  USHF.L.U32 UR5, UR5, 0x7, URZ ;  /* 0x0000000705057899 */ /* 0x000fc8000800063f */
[----:B------:R-:W-:Y:S02]  /*6d40*/  LOP3.LUT R2, R2, 0x30, R3, 0x78, !PT ;  /* 0x0000003002027812 */ /* 0x000fe400078e7803 */
[----:B------:R-:W-:Y:S02]  /*6d50*/  CS2R R12, SRZ ;  /* 0x00000000000c7805 */ /* 0x000fe4000001ff00 */
[----:B------:R-:W-:Y:S02]  /*6d60*/  CS2R R14, SRZ ;  /* 0x00000000000e7805 */ /* 0x000fe4000001ff00 */
[----:B------:R-:W-:Y:S02]  /*6d70*/  CS2R R8, SRZ ;  /* 0x0000000000087805 */ /* 0x000fe4000001ff00 */
[----:B------:R-:W-:Y:S02]  /*6d80*/  LOP3.LUT R3, R2, 0x40, RZ, 0x3c, !PT ;  /* 0x0000004002037812 */ /* 0x000fe400078e3cff */
[----:B------:R-:W-:-:S02]  /*6d90*/  CS2R R10, SRZ ;  /* 0x00000000000a7805 */ /* 0x000fc4000001ff00 */
[----:B------:R-:W-:Y:S02]  /*6da0*/  CS2R R4, SRZ ;  /* 0x0000000000047805 */ /* 0x000fe4000001ff00 */
[----:B------:R-:W-:Y:S01]  /*6db0*/  CS2R R6, SRZ ;  /* 0x0000000000067805 */ /* 0x000fe2000001ff00 */
[----:B------:R-:W-:Y:S01]  /*6dc0*/  USHF.R.S32.HI UR8, URZ, 0x1f, UR5 ;  /* 0x0000001f3f087899 */ /* 0x000fe20008011405 */
[----:B--23--:R-:W-:-:S11]  /*6dd0*/  LOP3.LUT R2, R0, 0x20, RZ, 0x3c, !PT ;  /* 0x0000002000027812 */ /* 0x00cfd600078e3cff */
.L_x_1:
[----:B0-----:R-:W2:Y:S01]  /*6de0*/  LDL R17, [R1+0x138] ;  /* 0x0001380001117983 */ /* 0x001ea20000100800 */
[----:B------:R-:W0:Y:S03]  /*6df0*/  LDC R2, c[0x0][0x230] ;  /* 0x00008c00ff027b82 */ /* 0x000e260000000800 */
[----:B--2---:R1:W-:Y:S04]  /*6e00*/  STL [R1+0x107c], R17 ;  /* 0x00107c1101007387 */ /* 0x0043e80000100800 */
[----:B------:R-:W2:Y:S04]  /*6e10*/  LDL R16, [R1+0x170] ;  /* 0x0001700001107983 */ /* 0x000ea80000100800 */
[----:B-1----:R-:W0:Y:S04]  /*6e20*/  LDL R17, [R1+0x2b0] ;  /* 0x0002b00001117983 */ /* 0x002e280000100800 */
[----:B------:R-:W-:Y:S04]  /*6e30*/  STL [R1+0xf70], R29 ;  /* 0x000f701d01007387 */ /* 0x000fe80000100800 */
        /* <DEDUP_REMOVED lines=66> */
[----:B------:R1:W-:Y:S04]  /*7260*/  STL [R1+0x1078], R28 ;  /* 0x0010781c01007387 */ /* 0x0003e80000100800 */
        /* <DEDUP_REMOVED lines=11> */
[----:B-----5:R-:W-:Y:S04]  /*7320*/  STL [R1+0xdd4], R0 ;  /* 0x000dd40001007387 */ /* 0x020fe80000100800 */
        /* <DEDUP_REMOVED lines=39> */
[----:B------:R-:W-:Y:S04]  /*75a0*/  STL.64 [R1+0xd50], R14 ;  /* 0x000d500e01007387 */ /* 0x000fe80000100a00 */
[----:B------:R-:W-:Y:S04]  /*75b0*/  STL [R1+0xe6c], R14 ;  /* 0x000e6c0e01007387 */ /* 0x000fe80000100800 */
[----:B------:R-:W-:Y:S04]  /*75c0*/  STL [R1+0xe68], R15 ;  /* 0x000e680f01007387 */ /* 0x000fe80000100800 */
[----:B------:R-:W-:Y:S04]  /*75d0*/  STL.64 [R1+0xd48], R12 ;  /* 0x000d480c01007387 */ /* 0x000fe80000100a00 */
[----:B------:R-:W-:Y:S04]  /*75e0*/  STL [R1+0xe74], R12 ;  /* 0x000e740c01007387 */ /* 0x000fe80000100800 */
[----:B------:R-:W-:Y:S04]  /*75f0*/  STL [R1+0xe70], R13 ;  /* 0x000e700d01007387 */ /* 0x000fe80000100800 */
[----:B------:R-:W-:Y:S04]  /*7600*/  STL [R1+0xd40], R11 ;  /* 0x000d400b01007387 */ /* 0x000fe80000100800 */
[----:B------:R-:W-:Y:S04]  /*7610*/  STL [R1+0xe78], R11 ;  /* 0x000e780b01007387 */ /* 0x000fe80000100800 */
[----:B------:R-:W-:Y:S04]  /*7620*/  STL.64 [R1+0xd38], R6 ;  /* 0x000d380601007387 */ /* 0x000fe80000100a00 */
[----:B------:R-:W-:Y:S01]  /*7630*/  STL [R1+0xe80], R6 ;  /* 0x000e800601007387 */ /* 0x000fe20000100800 */
[----:B0-----:R-:W-:-:S03]  /*7640*/  IMAD R2, R17, -0x80, R2 ;  /* 0xffffff8011027824 */ /* 0x001fc600078e0202 */
[----:B------:R-:W-:Y:S04]  /*7650*/  STL [R1+0xe7c], R7 ;  /* 0x000e7c0701007387 */ /* 0x000fe80000100800 */
[----:B------:R-:W-:Y:S04]  /*7660*/  STL.64 [R1+0xd30], R4 ;  /* 0x000d300401007387 */ /* 0x000fe80000100a00 */
[----:B------:R-:W-:Y:S04]  /*7670*/  STL [R1+0xe88], R4 ;  /* 0x000e880401007387 */ /* 0x000fe80000100800 */
[----:B------:R-:W-:Y:S04]  /*7680*/  STL [R1+0xe84], R5 ;  /* 0x000e840501007387 */ /* 0x000fe80000100800 */
[----:B------:R-:W2:Y:S01]  /*7690*/  LDL.LU R17, [R1+0x107c] ;  /* 0x00107c0001117983 */ /* 0x000ea20000300800 */
[----:B------:R-:W-:-:S02]  /*76a0*/  ISETP.GT.AND P0, PT, R2, RZ, PT ;  /* 0x000000ff0200720c */ /* 0x000fc40003f04270 */
[----:B-1----:R-:W-:-:S11]  /*76b0*/  PRMT R28, RZ, 0x7610, R28 ;  /* 0x00007610ff1c7816 */ /* 0x002fd6000000001c */
[----:B--2---:R-:W2:Y:S01]  /*76c0*/  @P0 LDG.E.U8 R28, desc[UR6][R16.64] ;  /* 0x00000006101c0981 */ /* 0x004ea2000c1e1100 */
[----:B------:R-:W-:-:S03]  /*76d0*/  ISETP.GT.AND P1, PT, R2, 0x1, PT ;  /* 0x000000010200780c */ /* 0x000fc60003f24270 */
[----:B--2---:R0:W-:Y:S04]  /*76e0*/  STL [R1+0x224], R28 ;  /* 0x0002241c01007387 */ /* 0x0041e80000100800 */
[----:B0-----:R-:W2:Y:S04]  /*76f0*/  LDL.LU R28, [R1+0x1078] ;  /* 0x00107800011c7983 */ /* 0x001ea80000300800 */
[----:B------:R-:W3:Y:S04]  /*7700*/  LDL R16, [R1+0x714] ;  /* 0x0007140001107983 */ /* 0x000ee80000100800 */
[----:B------:R-:W3:Y:S01]  /*7710*/  LDL R17, [R1+0x718] ;  /* 0x0007180001117983 */ /* 0x000ee20000100800 */
[----:B------:R-:W-:-:S02]  /*7720*/  PRMT R29, RZ, 0x7610, R29 ;  /* 0x00007610ff1d7816 */ /* 0x000fc4000000001d */
[----:B---3--:R-:W-:-:S04]  /*7730*/  @P1 LOP3.LUT R17, R17, R16, RZ, 0x3c, !PT ;  /* 0x0000001011111212 */ /* 0x008fc800078e3cff */
[----:B------:R-:W-:-:S04]  /*7740*/  @P1 LOP3.LUT R16, R17, R16, RZ, 0x3c, !PT ;  /* 0x0000001011101212 */ /* 0x000fc800078e3cff */
[----:B------:R-:W-:-:S05]  /*7750*/  @P1 LOP3.LUT R17, R17, R16, RZ, 0x3c, !PT ;  /* 0x0000001011111212 */ /* 0x000fca00078e3cff */
[----:B------:R-:W3:Y:S01]  /*7760*/  @P1 LDG.E.U8 R29, desc[UR6][R16.64] ;  /* 0x00000006101d1981 */ /* 0x000ee2000c1e1100 */
[----:B------:R-:W-:-:S03]  /*7770*/  ISETP.GT.AND P2, PT, R2, 0x2, PT ;  /* 0x000000020200780c */ /* 0x000fc60003f44270 */
[----:B---3--:R0:W-:Y:S04]  /*7780*/  STL [R1+0x220], R29 ;  /* 0x0002201d01007387 */ /* 0x0081e80000100800 */
[----:B0-----:R-:W3:Y:S04]  /*7790*/  LDL.LU R29, [R1+0x1074] ;  /* 0x00107400011d7983 */ /* 0x001ee80000300800 */
[----:B------:R-:W4:Y:S04]  /*77a0*/  LDL R16, [R1+0x70c] ;  /* 0x00070c0001107983 */ /* 0x000f280000100800 */
[----:B------:R-:W4:Y:S01]  /*77b0*/  LDL R17, [R1+0x710] ;  /* 0x0007100001117983 */ /* 0x000f220000100800 */
[----:B--2---:R-:W-:-:S02]  /*77c0*/  PRMT R28, RZ, 0x7610, R28 ;  /* 0x00007610ff1c7816 */ /* 0x004fc4000000001c */
[----:B----4-:R-:W-:-:S04]  /*77d0*/  @P2 LOP3.LUT R17, R17, R16, RZ, 0x3c, !PT ;  /* 0x0000001011112212 */ /* 0x010fc800078e3cff */
[----:B------:R-:W-:-:S04]  /*77e0*/  @P2 LOP3.LUT R16, R17, R16, RZ, 0x3c, !PT ;  /* 0x0000001011102212 */ /* 0x000fc800078e3cff */
[----:B------:R-:W-:-:S05]  /*77f0*/  @P2 LOP3.LUT R17, R17, R16, RZ, 0x3c, !PT ;  /* 0x0000001011112212 */ /* 0x000fca00078e3cff */
[----:B------:R-:W2:Y:S01]  /*7800*/  @P2 LDG.E.U8 R28, desc[UR6][R16.64] ;  /* 0x00000006101c2981 */ /* 0x000ea2000c1e1100 */
[----:B------:R-:W-:-:S03]  /*7810*/  ISETP.GT.AND P3, PT, R2, 0x3, PT ;  /* 0x000000030200780c */ /* 0x000fc60003f64270 */
[----:B--2---:R0:W-:Y:S04]  /*7820*/  STL [R1+0x21c], R28 ;  /* 0x00021c1c01007387 */ /* 0x0041e80000100800 */
[----:B0-----:R-:W2:Y:S04]  /*7830*/  LDL.LU R28, [R1+0x1070] ;  /* 0x00107000011c7983 */ /* 0x001ea80000300800 */
[----:B------:R-:W4:Y:S04]  /*7840*/  LDL R16, [R1+0x704] ;  /* 0x0007040001107983 */ /* 0x000f280000100800 */
[----:B------:R-:W4:Y:S01]  /*7850*/  LDL R17, [R1+0x708] ;  /* 0x0007080001117983 */ /* 0x000f220000100800 */
[----:B---3--:R-:W-:-:S02]  /*7860*/  PRMT R29, RZ, 0x7610, R29 ;  /* 0x00007610ff1d7816 */ /* 0x008fc4000000001d */
[----:B----4-:R-:W-:-:S04]  /*7870*/  @P3 LOP3.LUT R17, R17, R16, RZ, 0x3c, !PT ;  /* 0x0000001011113212 */ /* 0x010fc800078e3cff */
        /* <DEDUP_REMOVED lines=108> */
[----:B------:R-:W-:-:S02]  /*7f40*/  PRMT R5, RZ, 0x7610, R5 ;  /* 0x00007610ff057816 */ /* 0x000fc40000000005 */
[----:B----4-:R-:W-:-:S04]  /*7f50*/  @P2 LOP3.LUT R17, R17, R16, RZ, 0x3c, !PT ;  /* 0x0000001011112212 */ /* 0x010fc800078e3cff */
[----:B------:R-:W-:-:S04]  /*7f60*/  @P2 LOP3.LUT R16, R17, R16, RZ, 0x3c, !PT ;  /* 0x0000001011102212 */ /* 0x000fc800078e3cff */
[----:B------:R-:W-:-:S05]  /*7f70*/  @P2 LOP3.LUT R17, R17, R16, RZ, 0x3c, !PT ;  /* 0x0000001011112212 */ /* 0x000fca00078e3cff */
[----:B------:R-:W4:Y:S04]  /*7f80*/  @P2 LDG.E.U8 R5, desc[UR6][R16.64] ;  /* 0x0000000610052981 */ /* 0x000f28000c1e1100 */
[----:B------:R-:W2:Y:S04]  /*7f90*/  LDL R16, [R1+0x6a4] ;  /* 0x0006a40001107983 */ /* 0x000ea80000100800 */
[----:B------:R-:W2:Y:S01]  /*7fa0*/  LDL R17, [R1+0x6a8] ;  /* 0x0006a80001117983 */ /* 0x000ea20000100800 */
[----:B------:R-:W-:Y:S02]  /*7fb0*/  ISETP.GT.AND P3, PT, R2, 0xf, PT ;  /* 0x0000000f0200780c */ /* 0x000fe40003f64270 */
[----:B------:R-:W-:Y:S01]  /*7fc0*/  PRMT R6, RZ, 0x7610, R6 ;  /* 0x00007610ff067816 */ /* 0x000fe20000000006 */
[----:B----4-:R-:W-:Y:S10]  /*7fd0*/  STL [R1+0xe90], R5 ;  /* 0x000e900501007387 */ /* 0x010ff40000100800 */
[----:B--2---:R-:W-:-:S04]  /*7fe0*/  @P3 LOP3.LUT R17, R17, R16, RZ, 0x3c, !PT ;  /* 0x0000001011113212 */ /* 0x004fc800078e3cff */
[----:B------:R-:W-:-:S04]  /*7ff0*/  @P3 LOP3.LUT R16, R17, R16, RZ, 0x3c, !PT ;  /* 0x0000001011103212 */ /* 0x000fc800078e3cff */
[----:B------:R-:W-:-:S05]  /*8000*/  @P3 LOP3.LUT R17, R17, R16, RZ, 0x3c, !PT ;  /* 0x0000001011113212 */ /* 0x000fca00078e3cff */
[----:B------:R0:W2:Y:S04]  /*8010*/  @P3 LDG.E.U8 R6, desc[UR6][R16.64] ;  /* 0x0000000610063981 */ /* 0x0000a8000c1e1100 */
[----:B------:R-:W0:Y:S04]  /*8020*/  LDL R16, [R1+0x69c] ;  /* 0x00069c0001107983 */ /* 0x000e280000100800 */
[----:B------:R-:W0:Y:S01]  /*8030*/  LDL R17, [R1+0x6a0] ;  /* 0x0006a00001117983 */ /* 0x000e220000100800 */
[----:B------:R-:W-:Y:S02]  /*8040*/  ISETP.GT.AND P0, PT, R2, 0x10, PT ;  /* 0x000000100200780c */ /* 0x000fe40003f04270 */
[----:B------:R-:W-:-:S11]  /*8050*/  PRMT R28, RZ, 0x7610, R28 ;  /* 0x00007610ff1c7816 */ /* 0x000fd6000000001c */
[----:B0-----:R-:W-:-:S04]  /*8060*/  @P0 LOP3.LUT R17, R17, R16, RZ, 0x3c, !PT ;  /* 0x0000001011110212 */ /* 0x001fc800078e3cff */
[----:B------:R-:W-:-:S04]  /*8070*/  @P0 LOP3.LUT R16, R17, R16, RZ, 0x3c, !PT ;  /* 0x0000001011100212 */ /* 0x000fc800078e3cff */
[----:B------:R-:W-:-:S05]  /*8080*/  @P0 LOP3.LUT R17, R17, R16, RZ, 0x3c, !PT ;  /* 0x0000001011110212 */ /* 0x000fca00078e3cff */
[----:B------:R-:W4:Y:S04]  /*8090*/  @P0 LDG.E.U8 R28, desc[UR6][R16.64] ;  /* 0x00000006101c0981 */ /* 0x000f28000c1e1100 */
[----:B--2---:R-:W-:Y:S01]  /*80a0*/  STL [R1+0xe8c], R6 ;  /* 0x000e8c0601007387 */ /* 0x004fe20000100800 */
[----:B------:R-:W-:-:S03]  /*80b0*/  ISETP.GT.AND P1, PT, R2, 0x11, PT ;  /* 0x000000110200780c */ /* 0x000fc60003f24270 */
[----:B----4-:R0:W-:Y:S04]  /*80c0*/  STL [R1+0x1e4], R28 ;  /* 0x0001e41c01007387 */ /* 0x0101e80000100800 */
        /* <DEDUP_REMOVED lines=308> */
[----:B---3--:R-:W-:-:S11]  /*9410*/  PRMT R29, RZ, 0x7610, R29 ;  /* 0x00007610ff1d7816 */ /* 0x008fd6000000001d */
[----:B0-----:R-:W-:-:S04]  /*9420*/  @P0 LOP3.LUT R17, R17, R16, RZ, 0x3c, !PT ;  /* 0x0000001011110212 */ /* 0x001fc800078e3cff */
[----:B------:R-:W-:-:S04]  /*9430*/  @P0 LOP3.LUT R16, R17, R16, RZ, 0x3c, !PT ;  /* 0x0000001011100212 */ /* 0x000fc800078e3cff */
[----:B------:R-:W-:-:S05]  /*9440*/  @P0 LOP3.LUT R17, R17, R16, RZ, 0x3c, !PT ;  /* 0x0000001011110212 */ /* 0x000fca00078e3cff */
[----:B------:R-:W3:Y:S04]  /*9450*/  @P0 LDG.E.U8 R29, desc[UR6][R16.64] ;  /* 0x00000006101d0981 */ /* 0x000ee8000c1e1100 */
[----:B--2---:R-:W-:Y:S01]  /*9460*/  STL [R1+0xea0], R13 ;  /* 0x000ea00d01007387 */ /* 0x004fe20000100800 */
[----:B------:R-:W-:-:S03]  /*9470*/  ISETP.GT.AND P1, PT, R2, 0x31, PT ;  /* 0x000000310200780c */ /* 0x000fc60003f24270 */
[----:B---3--:R0:W-:Y:S04]  /*9480*/  STL [R1+0x128], R29 ;  /* 0x0001281d01007387 */ /* 0x0081e80000100800 */
        /* <DEDUP_REMOVED lines=83> */
[----:B------:R-:W-:-:S02]  /*99c0*/  PRMT R13, RZ, 0x7610, R13 ;  /* 0x00007610ff0d7816 */ /* 0x000fc4000000000d */
[----:B----4-:R-:W-:-:S04]  /*99d0*/  @P1 LOP3.LUT R17, R17, R16, RZ, 0x3c, !PT ;  /* 0x0000001011111212 */ /* 0x010fc800078e3cff */
[----:B------:R-:W-:-:S04]  /*99e0*/  @P1 LOP3.LUT R16, R17, R16, RZ, 0x3c, !PT ;  /* 0x0000001011101212 */ /* 0x000fc800078e3cff */
[----:B------:R-:W-:-:S05]  /*99f0*/  @P1 LOP3.LUT R17, R17, R16, RZ, 0x3c, !PT ;  /* 0x0000001011111212 */ /* 0x000fca00078e3cff */
[----:B------:R0:W4:Y:S04]  /*9a00*/  @P1 LDG.E.U8 R13, desc[UR6][R16.64] ;  /* 0x00000006100d1981 */ /* 0x000128000c1e1100 */
        /* <DEDUP_REMOVED lines=8> */
[----:B----4-:R-:W-:Y:S01]  /*9a90*/  STL [R1+0xf0c], R13 ;  /* 0x000f0c0d01007387 */ /* 0x010fe20000100800 */
        /* <DEDUP_REMOVED lines=19> */
[----:B------:R-:W4:Y:S04]  /*9bd0*/  @P0 LDG.E.U8 R12, desc[UR6][R16.64] ;  /* 0x00000006100c0981 */ /* 0x000f28000c1e1100 */
[----:B------:R-:W3:Y:S04]  /*9be0*/  LDL R16, [R1+0x534] ;  /* 0x0005340001107983 */ /* 0x000ee80000100800 */
[----:B------:R-:W3:Y:S01]  /*9bf0*/  LDL R17, [R1+0x538] ;  /* 0x0005380001117983 */ /* 0x000ee20000100800 */
[----:B------:R-:W-:Y:S02]  /*9c00*/  ISETP.GT.AND P1, PT, R2, 0x3d, PT ;  /* 0x0000003d0200780c */ /* 0x000fe40003f24270 */
[----:B------:R-:W-:Y:S01]  /*9c10*/  PRMT R11, RZ, 0x7610, R11 ;  /* 0x00007610ff0b7816 */ /* 0x000fe2000000000b */
[----:B----4-:R-:W-:Y:S10]  /*9c20*/  STL [R1+0xea4], R12 ;  /* 0x000ea40c01007387 */ /* 0x010ff40000100800 */
[----:B---3--:R-:W-:-:S04]  /*9c30*/  @P1 LOP3.LUT R17, R17, R16, RZ, 0x3c, !PT ;  /* 0x0000001011111212 */ /* 0x008fc800078e3cff */
[----:B------:R-:W-:-:S04]  /*9c40*/  @P1 LOP3.LUT R16, R17, R16, RZ, 0x3c, !PT ;  /* 0x0000001011101212 */ /* 0x000fc800078e3cff */
[----:B------:R-:W-:-:S05]  /*9c50*/  @P1 LOP3.LUT R17, R17, R16, RZ, 0x3c, !PT ;  /* 0x0000001011111212 */ /* 0x000fca00078e3cff */
[----:B------:R-:W3:Y:S04]  /*9c60*/  @P1 LDG.E.U8 R11, desc[UR6][R16.64] ;  /* 0x00000006100b1981 */ /* 0x000ee8000c1e1100 */
[----:B------:R-:W4:Y:S04]  /*9c70*/  LDL R16, [R1+0x52c] ;  /* 0x00052c0001107983 */ /* 0x000f280000100800 */
[----:B------:R-:W4:Y:S01]  /*9c80*/  LDL R17, [R1+0x530] ;  /* 0x0005300001117983 */ /* 0x000f220000100800 */
[----:B------:R-:W-:Y:S02]  /*9c90*/  ISETP.GT.AND P2, PT, R2, 0x3e, PT ;  /* 0x0000003e0200780c */ /* 0x000fe40003f44270 */
[----:B------:R-:W-:Y:S01]  /*9ca0*/  PRMT R14, RZ, 0x7610, R14 ;  /* 0x00007610ff0e7816 */ /* 0x000fe2000000000e */
[----:B---3--:R-:W-:Y:S10]  /*9cb0*/  STL [R1+0xea8], R11 ;  /* 0x000ea80b01007387 */ /* 0x008ff40000100800 */
[----:B----4-:R-:W-:-:S04]  /*9cc0*/  @P2 LOP3.LUT R17, R17, R16, RZ, 0x3c, !PT ;  /* 0x0000001011112212 */ /* 0x010fc800078e3cff */
        /* <DEDUP_REMOVED lines=11> */
[----:B------:R0:W3:Y:S04]  /*9d80*/  @P3 LDG.E.U8 R15, desc[UR6][R16.64] ;  /* 0x00000006100f3981 */ /* 0x0000e8000c1e1100 */
        /* <DEDUP_REMOVED lines=8> */
[----:B---3--:R-:W-:Y:S01]  /*9e10*/  STL [R1+0xeb0], R15 ;  /* 0x000eb00f01007387 */ /* 0x008fe20000100800 */
[----:B------:R-:W-:-:S03]  /*9e20*/  ISETP.GT.AND P1, PT, R2, 0x41, PT ;  /* 0x000000410200780c */ /* 0x000fc60003f24270 */
[----:B----4-:R0:W-:Y:S04]  /*9e30*/  STL [R1+0xe8], R28 ;  /* 0x0000e81c01007387 */ /* 0x0101e80000100800 */
        /* <DEDUP_REMOVED lines=201> */
[----:B------:R-:W4:Y:S01]  /*aad0*/  @P1 LDG.E.U8 R25, desc[UR6][R16.64] ;  /* 0x0000000610191981 */ /* 0x000f22000c1e1100 */
[----:B------:R-:W-:-:S03]  /*aae0*/  ISETP.GT.AND P2, PT, R2, 0x56, PT ;  /* 0x000000560200780c */ /* 0x000fc60003f44270 */
[----:B----4-:R0:W-:Y:S04]  /*aaf0*/  STL [R1+0x94], R25 ;  /* 0x0000941901007387 */ /* 0x0101e80000100800 */
[----:B0-----:R-:W4:Y:S04]  /*ab00*/  LDL.LU R25, [R1+0xf68] ;  /* 0x000f680001197983 */ /* 0x001f280000300800 */
[----:B------:R-:W2:Y:S04]  /*ab10*/  LDL R16, [R1+0x46c] ;  /* 0x00046c0001107983 */ /* 0x000ea80000100800 */
[----:B------:R-:W2:Y:S01]  /*ab20*/  LDL R17, [R1+0x470] ;  /* 0x0004700001117983 */ /* 0x000ea20000100800 */
[----:B------:R-:W-:-:S02]  /*ab30*/  PRMT R27, RZ, 0x7610, R27 ;  /* 0x00007610ff1b7816 */ /* 0x000fc4000000001b */
[----:B--2---:R-:W-:-:S04]  /*ab40*/  @P2 LOP3.LUT R17, R17, R16, RZ, 0x3c, !PT ;  /* 0x0000001011112212 */ /* 0x004fc800078e3cff */
[----:B------:R-:W-:-:S04]  /*ab50*/  @P2 LOP3.LUT R16, R17, R16, RZ, 0x3c, !PT ;  /* 0x0000001011102212 */ /* 0x000fc800078e3cff */
[----:B------:R-:W-:-:S05]  /*ab60*/  @P2 LOP3.LUT R17, R17, R16, RZ, 0x3c, !PT ;  /* 0x0000001011112212 */ /* 0x000fca00078e3cff */
[----:B------:R-:W2:Y:S01]  /*ab70*/  @P2 LDG.E.U8 R27, desc[UR6][R16.64] ;  /* 0x00000006101b2981 */ /* 0x000ea2000c1e1100 */
        /* <DEDUP_REMOVED lines=120> */
[----:B----4-:R0:W-:Y:S04]  /*b300*/  STL [R1+0xf34], R15 ;  /* 0x000f340f01007387 */ /* 0x0101e80000100800 */
[----:B0-----:R-:W4:Y:S06]  /*b310*/  LDL R15, [R1+0x388] ;  /* 0x00038800010f7983 */ /* 0x001f2c0000100800 */
[----:B--2---:R-:W-:-:S04]  /*b320*/  @P1 LOP3.LUT R17, R17, R16, RZ, 0x3c, !PT ;  /* 0x0000001011111212 */ /* 0x004fc800078e3cff */
[----:B------:R-:W-:-:S04]  /*b330*/  @P1 LOP3.LUT R16, R17, R16, RZ, 0x3c, !PT ;  /* 0x0000001011101212 */ /* 0x000fc800078e3cff */
[----:B------:R-:W-:-:S05]  /*b340*/  @P1 LOP3.LUT R17, R17, R16, RZ, 0x3c, !PT ;  /* 0x0000001011111212 */ /* 0x000fca00078e3cff */
[----:B------:R4:W2:Y:S04]  /*b350*/  @P1 LDG.E.U8 R8, desc[UR6][R16.64] ;  /* 0x0000000610081981 */ /* 0x0008a8000c1e1100 */
[----:B------:R-:W3:Y:S01]  /*b360*/  LDL R17, [R1+0x384] ;  /* 0x0003840001117983 */ /* 0x000ee20000100800 */
[----:B------:R-:W-:Y:S02]  /*b370*/  ISETP.GT.AND P2, PT, R2, 0x72, PT ;  /* 0x000000720200780c */ /* 0x000fe40003f44270 */
[----:B------:R-:W-:-:S11]  /*b380*/  PRMT R7, RZ, 0x7610, R7 ;  /* 0x00007610ff077816 */ /* 0x000fd60000000007 */
[----:B----4-:R-:W-:-:S05]  /*b390*/  @P2 IMAD.MOV.U32 R16, RZ, RZ, R15 ;  /* 0x000000ffff102224 */ /* 0x010fca00078e000f */
[----:B---3--:R-:W3:Y:S04]  /*b3a0*/  @P2 LDG.E.U8 R7, desc[UR6][R16.64] ;  /* 0x0000000610072981 */ /* 0x008ee8000c1e1100 */
[----:B--2---:R0:W-:Y:S04]  /*b3b0*/  STL [R1+0xf38], R8 ;  /* 0x000f380801007387 */ /* 0x0041e80000100800 */
[----:B------:R-:W2:Y:S04]  /*b3c0*/  LDL R15, [R1+0x378] ;  /* 0x00037800010f7983 */ /* 0x000ea80000100800 */
[----:B------:R-:W4:Y:S04]  /*b3d0*/  LDL R16, [R1+0x37c] ;  /* 0x00037c0001107983 */ /* 0x000f280000100800 */
[----:B------:R-:W4:Y:S04]  /*b3e0*/  LDL R17, [R1+0x380] ;  /* 0x0003800001117983 */ /* 0x000f280000100800 */
[----:B0-----:R-:W2:Y:S01]  /*b3f0*/  LDL R8, [R1+0x400] ;  /* 0x0004000001087983 */ /* 0x001ea20000100800 */
[----:B------:R-:W-:-:S03]  /*b400*/  ISETP.GT.AND P3, PT, R2, 0x73, PT ;  /* 0x000000730200780c */ /* 0x000fc60003f64270 */
[----:B---3--:R0:W-:Y:S04]  /*b410*/  STL [R1+0xf3c], R7 ;  /* 0x000f3c0701007387 */ /* 0x0081e80000100800 */
[----:B0-----:R-:W3:Y:S01]  /*b420*/  LDL R7, [R1+0x3fc] ;  /* 0x0003fc0001077983 */ /* 0x001ee20000100800 */
[----:B------:R-:W-:-:S05]  /*b430*/  ISETP.GT.AND P0, PT, R2, 0x64, PT ;  /* 0x000000640200780c */ /* 0x000fca0003f04270 */
[----:B----4-:R-:W-:-:S04]  /*b440*/  @P3 LOP3.LUT R17, R17, R16, RZ, 0x3c, !PT ;  /* 0x0000001011113212 */ /* 0x010fc800078e3cff */
[C---:B------:R-:W-:Y:S02]  /*b450*/  @P3 LOP3.LUT R16, R17.reuse, R16, RZ, 0x3c, !PT ;  /* 0x0000001011103212 */ /* 0x040fe400078e3cff */
[----:B------:R-:W-:Y:S02]  /*b460*/  PRMT R18, RZ, 0x7610, R18 ;  /* 0x00007610ff127816 */ /* 0x000fe40000000012 */
[----:B------:R-:W-:Y:S02]  /*b470*/  @P3 LOP3.LUT R17, R17, R16, RZ, 0x3c, !PT ;  /* 0x0000001011113212 */ /* 0x000fe400078e3cff */
[----:B------:R-:W-:-:S03]  /*b480*/  PRMT R3, RZ, 0x7610, R3 ;  /* 0x00007610ff037816 */ /* 0x000fc60000000003 */
[----:B------:R2:W4:Y:S02]  /*b490*/  @P3 LDG.E.U8 R18, desc[UR6][R16.64] ;  /* 0x0000000610123981 */ /* 0x000524000c1e1100 */
[----:B--2---:R-:W-:Y:S02]  /*b4a0*/  @P0 IMAD.MOV.U32 R16, RZ, RZ, R8 ;  /* 0x000000ffff100224 */ /* 0x004fe400078e0008 */
[----:B---3--:R-:W-:-:S05]  /*b4b0*/  @P0 IMAD.MOV.U32 R17, RZ, RZ, R7 ;  /* 0x000000ffff110224 */ /* 0x008fca00078e0007 */
[----:B------:R-:W2:Y:S04]  /*b4c0*/  @P0 LDG.E.U8 R3, desc[UR6][R16.64] ;  /* 0x0000000610030981 */ /* 0x000ea8000c1e1100 */
[----:B----4-:R0:W-:Y:S04]  /*b4d0*/  STL [R1+0x4c], R18 ;  /* 0x00004c1201007387 */ /* 0x0101e80000100800 */
[----:B0-----:R-:W3:Y:S04]  /*b4e0*/  LDL.LU R18, [R1+0xf44] ;  /* 0x000f440001127983 */ /* 0x001ee80000300800 */
[----:B------:R-:W4:Y:S04]  /*b4f0*/  LDL R8, [R1+0x36c] ;  /* 0x00036c0001087983 */ /* 0x000f280000100800 */
[----:B------:R-:W3:Y:S04]  /*b500*/  LDL R7, [R1+0x370] ;  /* 0x0003700001077983 */ /* 0x000ee80000100800 */
[----:B--2---:R0:W-:Y:S04]  /*b510*/  STL [R1+0x54], R3 ;  /* 0x0000540301007387 */ /* 0x0041e80000100800 */
[----:B0-----:R-:W2:Y:S04]  /*b520*/  LDL.LU R3, [R1+0xf40] ;  /* 0x000f400001037983 */ /* 0x001ea80000300800 */
[----:B------:R-:W4:Y:S04]  /*b530*/  LDL R16, [R1+0x3f4] ;  /* 0x0003f40001107983 */ /* 0x000f280000100800 */
[----:B------:R-:W4:Y:S01]  /*b540*/  LDL R17, [R1+0x3f8] ;  /* 0x0003f80001117983 */ /* 0x000f220000100800 */
[----:B------:R-:W-:-:S02]  /*b550*/  ISETP.GT.AND P1, PT, R2, 0x65, PT ;  /* 0x000000650200780c */ /* 0x000fc40003f24270 */
[----:B------:R-:W-:-:S11]  /*b560*/  PRMT R14, RZ, 0x7610, R14 ;  /* 0x00007610ff0e7816 */ /* 0x000fd6000000000e */
[----:B----4-:R-:W-:-:S04]  /*b570*/  @P1 LOP3.LUT R17, R17, R16, RZ, 0x3c, !PT ;  /* 0x0000001011111212 */ /* 0x010fc800078e3cff */
[----:B------:R-:W-:-:S04]  /*b580*/  @P1 LOP3.LUT R16, R17, R16, RZ, 0x3c, !PT ;  /* 0x0000001011101212 */ /* 0x000fc800078e3cff */
[----:B------:R-:W-:-:S05]  /*b590*/  @P1 LOP3.LUT R17, R17, R16, RZ, 0x3c, !PT ;  /* 0x0000001011111212 */ /* 0x000fca00078e3cff */
[----:B------:R0:W4:Y:S04]  /*b5a0*/  @P1 LDG.E.U8 R14, desc[UR6][R16.64] ;  /* 0x00000006100e1981 */ /* 0x000128000c1e1100 */
[----:B------:R-:W3:Y:S01]  /*b5b0*/  LDL R17, [R1+0x374] ;  /* 0x0003740001117983 */ /* 0x000ee20000100800 */
[----:B------:R-:W-:Y:S02]  /*b5c0*/  ISETP.GT.AND P2, PT, R2, 0x74, PT ;  /* 0x000000740200780c */ /* 0x000fe40003f44270 */
[----:B------:R-:W-:-:S11]  /*b5d0*/  PRMT R9, RZ, 0x7610, R9 ;  /* 0x00007610ff097816 */ /* 0x000fd60000000009 */
[----:B0-----:R-:W-:-:S05]  /*b5e0*/  @P2 IMAD.MOV.U32 R16, RZ, RZ, R15 ;  /* 0x000000ffff102224 */ /* 0x001fca00078e000f */
[----:B---3--:R0:W3:Y:S01]  /*b5f0*/  @P2 LDG.E.U8 R9, desc[UR6][R16.64] ;  /* 0x0000000610092981 */ /* 0x0080e2000c1e1100 */
[----:B------:R-:W-:Y:S02]  /*b600*/  ISETP.GT.AND P3, PT, R2, 0x75, PT ;  /* 0x000000750200780c */ /* 0x000fe40003f64270 */
[----:B------:R-:W-:Y:S01]  /*b610*/  PRMT R11, RZ, 0x7610, R11 ;  /* 0x00007610ff0b7816 */ /* 0x000fe2000000000b */
[----:B----4-:R1:W-:Y:S04]  /*b620*/  STL [R1+0xf18], R14 ;  /* 0x000f180e01007387 */ /* 0x0103e80000100800 */
[----:B------:R-:W4:Y:S04]  /*b630*/  LDL R15, [R1+0x3dc] ;  /* 0x0003dc00010f7983 */ /* 0x000f280000100800 */
[----:B-1----:R-:W2:Y:S02]  /*b640*/  LDL R14, [R1+0x3e0] ;  /* 0x0003e000010e7983 */ /* 0x002ea40000100800 */
[----:B0-----:R-:W-:-:S02]  /*b650*/  @P3 IMAD.MOV.U32 R16, RZ, RZ, R7 ;  /* 0x000000ffff103224 */ /* 0x001fc400078e0007 */
[----:B------:R-:W-:-:S05]  /*b660*/  @P3 IMAD.MOV.U32 R17, RZ, RZ, R8 ;  /* 0x000000ffff113224 */ /* 0x000fca00078e0008 */
[----:B------:R0:W4:Y:S04]  /*b670*/  @P3 LDG.E.U8 R11, desc[UR6][R16.64] ;  /* 0x00000006100b3981 */ /* 0x000128000c1e1100 */
[----:B---3--:R1:W-:Y:S04]  /*b680*/  STL [R1+0xf1c], R9 ;  /* 0x000f1c0901007387 */ /* 0x0083e80000100800 */
[----:B------:R-:W3:Y:S01]  /*b690*/  LDL R17, [R1+0x3e4] ;  /* 0x0003e40001117983 */ /* 0x000ee20000100800 */
[C---:B------:R-:W-:Y:S02]  /*b6a0*/  ISETP.GT.AND P0, PT, R2.reuse, 0x66, PT ;  /* 0x000000660200780c */ /* 0x040fe40003f04270 */
[----:B------:R-:W-:Y:S01]  /*b6b0*/  PRMT R0, RZ, 0x7610, R0 ;  /* 0x00007610ff007816 */ /* 0x000fe20000000000 */
[----:B------:R-:W2:Y:S04]  /*b6c0*/  LDL R8, [R1+0x364] ;  /* 0x0003640001087983 */ /* 0x000ea80000100800 */
[----:B-1----:R-:W0:Y:S04]  /*b6d0*/  LDL R9, [R1+0x3f0] ;  /* 0x0003f00001097983 */ /* 0x002e280000100800 */
[----:B------:R-:W2:Y:S01]  /*b6e0*/  LDL R7, [R1+0x368] ;  /* 0x0003680001077983 */ /* 0x000ea20000100800 */
[----:B------:R-:W-:Y:S01]  /*b6f0*/  ISETP.GT.AND P1, PT, R2, 0x67, PT ;  /* 0x000000670200780c */ /* 0x000fe20003f24270 */
[----:B0-----:R-:W-:-:S05]  /*b700*/  @P0 IMAD.MOV.U32 R16, RZ, RZ, R9 ;  /* 0x000000ffff100224 */ /* 0x001fca00078e0009 */
[----:B---3--:R2:W3:Y:S01]  /*b710*/  @P0 LDG.E.U8 R0, desc[UR6][R16.64] ;  /* 0x0000000610000981 */ /* 0x0084e2000c1e1100 */
[----:B------:R-:W-:Y:S02]  /*b720*/  ISETP.GT.AND P2, PT, R2, 0x76, PT ;  /* 0x000000760200780c */ /* 0x000fe40003f44270 */
[----:B------:R-:W-:Y:S01]  /*b730*/  PRMT R13, RZ, 0x7610, R13 ;  /* 0x00007610ff0d7816 */ /* 0x000fe2000000000d */
[----:B----4-:R-:W-:Y:S01]  /*b740*/  STL [R1+0xf20], R11 ;  /* 0x000f200b01007387 */ /* 0x010fe20000100800 */
[----:B------:R-:W-:-:S03]  /*b750*/  PRMT R6, RZ, 0x7610, R6 ;  /* 0x00007610ff067816 */ /* 0x000fc60000000006 */
[----:B------:R-:W4:Y:S01]  /*b760*/  LDL R9, [R1+0x35c] ;  /* 0x00035c0001097983 */ /* 0x000f220000100800 */
[----:B--2---:R-:W-:Y:S02]  /*b770*/  @P1 IMAD.MOV.U32 R16, RZ, RZ, R14 ;  /* 0x000000ffff101224 */ /* 0x004fe400078e000e */
[----:B------:R-:W-:-:S05]  /*b780*/  @P1 IMAD.MOV.U32 R17, RZ, RZ, R15 ;  /* 0x000000ffff111224 */ /* 0x000fca00078e000f */
[----:B------:R0:W2:Y:S02]  /*b790*/  @P1 LDG.E.U8 R13, desc[UR6][R16.64] ;  /* 0x00000006100d1981 */ /* 0x0000a4000c1e1100 */
[----:B0-----:R-:W-:Y:S02]  /*b7a0*/  @P2 IMAD.MOV.U32 R16, RZ, RZ, R7 ;  /* 0x000000ffff102224 */ /* 0x001fe400078e0007 */
[----:B------:R-:W-:-:S05]  /*b7b0*/  @P2 IMAD.MOV.U32 R17, RZ, RZ, R8 ;  /* 0x000000ffff112224 */ /* 0x000fca00078e0008 */
[----:B------:R4:W2:Y:S04]  /*b7c0*/  @P2 LDG.E.U8 R6, desc[UR6][R16.64] ;  /* 0x0000000610062981 */ /* 0x0008a8000c1e1100 */
[----:B---3--:R0:W-:Y:S01]  /*b7d0*/  STL [R1+0x44], R0 ;  /* 0x0000440001007387 */ /* 0x0081e20000100800 */
[----:B------:R-:W-:-:S03]  /*b7e0*/  ISETP.GT.AND P3, PT, R2, 0x77, PT ;  /* 0x000000770200780c */ /* 0x000fc60003f64270 */
[----:B------:R-:W3:Y:S04]  /*b7f0*/  LDL R15, [R1+0x3d4] ;  /* 0x0003d400010f7983 */ /* 0x000ee80000100800 */
[----:B------:R-:W3:Y:S04]  /*b800*/  LDL R14, [R1+0x3d8] ;  /* 0x0003d800010e7983 */ /* 0x000ee80000100800 */
[----:B0-----:R-:W3:Y:S01]  /*b810*/  LDL R0, [R1+0x360] ;  /* 0x0003600001007983 */ /* 0x001ee20000100800 */
[----:B------:R-:W-:Y:S01]  /*b820*/  PRMT R4, RZ, 0x7610, R4 ;  /* 0x00007610ff047816 */ /* 0x000fe20000000004 */
[----:B----4-:R-:W-:-:S02]  /*b830*/  @P3 IMAD.MOV.U32 R17, RZ, RZ, R9 ;  /* 0x000000ffff113224 */ /* 0x010fc400078e0009 */
[----:B--2---:R-:W-:Y:S04]  /*b840*/  STL [R1+0xf24], R13 ;  /* 0x000f240d01007387 */ /* 0x004fe80000100800 */
[----:B------:R-:W2:Y:S04]  /*b850*/  LDL R8, [R1+0x3cc] ;  /* 0x0003cc0001087983 */ /* 0x000ea80000100800 */
[----:B------:R-:W4:Y:S04]  /*b860*/  LDL R7, [R1+0x3d0] ;  /* 0x0003d00001077983 */ /* 0x000f280000100800 */
[----:B------:R0:W-:Y:S04]  /*b870*/  STL [R1+0xf28], R6 ;  /* 0x000f280601007387 */ /* 0x0001e80000100800 */
[----:B------:R-:W2:Y:S01]  /*b880*/  LDL R9, [R1+0x354] ;  /* 0x0003540001097983 */ /* 0x000ea20000100800 */
[----:B---3--:R-:W-:-:S03]  /*b890*/  @P3 IMAD.MOV.U32 R16, RZ, RZ, R0 ;  /* 0x000000ffff103224 */ /* 0x008fc600078e0000 */
[----:B0-----:R-:W3:Y:S04]  /*b8a0*/  LDL R6, [R1+0x358] ;  /* 0x0003580001067983 */ /* 0x001ee80000100800 */
[----:B------:R0:W3:Y:S01]  /*b8b0*/  @P3 LDG.E.U8 R4, desc[UR6][R16.64] ;  /* 0x0000000610043981 */ /* 0x0000e2000c1e1100 */
[C---:B------:R-:W-:Y:S02]  /*b8c0*/  ISETP.GT.AND P0, PT, R2.reuse, 0x68, PT ;  /* 0x000000680200780c */ /* 0x040fe40003f04270 */
[C---:B------:R-:W-:Y:S01]  /*b8d0*/  ISETP.GT.AND P1, PT, R2.reuse, 0x69, PT ;  /* 0x000000690200780c */ /* 0x040fe20003f24270 */
[----:B------:R-:W3:Y:S01]  /*b8e0*/  LDL R11, [R1+0x34c] ;  /* 0x00034c00010b7983 */ /* 0x000ee20000100800 */
[----:B------:R-:W-:Y:S02]  /*b8f0*/  PRMT R13, RZ, 0x7610, R13 ;  /* 0x00007610ff0d7816 */ /* 0x000fe4000000000d */
[----:B------:R-:W-:Y:S01]  /*b900*/  ISETP.GT.AND P2, PT, R2, 0x78, PT ;  /* 0x000000780200780c */ /* 0x000fe20003f44270 */
[----:B------:R-:W3:Y:S01]  /*b910*/  LDL R0, [R1+0x350] ;  /* 0x0003500001007983 */ /* 0x000ee20000100800 */
[----:B------:R-:W-:-:S05]  /*b920*/  PRMT R12, RZ, 0x7610, R12 ;  /* 0x00007610ff0c7816 */ /* 0x000fca000000000c */
[----:B0-----:R-:W-:Y:S02]  /*b930*/  @P0 IMAD.MOV.U32 R16, RZ, RZ, R14 ;  /* 0x000000ffff100224 */ /* 0x001fe400078e000e */
[----:B------:R-:W-:-:S05]  /*b940*/  @P0 IMAD.MOV.U32 R17, RZ, RZ, R15 ;  /* 0x000000ffff110224 */ /* 0x000fca00078e000f */
[----:B------:R4:W3:Y:S02]  /*b950*/  @P0 LDG.E.U8 R13, desc[UR6][R16.64] ;  /* 0x00000006100d0981 */ /* 0x0008e4000c1e1100 */
[----:B----4-:R-:W-:Y:S02]  /*b960*/  @P1 IMAD.MOV.U32 R16, RZ, RZ, R7 ;  /* 0x000000ffff101224 */ /* 0x010fe400078e0007 */
[----:B--2---:R-:W-:-:S05]  /*b970*/  @P1 IMAD.MOV.U32 R17, RZ, RZ, R8 ;  /* 0x000000ffff111224 */ /* 0x004fca00078e0008 */
[----:B------:R0:W2:Y:S02]  /*b980*/  @P1 LDG.E.U8 R12, desc[UR6][R16.64] ;  /* 0x00000006100c1981 */ /* 0x0000a4000c1e1100 */
[----:B0-----:R-:W-:Y:S02]  /*b990*/  @P2 IMAD.MOV.U32 R17, RZ, RZ, R9 ;  /* 0x000000ffff112224 */ /* 0x001fe400078e0009 */
[----:B---3--:R-:W-:Y:S01]  /*b9a0*/  @P2 IMAD.MOV.U32 R16, RZ, RZ, R6 ;  /* 0x000000ffff102224 */ /* 0x008fe200078e0006 */
[----:B------:R0:W-:Y:S01]  /*b9b0*/  STL [R1+0xf2c], R4 ;  /* 0x000f2c0401007387 */ /* 0x0001e20000100800 */
[----:B------:R-:W-:-:S03]  /*b9c0*/  ISETP.GT.AND P3, PT, R2, 0x79, PT ;  /* 0x000000790200780c */ /* 0x000fc60003f64270 */
[----:B------:R-:W3:Y:S04]  /*b9d0*/  LDL R8, [R1+0x3c4] ;  /* 0x0003c40001087983 */ /* 0x000ee80000100800 */
[----:B------:R-:W4:Y:S01]  /*b9e0*/  LDL R7, [R1+0x3c8] ;  /* 0x0003c80001077983 */ /* 0x000f220000100800 */
[----:B0-----:R-:W-:Y:S02]  /*b9f0*/  PRMT R4, RZ, 0x7610, R4 ;  /* 0x00007610ff047816 */ /* 0x001fe40000000004 */
[----:B------:R-:W-:Y:S01]  /*ba00*/  PRMT R29, RZ, 0x7610, R29 ;  /* 0x00007610ff1d7816 */ /* 0x000fe2000000001d */
[----:B------:R-:W2:Y:S04]  /*ba10*/  LDL R9, [R1+0x3bc] ;  /* 0x0003bc0001097983 */ /* 0x000ea80000100800 */
[----:B------:R0:W3:Y:S04]  /*ba20*/  @P2 LDG.E.U8 R4, desc[UR6][R16.64] ;  /* 0x0000000610042981 */ /* 0x0000e8000c1e1100 */
[----:B------:R-:W2:Y:S01]  /*ba30*/  LDL R6, [R1+0x3c0] ;  /* 0x0003c00001067983 */ /* 0x000ea20000100800 */
[----:B0-----:R-:W-:-:S02]  /*ba40*/  @P3 IMAD.MOV.U32 R16, RZ, RZ, R0 ;  /* 0x000000ffff103224 */ /* 0x001fc400078e0000 */
[----:B------:R-:W-:-:S05]  /*ba50*/  @P3 IMAD.MOV.U32 R17, RZ, RZ, R11 ;  /* 0x000000ffff113224 */ /* 0x000fca00078e000b */
[----:B------:R4:W2:Y:S01]  /*ba60*/  @P3 LDG.E.U8 R29, desc[UR6][R16.64] ;  /* 0x00000006101d3981 */ /* 0x0008a2000c1e1100 */
[----:B------:R-:W-:-:S03]  /*ba70*/  ISETP.GT.AND P0, PT, R2, 0x6a, PT ;  /* 0x0000006a0200780c */ /* 0x000fc60003f04270 */
[----:B---3--:R0:W-:Y:S04]  /*ba80*/  STL [R1+0x28], R4 ;  /* 0x0000280401007387 */ /* 0x0081e80000100800 */
[----:B------:R-:W3:Y:S04]  /*ba90*/  LDL R0, [R1+0x348] ;  /* 0x0003480001007983 */ /* 0x000ee80000100800 */
[----:B0-----:R-:W3:Y:S01]  /*baa0*/  LDL R4, [R1+0x344] ;  /* 0x0003440001047983 */ /* 0x001ee20000100800 */
[C---:B------:R-:W-:Y:S01]  /*bab0*/  ISETP.GT.AND P1, PT, R2.reuse, 0x6b, PT ;  /* 0x0000006b0200780c */ /* 0x040fe20003f24270 */
[----:B----4-:R-:W-:Y:S01]  /*bac0*/  @P0 IMAD.MOV.U32 R16, RZ, RZ, R7 ;  /* 0x000000ffff100224 */ /* 0x010fe200078e0007 */
[----:B------:R-:W-:Y:S01]  /*bad0*/  PRMT R10, RZ, 0x7610, R10 ;  /* 0x00007610ff0a7816 */ /* 0x000fe2000000000a */
[----:B------:R-:W-:Y:S01]  /*bae0*/  @P0 IMAD.MOV.U32 R17, RZ, RZ, R8 ;  /* 0x000000ffff110224 */ /* 0x000fe200078e0008 */
[----:B------:R-:W-:-:S02]  /*baf0*/  ISETP.GT.AND P2, PT, R2, 0x7a, PT ;  /* 0x0000007a0200780c */ /* 0x000fc40003f44270 */
[----:B------:R-:W-:Y:S02]  /*bb00*/  PRMT R5, RZ, 0x7610, R5 ;  /* 0x00007610ff057816 */ /* 0x000fe40000000005 */
[----:B------:R0:W4:Y:S01]  /*bb10*/  @P0 LDG.E.U8 R10, desc[UR6][R16.64] ;  /* 0x00000006100a0981 */ /* 0x000122000c1e1100 */
[----:B------:R-:W-:-:S03]  /*bb20*/  PRMT R28, RZ, 0x7610, R28 ;  /* 0x00007610ff1c7816 */ /* 0x000fc6000000001c */
[----:B--2---:R-:W-:Y:S04]  /*bb30*/  STL [R1+0xef0], R29 ;  /* 0x000ef01d01007387 */ /* 0x004fe80000100800 */
[----:B------:R-:W2:Y:S01]  /*bb40*/  LDL R8, [R1+0x33c] ;  /* 0x00033c0001087983 */ /* 0x000ea20000100800 */
[----:B0-----:R-:W-:Y:S02]  /*bb50*/  @P1 IMAD.MOV.U32 R16, RZ, RZ, R6 ;  /* 0x000000ffff101224 */ /* 0x001fe400078e0006 */
[----:B------:R-:W-:Y:S01]  /*bb60*/  @P1 IMAD.MOV.U32 R17, RZ, RZ, R9 ;  /* 0x000000ffff111224 */ /* 0x000fe200078e0009 */
[----:B------:R-:W2:Y:S04]  /*bb70*/  LDL R7, [R1+0x340] ;  /* 0x0003400001077983 */ /* 0x000ea80000100800 */
[----:B------:R3:W2:Y:S02]  /*bb80*/  @P1 LDG.E.U8 R5, desc[UR6][R16.64] ;  /* 0x0000000610051981 */ /* 0x0006a4000c1e1100 */
[----:B---3--:R-:W-:-:S02]  /*bb90*/  @P2 IMAD.MOV.U32 R16, RZ, RZ, R0 ;  /* 0x000000ffff102224 */ /* 0x008fc400078e0000 */
[----:B------:R-:W-:-:S05]  /*bba0*/  @P2 IMAD.MOV.U32 R17, RZ, RZ, R4 ;  /* 0x000000ffff112224 */ /* 0x000fca00078e0004 */
[----:B------:R2:W3:Y:S01]  /*bbb0*/  @P2 LDG.E.U8 R28, desc[UR6][R16.64] ;  /* 0x00000006101c2981 */ /* 0x0004e2000c1e1100 */
[----:B------:R-:W-:-:S03]  /*bbc0*/  ISETP.GT.AND P3, PT, R2, 0x7b, PT ;  /* 0x0000007b0200780c */ /* 0x000fc60003f64270 */
[----:B----4-:R-:W-:Y:S04]  /*bbd0*/  STL [R1+0xed4], R10 ;  /* 0x000ed40a01007387 */ /* 0x010fe80000100800 */
[----:B------:R-:W4:Y:S04]  /*bbe0*/  LDL R9, [R1+0x3b4] ;  /* 0x0003b40001097983 */ /* 0x000f280000100800 */
[----:B------:R-:W-:Y:S04]  /*bbf0*/  STL [R1+0x34], R13 ;  /* 0x0000340d01007387 */ /* 0x000fe80000100800 */
[----:B------:R-:W4:Y:S01]  /*bc00*/  LDL R6, [R1+0x3b8] ;  /* 0x0003b80001067983 */ /* 0x000f220000100800 */
[----:B------:R-:W-:Y:S01]  /*bc10*/  PRMT R25, RZ, 0x7610, R25 ;  /* 0x00007610ff197816 */ /* 0x000fe20000000019 */
[----:B--2---:R-:W-:-:S02]  /*bc20*/  @P3 IMAD.MOV.U32 R16, RZ, RZ, R7 ;  /* 0x000000ffff103224 */ /* 0x004fc400078e0007 */
[----:B------:R-:W-:Y:S01]  /*bc30*/  @P3 IMAD.MOV.U32 R17, RZ, RZ, R8 ;  /* 0x000000ffff113224 */ /* 0x000fe200078e0008 */
[----:B------:R0:W-:Y:S04]  /*bc40*/  STL [R1+0xed8], R5 ;  /* 0x000ed80501007387 */ /* 0x0001e80000100800 */
[----:B------:R1:W-:Y:S04]  /*bc50*/  STL [R1+0x30], R12 ;  /* 0x0000300c01007387 */ /* 0x0003e80000100800 */
[----:B------:R-:W2:Y:S04]  /*bc60*/  LDL R4, [R1+0x3ac] ;  /* 0x0003ac0001047983 */ /* 0x000ea80000100800 */
[----:B------:R-:W2:Y:S04]  /*bc70*/  LDL R0, [R1+0x3b0] ;  /* 0x0003b00001007983 */ /* 0x000ea80000100800 */
[----:B------:R4:W2:Y:S04]  /*bc80*/  @P3 LDG.E.U8 R25, desc[UR6][R16.64] ;  /* 0x0000000610193981 */ /* 0x0008a8000c1e1100 */
[----:B---3--:R-:W-:Y:S04]  /*bc90*/  STL [R1+0xedc], R28 ;  /* 0x000edc1c01007387 */ /* 0x008fe80000100800 */
[----:B------:R-:W3:Y:S04]  /*bca0*/  LDL R8, [R1+0x334] ;  /* 0x0003340001087983 */ /* 0x000ee80000100800 */
[----:B------:R-:W3:Y:S01]  /*bcb0*/  LDL R7, [R1+0x338] ;  /* 0x0003380001077983 */ /* 0x000ee20000100800 */
[----:B------:R-:W-:-:S02]  /*bcc0*/  ISETP.GT.AND P0, PT, R2, 0x6c, PT ;  /* 0x0000006c0200780c */ /* 0x000fc40003f04270 */
[C---:B------:R-:W-:Y:S02]  /*bcd0*/  ISETP.GT.AND P1, PT, R2.reuse, 0x6d, PT ;  /* 0x0000006d0200780c */ /* 0x040fe40003f24270 */
[----:B------:R-:W-:Y:S02]  /*bce0*/  PRMT R27, RZ, 0x7610, R27 ;  /* 0x00007610ff1b7816 */ /* 0x000fe4000000001b */
[----:B------:R-:W-:Y:S02]  /*bcf0*/  ISETP.GT.AND P2, PT, R2, 0x7c, PT ;  /* 0x0000007c0200780c */ /* 0x000fe40003f44270 */
[----:B------:R-:W-:-:S05]  /*bd00*/  PRMT R26, RZ, 0x7610, R26 ;  /* 0x00007610ff1a7816 */ /* 0x000fca000000001a */
[----:B----4-:R-:W-:Y:S02]  /*bd10*/  @P0 IMAD.MOV.U32 R16, RZ, RZ, R6 ;  /* 0x000000ffff100224 */ /* 0x010fe400078e0006 */
[----:B------:R-:W-:-:S05]  /*bd20*/  @P0 IMAD.MOV.U32 R17, RZ, RZ, R9 ;  /* 0x000000ffff110224 */ /* 0x000fca00078e0009 */
[----:B------:R2:W4:Y:S01]  /*bd30*/  @P0 LDG.E.U8 R27, desc[UR6][R16.64] ;  /* 0x00000006101b0981 */ /* 0x000522000c1e1100 */
[----:B------:R-:W-:Y:S01]  /*bd40*/  PRMT R24, RZ, 0x7610, R24 ;  /* 0x00007610ff187816 */ /* 0x000fe20000000018 */
[----:B--2---:R-:W-:Y:S02]  /*bd50*/  @P1 IMAD.MOV.U32 R16, RZ, RZ, R0 ;  /* 0x000000ffff101224 */ /* 0x004fe400078e0000 */
[----:B------:R-:W-:Y:S01]  /*bd60*/  @P1 IMAD.MOV.U32 R17, RZ, RZ, R4 ;  /* 0x000000ffff111224 */ /* 0x000fe200078e0004 */
[----:B------:R-:W-:Y:S04]  /*bd70*/  STL [R1+0xee0], R25 ;  /* 0x000ee01901007387 */ /* 0x000fe80000100800 */
[----:B------:R-:W2:Y:S04]  /*bd80*/  LDL R6, [R1+0x32c] ;  /* 0x00032c0001067983 */ /* 0x000ea80000100800 */
[----:B0-----:R-:W2:Y:S04]  /*bd90*/  LDL R5, [R1+0x330] ;  /* 0x0003300001057983 */ /* 0x001ea80000100800 */
[----:B------:R3:W2:Y:S02]  /*bda0*/  @P1 LDG.E.U8 R26, desc[UR6][R16.64] ;  /* 0x00000006101a1981 */ /* 0x0006a4000c1e1100 */
[----:B---3--:R-:W-:-:S02]  /*bdb0*/  @P2 IMAD.MOV.U32 R17, RZ, RZ, R8 ;  /* 0x000000ffff112224 */ /* 0x008fc400078e0008 */
[----:B------:R-:W-:-:S05]  /*bdc0*/  @P2 IMAD.MOV.U32 R16, RZ, RZ, R7 ;  /* 0x000000ffff102224 */ /* 0x000fca00078e0007 */
[----:B------:R2:W3:Y:S01]  /*bdd0*/  @P2 LDG.E.U8 R24, desc[UR6][R16.64] ;  /* 0x0000000610182981 */ /* 0x0004e2000c1e1100 */
[----:B------:R-:W-:Y:S02]  /*bde0*/  ISETP.GT.AND P3, PT, R2, 0x7d, PT ;  /* 0x0000007d0200780c */ /* 0x000fe40003f64270 */
[----:B------:R-:W-:Y:S01]  /*bdf0*/  PRMT R19, RZ, 0x7610, R19 ;  /* 0x00007610ff137816 */ /* 0x000fe20000000013 */
[----:B----4-:R0:W-:Y:S04]  /*be00*/  STL [R1+0xee4], R27 ;  /* 0x000ee41b01007387 */ /* 0x0101e80000100800 */
[----:B------:R-:W4:Y:S04]  /*be10*/  LDL R4, [R1+0x42c] ;  /* 0x00042c0001047983 */ /* 0x000f280000100800 */
[----:B------:R-:W4:Y:S02]  /*be20*/  LDL R0, [R1+0x430] ;  /* 0x0004300001007983 */ /* 0x000f240000100800 */
[----:B--2---:R-:W-:-:S02]  /*be30*/  @P3 IMAD.MOV.U32 R17, RZ, RZ, R6 ;  /* 0x000000ffff113224 */ /* 0x004fc400078e0006 */
[----:B------:R-:W-:Y:S01]  /*be40*/  @P3 IMAD.MOV.U32 R16, RZ, RZ, R5 ;  /* 0x000000ffff103224 */ /* 0x000fe200078e0005 */
[----:B------:R-:W-:Y:S04]  /*be50*/  STL [R1+0xee8], R26 ;  /* 0x000ee81a01007387 */ /* 0x000fe80000100800 */
[----:B-1----:R-:W2:Y:S04]  /*be60*/  LDL R12, [R1+0x424] ;  /* 0x00042400010c7983 */ /* 0x002ea80000100800 */
[----:B------:R-:W2:Y:S04]  /*be70*/  LDL R11, [R1+0x428] ;  /* 0x00042800010b7983 */ /* 0x000ea80000100800 */
[----:B------:R-:W2:Y:S04]  /*be80*/  LDL R9, [R1+0x3a8] ;  /* 0x0003a80001097983 */ /* 0x000ea80000100800 */
[----:B------:R4:W2:Y:S04]  /*be90*/  @P3 LDG.E.U8 R19, desc[UR6][R16.64] ;  /* 0x0000000610133981 */ /* 0x0008a8000c1e1100 */
[----:B---3--:R-:W-:Y:S04]  /*bea0*/  STL [R1+0xeec], R24 ;  /* 0x000eec1801007387 */ /* 0x008fe80000100800 */
[----:B------:R-:W3:Y:S04]  /*beb0*/  LDL R10, [R1+0x3a4] ;  /* 0x0003a400010a7983 */ /* 0x000ee80000100800 */
[----:B------:R-:W3:Y:S04]  /*bec0*/  LDL R8, [R1+0x39c] ;  /* 0x00039c0001087983 */ /* 0x000ee80000100800 */
[----:B------:R-:W3:Y:S04]  /*bed0*/  LDL R7, [R1+0x3a0] ;  /* 0x0003a00001077983 */ /* 0x000ee80000100800 */
[----:B------:R-:W3:Y:S04]  /*bee0*/  LDL R6, [R1+0x324] ;  /* 0x0003240001067983 */ /* 0x000ee80000100800 */
[----:B------:R-:W3:Y:S01]  /*bef0*/  LDL R5, [R1+0x328] ;  /* 0x0003280001057983 */ /* 0x000ee20000100800 */
[----:B------:R-:W-:-:S02]  /*bf00*/  ISETP.GT.AND P0, PT, R2, 0x5e, PT ;  /* 0x0000005e0200780c */ /* 0x000fc40003f04270 */
[C---:B------:R-:W-:Y:S02]  /*bf10*/  ISETP.GT.AND P1, PT, R2.reuse, 0x5f, PT ;  /* 0x0000005f0200780c */ /* 0x040fe40003f24270 */
[----:B------:R-:W-:Y:S02]  /*bf20*/  ISETP.GT.AND P2, PT, R2, 0x6e, PT ;  /* 0x0000006e0200780c */ /* 0x000fe40003f44270 */
[----:B------:R-:W-:Y:S02]  /*bf30*/  PRMT R23, RZ, 0x7610, R23 ;  /* 0x00007610ff177816 */ /* 0x000fe40000000017 */
[----:B------:R-:W-:-:S05]  /*bf40*/  PRMT R22, RZ, 0x7610, R22 ;  /* 0x00007610ff167816 */ /* 0x000fca0000000016 */
[----:B----4-:R-:W-:Y:S02]  /*bf50*/  @P0 IMAD.MOV.U32 R16, RZ, RZ, R0 ;  /* 0x000000ffff100224 */ /* 0x010fe400078e0000 */
[----:B------:R-:W-:Y:S01]  /*bf60*/  @P0 IMAD.MOV.U32 R17, RZ, RZ, R4 ;  /* 0x000000ffff110224 */ /* 0x000fe200078e0004 */
[----:B------:R-:W-:-:S04]  /*bf70*/  ISETP.GT.AND P3, PT, R2, 0x6f, PT ;  /* 0x0000006f0200780c */ /* 0x000fc80003f64270 */
[----:B------:R2:W4:Y:S01]  /*bf80*/  @P0 LDG.E.U8 R23, desc[UR6][R16.64] ;  /* 0x0000000610170981 */ /* 0x000522000c1e1100 */
[----:B------:R-:W-:Y:S02]  /*bf90*/  ISETP.GT.AND P4, PT, R2, 0x7e, PT ;  /* 0x0000007e0200780c */ /* 0x000fe40003f84270 */
[----:B------:R-:W-:Y:S01]  /*bfa0*/  PRMT R21, RZ, 0x7610, R21 ;  /* 0x00007610ff157816 */ /* 0x000fe20000000015 */
[----:B--2---:R-:W-:Y:S02]  /*bfb0*/  @P1 IMAD.MOV.U32 R16, RZ, RZ, R11 ;  /* 0x000000ffff101224 */ /* 0x004fe400078e000b */
[----:B------:R-:W-:Y:S01]  /*bfc0*/  @P1 IMAD.MOV.U32 R17, RZ, RZ, R12 ;  /* 0x000000ffff111224 */ /* 0x000fe200078e000c */
[----:B------:R-:W-:Y:S04]  /*bfd0*/  STL [R1+0xef4], R19 ;  /* 0x000ef41301007387 */ /* 0x000fe80000100800 */
[----:B------:R-:W2:Y:S04]  /*bfe0*/  LDL R0, [R1+0x320] ;  /* 0x0003200001007983 */ /* 0x000ea80000100800 */
[----:B------:R1:W2:Y:S04]  /*bff0*/  @P1 LDG.E.U8 R22, desc[UR6][R16.64] ;  /* 0x0000000610161981 */ /* 0x0002a8000c1e1100 */
[----:B------:R-:W2:Y:S01]  /*c000*/  LDL R4, [R1+0x31c] ;  /* 0x00031c0001047983 */ /* 0x000ea20000100800 */
[----:B------:R-:W-:Y:S01]  /*c010*/  PRMT R20, RZ, 0x7610, R20 ;  /* 0x00007610ff147816 */ /* 0x000fe20000000014 */
[----:B-1----:R-:W-:Y:S01]  /*c020*/  @P2 IMAD.MOV.U32 R16, RZ, RZ, R9 ;  /* 0x000000ffff102224 */ /* 0x002fe200078e0009 */
[----:B------:R-:W-:Y:S01]  /*c030*/  PRMT R18, RZ, 0x7610, R18 ;  /* 0x00007610ff127816 */ /* 0x000fe20000000012 */
[----:B---3--:R-:W-:-:S05]  /*c040*/  @P2 IMAD.MOV.U32 R17, RZ, RZ, R10 ;  /* 0x000000ffff112224 */ /* 0x008fca00078e000a */
[----:B------:R1:W3:Y:S02]  /*c050*/  @P2 LDG.E.U8 R21, desc[UR6][R16.64] ;  /* 0x0000000610152981 */ /* 0x0002e4000c1e1100 */
[----:B-1----:R-:W-:Y:S02]  /*c060*/  @P3 IMAD.MOV.U32 R16, RZ, RZ, R7 ;  /* 0x000000ffff103224 */ /* 0x002fe400078e0007 */
[----:B------:R-:W-:-:S05]  /*c070*/  @P3 IMAD.MOV.U32 R17, RZ, RZ, R8 ;  /* 0x000000ffff113224 */ /* 0x000fca00078e0008 */
[----:B------:R1:W3:Y:S02]  /*c080*/  @P3 LDG.E.U8 R20, desc[UR6][R16.64] ;  /* 0x0000000610143981 */ /* 0x0002e4000c1e1100 */
[----:B-1----:R-:W-:Y:S02]  /*c090*/  @P4 IMAD.MOV.U32 R16, RZ, RZ, R5 ;  /* 0x000000ffff104224 */ /* 0x002fe400078e0005 */
[----:B------:R-:W-:-:S05]  /*c0a0*/  @P4 IMAD.MOV.U32 R17, RZ, RZ, R6 ;  /* 0x000000ffff114224 */ /* 0x000fca00078e0006 */
[----:B------:R2:W3:Y:S01]  /*c0b0*/  @P4 LDG.E.U8 R18, desc[UR6][R16.64] ;  /* 0x0000000610124981 */ /* 0x0004e2000c1e1100 */
[----:B------:R-:W-:Y:S02]  /*c0c0*/  ISETP.GT.AND P0, PT, R2, 0x7f, PT ;  /* 0x0000007f0200780c */ /* 0x000fe40003f04270 */
[----:B------:R-:W-:Y:S01]  /*c0d0*/  PRMT R3, RZ, 0x7610, R3 ;  /* 0x00007610ff037816 */ /* 0x000fe20000000003 */
[----:B----4-:R1:W-:Y:S10]  /*c0e0*/  STL [R1+0xef8], R23 ;  /* 0x000ef81701007387 */ /* 0x0103f40000100800 */
[----:B--2---:R-:W-:-:S02]  /*c0f0*/  @P0 IMAD.MOV.U32 R16, RZ, RZ, R0 ;  /* 0x000000ffff100224 */ /* 0x004fc400078e0000 */
[----:B------:R-:W2:Y:S01]  /*c100*/  S2R R0, SR_TID.X ;  /* 0x0000000000007919 */ /* 0x000ea20000002100 */
[----:B------:R-:W-:-:S05]  /*c110*/  @P0 IMAD.MOV.U32 R17, RZ, RZ, R4 ;  /* 0x000000ffff110224 */ /* 0x000fca00078e0004 */
[----:B------:R4:W3:Y:S02]  /*c120*/  @P0 LDG.E.U8 R3, desc[UR6][R16.64] ;  /* 0x0000000610030981 */ /* 0x0008e4000c1e1100 */
[----:B----4-:R-:W4:Y:S02]  /*c130*/  S2R R16, SR_TID.X ;  /* 0x0000000000107919 */ /* 0x010f240000002100 */
[----:B------:R-:W-:Y:S01]  /*c140*/  STL [R1+0xefc], R22 ;  /* 0x000efc1601007387 */ /* 0x000fe20000100800 */
[----:B--2---:R-:W-:-:S04]  /*c150*/  LOP3.LUT R0, R0, 0x3f, RZ, 0xc0, !PT ;  /* 0x0000003f00007812 */ /* 0x004fc800078ec0ff */
[----:B------:R-:W-:Y:S01]  /*c160*/  LOP3.LUT R7, R0, 0x40, RZ, 0xfc, !PT ;  /* 0x0000004000077812 */ /* 0x000fe200078efcff */
[----:B------:R-:W-:Y:S03]  /*c170*/  BAR.SYNC.DEFER_BLOCKING 0x0 ;  /* 0x0000000000007b1d */ /* 0x000fe60000010000 */
[----:B------:R-:W-:Y:S02]  /*c180*/  ISETP.GE.AND P1, PT, R7, R2, PT ;  /* 0x000000020700720c */ /* 0x000fe40003f26270 */
[----:B----4-:R-:W-:-:S04]  /*c190*/  LOP3.LUT R16, R16, 0x3f, RZ, 0xc0, !PT ;  /* 0x0000003f10107812 */ /* 0x010fc800078ec0ff */
[----:B------:R-:W-:Y:S01]  /*c1a0*/  ISETP.GE.AND P0, PT, R16, R2, PT ;  /* 0x000000021000720c */ /* 0x000fe20003f06270 */
[----:B---3--:R-:W-:Y:S04]  /*c1b0*/  STL [R1+0xf00], R21 ;  /* 0x000f001501007387 */ /* 0x008fe80000100800 */
[----:B------:R-:W-:Y:S04]  /*c1c0*/  STL [R1+0xf04], R20 ;  /* 0x000f041401007387 */ /* 0x000fe80000100800 */
[----:B------:R2:W-:Y:S04]  /*c1d0*/  STL [R1+0xf08], R18 ;  /* 0x000f081201007387 */ /* 0x0005e80000100800 */
[----:B------:R-:W3:Y:S04]  /*c1e0*/  LDL.LU R8, [R1+0x224] ;  /* 0x0002240001087983 */ /* 0x000ee80000300800 */
[----:B------:R-:W4:Y:S04]  /*c1f0*/  LDL.LU R15, [R1+0x220] ;  /* 0x00022000010f7983 */ /* 0x000f280000300800 */
[----:B0-----:R-:W4:Y:S04]  /*c200*/  LDL.LU R27, [R1+0x1e0] ;  /* 0x0001e000011b7983 */ /* 0x001f280000300800 */
[----:B------:R-:W4:Y:S04]  /*c210*/  LDL.LU R25, [R1+0x1a4] ;  /* 0x0001a40001197983 */ /* 0x000f280000300800 */
[----:B------:R-:W4:Y:S04]  /*c220*/  LDL.LU R14, [R1+0x1a0] ;  /* 0x0001a000010e7983 */ /* 0x000f280000300800 */
[----:B-1----:R-:W4:Y:S04]  /*c230*/  LDL.LU R23, [R1+0x124] ;  /* 0x0001240001177983 */ /* 0x002f280000300800 */
[----:B--2---:R-:W2:Y:S04]  /*c240*/  LDL.LU R18, [R1+0xe8] ;  /* 0x0000e80001127983 */ /* 0x004ea80000300800 */
[----:B------:R-:W2:Y:S04]  /*c250*/  LDL.LU R20, [R1+0xe4] ;  /* 0x0000e40001147983 */ /* 0x000ea80000300800 */
        /* <DEDUP_REMOVED lines=14> */
[----:B------:R0:W-:Y:S04]  /*c340*/  STL [R1+0xf30], R17 ;  /* 0x000f301101007387 */ /* 0x0001e80000100800 */
[----:B0-----:R-:W2:Y:S04]  /*c350*/  LDL.LU R17, [R1+0x128] ;  /* 0x0001280001117983 */ /* 0x001ea80000300800 */
[----:B------:R-:W2:Y:S04]  /*c360*/  LDL.LU R7, [R1+0xf3c] ;  /* 0x000f3c0001077983 */ /* 0x000ea80000300800 */
[----:B------:R-:W2:Y:S01]  /*c370*/  LDL.LU R2, [R1+0x1e4] ;  /* 0x0001e40001027983 */ /* 0x000ea20000300800 */
[----:B------:R-:W0:Y:S02]  /*c380*/  S2R R12, SR_TID.X ;  /* 0x00000000000c7919 */ /* 0x000e240000002100 */
[----:B0-----:R-:W-:-:S05]  /*c390*/  LOP3.LUT R0, R12, 0x3f, RZ, 0xc0, !PT ;  /* 0x0000003f0c007812 */ /* 0x001fca00078ec0ff */
[----:B---3--:R0:W-:Y:S04]  /*c3a0*/  STS.U8 [R0+UR4], R8 ;  /* 0x0000000800007988 */ /* 0x0081e80008000004 */
[----:B----4-:R1:W-:Y:S04]  /*c3b0*/  STS.U8 [R0+UR4+0x40], R15 ;  /* 0x0000400f00007988 */ /* 0x0103e80008000004 */
[----:B0-----:R-:W3:Y:S04]  /*c3c0*/  LDL.LU R8, [R1+0xf38] ;  /* 0x000f380001087983 */ /* 0x001ee80000300800 */
[----:B-1----:R-:W4:Y:S04]  /*c3d0*/  LDL.LU R15, [R1+0xf34] ;  /* 0x000f3400010f7983 */ /* 0x002f280000300800 */
[----:B--2---:R-:W-:Y:S04]  /*c3e0*/  STS.U8 [R0+UR4+0x400], R2 ;  /* 0x0004000200007988 */ /* 0x004fe80008000004 */
[----:B------:R0:W-:Y:S04]  /*c3f0*/  STS.U8 [R0+UR4+0x440], R27 ;  /* 0x0004401b00007988 */ /* 0x0001e80008000004 */
[----:B------:R1:W-:Y:S04]  /*c400*/  STS.U8 [R0+UR4+0x800], R25 ;  /* 0x0008001900007988 */ /* 0x0003e80008000004 */
[----:B------:R2:W-:Y:S04]  /*c410*/  STS.U8 [R0+UR4+0x840], R14 ;  /* 0x0008400e00007988 */ /* 0x0005e80008000004 */
[----:B0-----:R-:W3:Y:S04]  /*c420*/  LDL.LU R27, [R1+0xe0] ;  /* 0x0000e000011b7983 */ /* 0x001ee80000300800 */
[----:B-1----:R-:W4:Y:S04]  /*c430*/  LDL.LU R25, [R1+0xdc] ;  /* 0x0000dc0001197983 */ /* 0x002f280000300800 */
[----:B--2---:R-:W2:Y:S04]  /*c440*/  LDL.LU R14, [R1+0xa0] ;  /* 0x0000a000010e7983 */ /* 0x004ea80000300800 */
[----:B------:R-:W-:Y:S04]  /*c450*/  STS.U8 [R0+UR4+0xc00], R17 ;  /* 0x000c001100007988 */ /* 0x000fe80008000004 */
[----:B------:R0:W-:Y:S04]  /*c460*/  STS.U8 [R0+UR4+0xc40], R23 ;  /* 0x000c401700007988 */ /* 0x0001e80008000004 */
[----:B------:R-:W-:Y:S04]  /*c470*/  STS.U8 [R0+UR4+0x1000], R18 ;  /* 0x0010001200007988 */ /* 0x000fe80008000004 */
[----:B------:R-:W-:Y:S01]  /*c480*/  STS.U8 [R0+UR4+0x1040], R20 ;  /* 0x0010401400007988 */ /* 0x000fe20008000004 */
[----:B0-----:R-:W0:Y:S03]  /*c490*/  S2R R23, SR_TID.X ;  /* 0x0000000000177919 */ /* 0x001e260000002100 */
[----:B------:R-:W-:Y:S04]  /*c4a0*/  STS.U8 [R0+UR4+0x1400], R21 ;  /* 0x0014001500007988 */ /* 0x000fe80008000004 */
[----:B------:R1:W-:Y:S04]  /*c4b0*/  STS.U8 [R0+UR4+0x1440], R5 ;  /* 0x0014400500007988 */ /* 0x0003e80008000004 */
[----:B-1----:R-:W2:Y:S04]  /*c4c0*/  LDL.LU R5, [R1+0x9c] ;  /* 0x00009c0001057983 */ /* 0x002ea80000300800 */
[----:B------:R-:W-:Y:S04]  /*c4d0*/  STS.U8 [R0+UR4+0x1800], R22 ;  /* 0x0018001600007988 */ /* 0x000fe80008000004 */
[----:B------:R-:W-:Y:S01]  /*c4e0*/  STS.U8 [R0+UR4+0x1840], R19 ;  /* 0x0018401300007988 */ /* 0x000fe20008000004 */
[----:B0-----:R-:W-:-:S03]  /*c4f0*/  LOP3.LUT R23, R23, 0x3f, RZ, 0xc0, !PT ;  /* 0x0000003f17177812 */ /* 0x001fc600078ec0ff */
[----:B------:R-:W-:Y:S01]  /*c500*/  STS.U8 [R0+UR4+0x1c00], R24 ;  /* 0x001c001800007988 */ /* 0x000fe20008000004 */
[----:B------:R-:W-:-:S03]  /*c510*/  LOP3.LUT R17, R23, 0x8, RZ, 0x3c, !PT ;  /* 0x0000000817117812 */ /* 0x000fc600078e3cff */
[----:B------:R-:W-:Y:S04]  /*c520*/  STS.U8 [R0+UR4+0x1c40], R26 ;  /* 0x001c401a00007988 */ /* 0x000fe80008000004 */
[----:B------:R-:W-:Y:S04]  /*c530*/  STS.U8 [R17+UR4+0x80], R28 ;  /* 0x0000801c11007988 */ /* 0x000fe80008000004 */
[----:B------:R-:W-:Y:S04]  /*c540*/  STS.U8 [R17+UR4+0xc0], R10 ;  /* 0x0000c00a11007988 */ /* 0x000fe80008000004 */
[----:B------:R-:W-:Y:S04]  /*c550*/  STS.U8 [R17+UR4+0x480], R29 ;  /* 0x0004801d11007988 */ /* 0x000fe80008000004 */
[----:B------:R0:W-:Y:S04]  /*c560*/  STS.U8 [R17+UR4+0x4c0], R4 ;  /* 0x0004c00411007988 */ /* 0x0001e80008000004 */
[----:B------:R1:W-:Y:S04]  /*c570*/  STS.U8 [R17+UR4+0x880], R6 ;  /* 0x0008800611007988 */ /* 0x0003e80008000004 */
[----:B------:R1:W-:Y:S04]  /*c580*/  STS.U8 [R17+UR4+0x8c0], R13 ;  /* 0x0008c00d11007988 */ /* 0x0003e80008000004 */
[----:B0-----:R-:W2:Y:S04]  /*c590*/  LDL.LU R4, [R1+0x4c] ;  /* 0x00004c0001047983 */ /* 0x001ea80000300800 */
[----:B-1----:R-:W2:Y:S04]  /*c5a0*/  LDL.LU R6, [R1+0x214] ;  /* 0x0002140001067983 */ /* 0x002ea80000300800 */
[----:B------:R0:W-:Y:S04]  /*c5b0*/  STS.U8 [R17+UR4+0xc80], R11 ;  /* 0x000c800b11007988 */ /* 0x0001e80008000004 */
[----:B------:R-:W2:Y:S04]  /*c5c0*/  LDL.LU R13, [R1+0x210] ;  /* 0x00021000010d7983 */ /* 0x000ea80000300800 */
[----:B------:R1:W-:Y:S04]  /*c5d0*/  STS.U8 [R17+UR4+0xcc0], R9 ;  /* 0x000cc00911007988 */ /* 0x0003e80008000004 */
[----:B0-----:R-:W2:Y:S04]  /*c5e0*/  LDL.LU R11, [R1+0x1d4] ;  /* 0x0001d400010b7983 */ /* 0x001ea80000300800 */
[----:B-1----:R-:W2:Y:S04]  /*c5f0*/  LDL.LU R9, [R1+0x1d0] ;  /* 0x0001d00001097983 */ /* 0x002ea80000300800 */
[----:B------:R-:W2:Y:S04]  /*c600*/  LDL.LU R28, [R1+0x194] ;  /* 0x00019400011c7983 */ /* 0x000ea80000300800 */
[----:B------:R-:W2:Y:S04]  /*c610*/  LDL.LU R10, [R1+0x190] ;  /* 0x00019000010a7983 */ /* 0x000ea80000300800 */
[----:B------:R-:W2:Y:S04]  /*c620*/  LDL.LU R29, [R1+0x118] ;  /* 0x00011800011d7983 */ /* 0x000ea80000300800 */
[----:B---3--:R-:W-:Y:S04]  /*c630*/  STS.U8 [R17+UR4+0x1080], R27 ;  /* 0x0010801b11007988 */ /* 0x008fe80008000004 */
[----:B----4-:R-:W-:Y:S04]  /*c640*/  STS.U8 [R17+UR4+0x10c0], R25 ;  /* 0x0010c01911007988 */ /* 0x010fe80008000004 */
[----:B--2---:R0:W-:Y:S04]  /*c650*/  STS.U8 [R17+UR4+0x1480], R14 ;  /* 0x0014800e11007988 */ /* 0x0041e80008000004 */
[----:B0-----:R-:W2:Y:S04]  /*c660*/  LDL.LU R14, [R1+0x114] ;  /* 0x00011400010e7983 */ /* 0x001ea80000300800 */
[----:B------:R-:W3:Y:S04]  /*c670*/  LDL.LU R18, [R1+0xd8] ;  /* 0x0000d80001127983 */ /* 0x000ee80000300800 */
[----:B------:R-:W4:Y:S04]  /*c680*/  LDL.LU R20, [R1+0xd4] ;  /* 0x0000d40001147983 */ /* 0x000f280000300800 */
[----:B------:R-:W4:Y:S04]  /*c690*/  LDL.LU R21, [R1+0x98] ;  /* 0x0000980001157983 */ /* 0x000f280000300800 */
[----:B------:R-:W4:Y:S04]  /*c6a0*/  LDL.LU R22, [R1+0x94] ;  /* 0x0000940001167983 */ /* 0x000f280000300800 */
[----:B------:R-:W4:Y:S04]  /*c6b0*/  LDL.LU R23, [R1+0x54] ;  /* 0x0000540001177983 */ /* 0x000f280000300800 */
[----:B------:R-:W-:Y:S04]  /*c6c0*/  STS.U8 [R17+UR4+0x14c0], R5 ;  /* 0x0014c00511007988 */ /* 0x000fe80008000004 */
[----:B------:R0:W-:Y:S02]  /*c6d0*/  STS.U8 [R17+UR4+0x1880], R15 ;  /* 0x0018800f11007988 */ /* 0x0001e40008000004 */
[----:B0-----:R-:W0:Y:S02]  /*c6e0*/  S2R R15, SR_TID.X ;  /* 0x00000000000f7919 */ /* 0x001e240000002100 */
[----:B------:R1:W-:Y:S04]  /*c6f0*/  STS.U8 [R17+UR4+0x18c0], R8 ;  /* 0x0018c00811007988 */ /* 0x0003e80008000004 */
[----:B------:R0:W-:Y:S04]  /*c700*/  STS.U8 [R17+UR4+0x1c80], R7 ;  /* 0x001c800711007988 */ /* 0x0001e80008000004 */
[----:B-1----:R-:W4:Y:S04]  /*c710*/  LDL.LU R8, [R1+0x20c] ;  /* 0x00020c0001087983 */ /* 0x002f280000300800 */
[----:B------:R-:W4:Y:S04]  /*c720*/  LDL.LU R19, [R1+0x208] ;  /* 0x0002080001137983 */ /* 0x000f280000300800 */
[----:B------:R-:W4:Y:S04]  /*c730*/  LDL.LU R24, [R1+0x1cc] ;  /* 0x0001cc0001187983 */ /* 0x000f280000300800 */
[----:B------:R-:W4:Y:S04]  /*c740*/  LDL.LU R26, [R1+0x1c8] ;  /* 0x0001c800011a7983 */ /* 0x000f280000300800 */
[----:B------:R-:W4:Y:S01]  /*c750*/  LDL.LU R27, [R1+0x18c] ;  /* 0x00018c00011b7983 */ /* 0x000f220000300800 */
[----:B0-----:R-:W-:-:S03]  /*c760*/  LOP3.LUT R5, R15, 0x3f, RZ, 0xc0, !PT ;  /* 0x0000003f0f057812 */ /* 0x001fc600078ec0ff */
[----:B------:R-:W4:Y:S01]  /*c770*/  LDL.LU R25, [R1+0x188] ;  /* 0x0001880001197983 */ /* 0x000f220000300800 */
[----:B------:R-:W-:-:S03]  /*c780*/  LOP3.LUT R2, R5, 0x10, RZ, 0x3c, !PT ;  /* 0x0000001005027812 */ /* 0x000fc600078e3cff */
[----:B------:R-:W4:Y:S04]  /*c790*/  LDL.LU R7, [R1+0x110] ;  /* 0x0001100001077983 */ /* 0x000f280000300800 */
[----:B------:R-:W4:Y:S04]  /*c7a0*/  LDL.LU R15, [R1+0x10c] ;  /* 0x00010c00010f7983 */ /* 0x000f280000300800 */
[----:B------:R0:W-:Y:S04]  /*c7b0*/  STS.U8 [R17+UR4+0x1cc0], R4 ;  /* 0x001cc00411007988 */ /* 0x0001e80008000004 */
[----:B------:R1:W-:Y:S04]  /*c7c0*/  STS.U8 [R2+UR4+0x100], R6 ;  /* 0x0001000602007988 */ /* 0x0003e80008000004 */
[----:B------:R1:W-:Y:S04]  /*c7d0*/  STS.U8 [R2+UR4+0x140], R13 ;  /* 0x0001400d02007988 */ /* 0x0003e80008000004 */
[----:B0-----:R-:W4:Y:S04]  /*c7e0*/  LDL.LU R17, [R1+0xf30] ;  /* 0x000f300001117983 */ /* 0x001f280000300800 */
[----:B------:R-:W4:Y:S04]  /*c7f0*/  LDL.LU R4, [R1+0xf2c] ;  /* 0x000f2c0001047983 */ /* 0x000f280000300800 */
[----:B-1----:R-:W4:Y:S04]  /*c800*/  LDL.LU R6, [R1+0xf28] ;  /* 0x000f280001067983 */ /* 0x002f280000300800 */
[----:B------:R-:W4:Y:S04]  /*c810*/  LDL.LU R13, [R1+0xf24] ;  /* 0x000f2400010d7983 */ /* 0x000f280000300800 */
[----:B------:R0:W-:Y:S04]  /*c820*/  STS.U8 [R2+UR4+0x500], R11 ;  /* 0x0005000b02007988 */ /* 0x0001e80008000004 */
[----:B------:R1:W-:Y:S04]  /*c830*/  STS.U8 [R2+UR4+0x540], R9 ;  /* 0x0005400902007988 */ /* 0x0003e80008000004 */
[----:B------:R1:W-:Y:S04]  /*c840*/  STS.U8 [R2+UR4+0x900], R28 ;  /* 0x0009001c02007988 */ /* 0x0003e80008000004 */
[----:B0-----:R-:W4:Y:S04]  /*c850*/  LDL.LU R11, [R1+0xf20] ;  /* 0x000f2000010b7983 */ /* 0x001f280000300800 */
[----:B-1----:R-:W4:Y:S04]  /*c860*/  LDL.LU R9, [R1+0xf1c] ;  /* 0x000f1c0001097983 */ /* 0x002f280000300800 */
[----:B------:R0:W-:Y:S04]  /*c870*/  STS.U8 [R2+UR4+0x940], R10 ;  /* 0x0009400a02007988 */ /* 0x0001e80008000004 */
[----:B------:R-:W4:Y:S04]  /*c880*/  LDL.LU R28, [R1+0x90] ;  /* 0x00009000011c7983 */ /* 0x000f280000300800 */
[----:B------:R1:W-:Y:S04]  /*c890*/  STS.U8 [R2+UR4+0xd00], R29 ;  /* 0x000d001d02007988 */ /* 0x0003e80008000004 */
[----:B0-----:R-:W4:Y:S04]  /*c8a0*/  LDL.LU R10, [R1+0x8c] ;  /* 0x00008c00010a7983 */ /* 0x001f280000300800 */
[----:B-1----:R-:W4:Y:S04]  /*c8b0*/  LDL.LU R29, [R1+0x44] ;  /* 0x00004400011d7983 */ /* 0x002f280000300800 */
[----:B--2---:R0:W-:Y:S04]  /*c8c0*/  STS.U8 [R2+UR4+0xd40], R14 ;  /* 0x000d400e02007988 */ /* 0x0041e80008000004 */
[----:B0-----:R-:W2:Y:S04]  /*c8d0*/  LDL.LU R14, [R1+0xf18] ;  /* 0x000f1800010e7983 */ /* 0x001ea80000300800 */
[----:B---3--:R-:W-:Y:S04]  /*c8e0*/  STS.U8 [R2+UR4+0x1100], R18 ;  /* 0x0011001202007988 */ /* 0x008fe80008000004 */
[----:B----4-:R-:W-:Y:S04]  /*c8f0*/  STS.U8 [R2+UR4+0x1140], R20 ;  /* 0x0011401402007988 */ /* 0x010fe80008000004 */
[----:B------:R-:W-:Y:S04]  /*c900*/  STS.U8 [R2+UR4+0x1500], R21 ;  /* 0x0015001502007988 */ /* 0x000fe80008000004 */
[----:B------:R-:W-:Y:S04]  /*c910*/  STS.U8 [R2+UR4+0x1540], R22 ;  /* 0x0015401602007988 */ /* 0x000fe80008000004 */
[----:B------:R-:W-:Y:S04]  /*c920*/  STS.U8 [R2+UR4+0x1900], R23 ;  /* 0x0019001702007988 */ /* 0x000fe80008000004 */
[----:B--2---:R0:W-:Y:S04]  /*c930*/  STS.U8 [R2+UR4+0x1940], R14 ;  /* 0x0019400e02007988 */ /* 0x0041e80008000004 */
[----:B------:R1:W-:Y:S04]  /*c940*/  STS.U8 [R2+UR4+0x1d00], R9 ;  /* 0x001d000902007988 */ /* 0x0003e80008000004 */
[----:B------:R2:W-:Y:S04]  /*c950*/  STS.U8 [R2+UR4+0x1d40], R11 ;  /* 0x001d400b02007988 */ /* 0x0005e80008000004 */
[----:B0-----:R-:W3:Y:S04]  /*c960*/  LDL.LU R14, [R1+0xf14] ;  /* 0x000f1400010e7983 */ /* 0x001ee80000300800 */
[----:B-1----:R-:W4:Y:S04]  /*c970*/  LDL.LU R9, [R1+0x204] ;  /* 0x0002040001097983 */ /* 0x002f280000300800 */
[----:B--2---:R-:W2:Y:S01]  /*c980*/  LDL.LU R11, [R1+0xf10] ;  /* 0x000f1000010b7983 */ /* 0x004ea20000300800 */
[----:B------:R-:W-:-:S05]  /*c990*/  LOP3.LUT R5, R5, 0x18, RZ, 0x3c, !PT ;  /* 0x0000001805057812 */ /* 0x000fca00078e3cff */
[----:B------:R0:W-:Y:S04]  /*c9a0*/  STS.U8 [R5+UR4+0x180], R8 ;  /* 0x0001800805007988 */ /* 0x0001e80008000004 */
[----:B------:R-:W-:Y:S04]  /*c9b0*/  STS.U8 [R5+UR4+0x1c0], R19 ;  /* 0x0001c01305007988 */ /* 0x000fe80008000004 */
[----:B------:R-:W-:Y:S04]  /*c9c0*/  STS.U8 [R5+UR4+0x580], R24 ;  /* 0x0005801805007988 */ /* 0x000fe80008000004 */
[----:B------:R-:W-:Y:S04]  /*c9d0*/  STS.U8 [R5+UR4+0x5c0], R26 ;  /* 0x0005c01a05007988 */ /* 0x000fe80008000004 */
[----:B------:R-:W-:Y:S04]  /*c9e0*/  STS.U8 [R5+UR4+0x980], R27 ;  /* 0x0009801b05007988 */ /* 0x000fe80008000004 */
[----:B------:R-:W-:Y:S04]  /*c9f0*/  STS.U8 [R5+UR4+0x9c0], R25 ;  /* 0x0009c01905007988 */ /* 0x000fe80008000004 */
[----:B------:R1:W-:Y:S04]  /*ca00*/  STS.U8 [R5+UR4+0xd80], R7 ;  /* 0x000d800705007988 */ /* 0x0003e80008000004 */
[----:B------:R1:W-:Y:S04]  /*ca10*/  STS.U8 [R5+UR4+0xdc0], R15 ;  /* 0x000dc00f05007988 */ /* 0x0003e80008000004 */
[----:B0-----:R-:W4:Y:S04]  /*ca20*/  LDL.LU R8, [R1+0x200] ;  /* 0x0002000001087983 */ /* 0x001f280000300800 */
[----:B------:R-:W4:Y:S01]  /*ca30*/  LDL.LU R2, [R1+0x1c4] ;  /* 0x0001c40001027983 */ /* 0x000f220000300800 */
[----:B-1----:R-:W-:-:S03]  /*ca40*/  LOP3.LUT R7, R12, 0x3f, RZ, 0xc0, !PT ;  /* 0x0000003f0c077812 */ /* 0x002fc600078ec0ff */
[----:B------:R-:W4:Y:S04]  /*ca50*/  LDL.LU R15, [R1+0x1c0] ;  /* 0x0001c000010f7983 */ /* 0x000f280000300800 */
[----:B---3--:R0:W-:Y:S04]  /*ca60*/  STS.U8 [R5+UR4+0x1180], R14 ;  /* 0x0011800e05007988 */ /* 0x0081e80008000004 */
[----:B--2---:R1:W-:Y:S04]  /*ca70*/  STS.U8 [R5+UR4+0x11c0], R11 ;  /* 0x0011c00b05007988 */ /* 0x0043e80008000004 */
[----:B------:R-:W-:Y:S04]  /*ca80*/  STS.U8 [R5+UR4+0x1580], R28 ;  /* 0x0015801c05007988 */ /* 0x000fe80008000004 */
[----:B0-----:R-:W2:Y:S04]  /*ca90*/  LDL.LU R14, [R1+0x184] ;  /* 0x00018400010e7983 */ /* 0x001ea80000300800 */
[----:B------:R-:W-:Y:S04]  /*caa0*/  STS.U8 [R5+UR4+0x15c0], R10 ;  /* 0x0015c00a05007988 */ /* 0x000fe80008000004 */
[----:B-1----:R-:W3:Y:S04]  /*cab0*/  LDL.LU R11, [R1+0x180] ;  /* 0x00018000010b7983 */ /* 0x002ee80000300800 */
[----:B------:R-:W-:Y:S04]  /*cac0*/  STS.U8 [R5+UR4+0x1980], R29 ;  /* 0x0019801d05007988 */ /* 0x000fe80008000004 */
[----:B------:R-:W3:Y:S04]  /*cad0*/  LDL.LU R12, [R1+0x108] ;  /* 0x00010800010c7983 */ /* 0x000ee80000300800 */
[----:B------:R0:W-:Y:S04]  /*cae0*/  STS.U8 [R5+UR4+0x19c0], R13 ;  /* 0x0019c00d05007988 */ /* 0x0001e80008000004 */
[----:B0-----:R-:W3:Y:S04]  /*caf0*/  LDL.LU R13, [R1+0xf0c] ;  /* 0x000f0c00010d7983 */ /* 0x001ee80000300800 */
[----:B------:R-:W3:Y:S04]  /*cb00*/  LDL.LU R18, [R1+0xc8] ;  /* 0x0000c80001127983 */ /* 0x000ee80000300800 */
[----:B------:R-:W3:Y:S04]  /*cb10*/  LDL.LU R20, [R1+0xc4] ;  /* 0x0000c40001147983 */ /* 0x000ee80000300800 */
[----:B------:R-:W3:Y:S04]  /*cb20*/  LDL.LU R21, [R1+0x88] ;  /* 0x0000880001157983 */ /* 0x000ee80000300800 */
[----:B------:R-:W3:Y:S04]  /*cb30*/  LDL.LU R22, [R1+0x84] ;  /* 0x0000840001167983 */ /* 0x000ee80000300800 */
[----:B------:R-:W3:Y:S04]  /*cb40*/  LDL.LU R23, [R1+0x34] ;  /* 0x0000340001177983 */ /* 0x000ee80000300800 */
[----:B------:R-:W3:Y:S04]  /*cb50*/  LDL.LU R19, [R1+0x30] ;  /* 0x0000300001137983 */ /* 0x000ee80000300800 */
[----:B------:R-:W3:Y:S01]  /*cb60*/  LDL.LU R29, [R1+0x28] ;  /* 0x00002800011d7983 */ /* 0x000ee20000300800 */
[----:B------:R-:W-:-:S03]  /*cb70*/  LOP3.LUT R24, R7, 0x20, RZ, 0x3c, !PT ;  /* 0x0000002007187812 */ /* 0x000fc600078e3cff */
[----:B------:R-:W3:Y:S04]  /*cb80*/  LDL.LU R26, [R1+0x1fc] ;  /* 0x0001fc00011a7983 */ /* 0x000ee80000300800 */
[----:B------:R-:W3:Y:S04]  /*cb90*/  LDL.LU R27, [R1+0x1f8] ;  /* 0x0001f800011b7983 */ /* 0x000ee80000300800 */
[----:B------:R-:W-:Y:S04]  /*cba0*/  STS.U8 [R5+UR4+0x1d80], R6 ;  /* 0x001d800605007988 */ /* 0x000fe80008000004 */
[----:B------:R-:W3:Y:S04]  /*cbb0*/  LDL.LU R25, [R1+0x1bc] ;  /* 0x0001bc0001197983 */ /* 0x000ee80000300800 */
[----:B------:R0:W-:Y:S04]  /*cbc0*/  STS.U8 [R5+UR4+0x1dc0], R4 ;  /* 0x001dc00405007988 */ /* 0x0001e80008000004 */
[----:B------:R-:W3:Y:S04]  /*cbd0*/  LDL.LU R28, [R1+0x1b8] ;  /* 0x0001b800011c7983 */ /* 0x000ee80000300800 */
[----:B----4-:R1:W-:Y:S04]  /*cbe0*/  STS.U8 [R24+UR4+0x200], R9 ;  /* 0x0002000918007988 */ /* 0x0103e80008000004 */
[----:B0-----:R-:W4:Y:S04]  /*cbf0*/  LDL.LU R5, [R1+0x17c] ;  /* 0x00017c0001057983 */ /* 0x001f280000300800 */
[----:B------:R-:W4:Y:S04]  /*cc00*/  LDL.LU R10, [R1+0x178] ;  /* 0x00017800010a7983 */ /* 0x000f280000300800 */
[----:B------:R-:W4:Y:S04]  /*cc10*/  LDL.LU R4, [R1+0x100] ;  /* 0x0001000001047983 */ /* 0x000f280000300800 */
[----:B------:R0:W-:Y:S04]  /*cc20*/  STS.U8 [R24+UR4+0x240], R8 ;  /* 0x0002400818007988 */ /* 0x0001e80008000004 */
[----:B------:R-:W4:Y:S04]  /*cc30*/  LDL.LU R6, [R1+0xfc] ;  /* 0x0000fc0001067983 */ /* 0x000f280000300800 */
[----:B-1----:R-:W4:Y:S04]  /*cc40*/  LDL.LU R9, [R1+0xc0] ;  /* 0x0000c00001097983 */ /* 0x002f280000300800 */
[----:B------:R-:W-:Y:S04]  /*cc50*/  STS.U8 [R24+UR4+0x600], R2 ;  /* 0x0006000218007988 */ /* 0x000fe80008000004 */
[----:B0-----:R-:W4:Y:S04]  /*cc60*/  LDL.LU R8, [R1+0xbc] ;  /* 0x0000bc0001087983 */ /* 0x001f280000300800 */
[----:B------:R0:W-:Y:S04]  /*cc70*/  STS.U8 [R24+UR4+0x640], R15 ;  /* 0x0006400f18007988 */ /* 0x0001e80008000004 */
[----:B0-----:R-:W4:Y:S04]  /*cc80*/  LDL.LU R15, [R1+0x1f4] ;  /* 0x0001f400010f7983 */ /* 0x001f280000300800 */
[----:B--2---:R0:W-:Y:S04]  /*cc90*/  STS.U8 [R24+UR4+0xa00], R14 ;  /* 0x000a000e18007988 */ /* 0x0041e80008000004 */
[----:B---3--:R1:W-:Y:S04]  /*cca0*/  STS.U8 [R24+UR4+0xa40], R11 ;  /* 0x000a400b18007988 */ /* 0x0083e80008000004 */
[----:B0-----:R-:W2:Y:S04]  /*ccb0*/  LDL.LU R14, [R1+0x1f0] ;  /* 0x0001f000010e7983 */ /* 0x001ea80000300800 */
[----:B------:R0:W-:Y:S04]  /*ccc0*/  STS.U8 [R24+UR4+0xe00], R12 ;  /* 0x000e000c18007988 */ /* 0x0001e80008000004 */
[----:B-1----:R-:W3:Y:S04]  /*ccd0*/  LDL.LU R11, [R1+0x1b4] ;  /* 0x0001b400010b7983 */ /* 0x002ee80000300800 */
[----:B0-----:R-:W3:Y:S04]  /*cce0*/  LDL.LU R12, [R1+0x1b0] ;  /* 0x0001b000010c7983 */ /* 0x001ee80000300800 */
[----:B------:R0:W-:Y:S04]  /*ccf0*/  STS.U8 [R24+UR4+0xe40], R13 ;  /* 0x000e400d18007988 */ /* 0x0001e80008000004 */
[----:B------:R1:W-:Y:S04]  /*cd00*/  STS.U8 [R24+UR4+0x1200], R18 ;  /* 0x0012001218007988 */ /* 0x0003e80008000004 */
[----:B------:R1:W-:Y:S04]  /*cd10*/  STS.U8 [R24+UR4+0x1240], R20 ;  /* 0x0012401418007988 */ /* 0x0003e80008000004 */
[----:B0-----:R-:W3:Y:S04]  /*cd20*/  LDL.LU R13, [R1+0x174] ;  /* 0x00017400010d7983 */ /* 0x001ee80000300800 */
[----:B------:R-:W3:Y:S04]  /*cd30*/  LDL.LU R2, [R1+0x134] ;  /* 0x0001340001027983 */ /* 0x000ee80000300800 */
[----:B-1----:R-:W3:Y:S04]  /*cd40*/  LDL.LU R18, [R1+0xf08] ;  /* 0x000f080001127983 */ /* 0x002ee80000300800 */
[----:B------:R-:W3:Y:S04]  /*cd50*/  LDL.LU R20, [R1+0xf04] ;  /* 0x000f040001147983 */ /* 0x000ee80000300800 */
[----:B------:R0:W-:Y:S04]  /*cd60*/  STS.U8 [R24+UR4+0x1600], R21 ;  /* 0x0016001518007988 */ /* 0x0001e80008000004 */
[----:B------:R1:W-:Y:S04]  /*cd70*/  STS.U8 [R24+UR4+0x1640], R22 ;  /* 0x0016401618007988 */ /* 0x0003e80008000004 */
[----:B------:R1:W-:Y:S04]  /*cd80*/  STS.U8 [R24+UR4+0x1a00], R23 ;  /* 0x001a001718007988 */ /* 0x0003e80008000004 */
[----:B0-----:R-:W3:Y:S04]  /*cd90*/  LDL.LU R21, [R1+0xf00] ;  /* 0x000f000001157983 */ /* 0x001ee80000300800 */
[----:B-1----:R-:W3:Y:S04]  /*cda0*/  LDL.LU R22, [R1+0xefc] ;  /* 0x000efc0001167983 */ /* 0x002ee80000300800 */
[----:B------:R-:W3:Y:S04]  /*cdb0*/  LDL.LU R23, [R1+0xef8] ;  /* 0x000ef80001177983 */ /* 0x000ee80000300800 */
[----:B------:R0:W-:Y:S04]  /*cdc0*/  STS.U8 [R24+UR4+0x1a40], R19 ;  /* 0x001a401318007988 */ /* 0x0001e80008000004 */
[----:B------:R1:W-:Y:S04]  /*cdd0*/  STS.U8 [R24+UR4+0x1e00], R29 ;  /* 0x001e001d18007988 */ /* 0x0003e80008000004 */
[----:B0-----:R-:W3:Y:S04]  /*cde0*/  LDL.LU R19, [R1+0xef4] ;  /* 0x000ef40001137983 */ /* 0x001ee80000300800 */
[----:B-1----:R-:W4:Y:S01]  /*cdf0*/  LDL.LU R29, [R1+0xef0] ;  /* 0x000ef000011d7983 */ /* 0x002f220000300800 */
[----:B------:R-:W-:-:S03]  /*ce00*/  LOP3.LUT R7, R7, 0x28, RZ, 0x3c, !PT ;  /* 0x0000002807077812 */ /* 0x000fc600078e3cff */
[----:B----4-:R0:W-:Y:S04]  /*ce10*/  STS.U8 [R24+UR4+0x1e40], R29 ;  /* 0x001e401d18007988 */ /* 0x0101e80008000004 */
[----:B------:R1:W-:Y:S04]  /*ce20*/  STS.U8 [R7+UR4+0x280], R26 ;  /* 0x0002801a07007988 */ /* 0x0003e80008000004 */
[----:B------:R4:W-:Y:S04]  /*ce30*/  STS.U8 [R7+UR4+0x2c0], R27 ;  /* 0x0002c01b07007988 */ /* 0x0009e80008000004 */
[----:B0-----:R-:W3:Y:S04]  /*ce40*/  LDL.LU R24, [R1+0xeec] ;  /* 0x000eec0001187983 */ /* 0x001ee80000300800 */
[----:B-1----:R-:W3:Y:S04]  /*ce50*/  LDL.LU R26, [R1+0xee8] ;  /* 0x000ee800011a7983 */ /* 0x002ee80000300800 */
[----:B----4-:R-:W4:Y:S04]  /*ce60*/  LDL.LU R27, [R1+0xee4] ;  /* 0x000ee400011b7983 */ /* 0x010f280000300800 */
[----:B------:R0:W-:Y:S04]  /*ce70*/  STS.U8 [R7+UR4+0x680], R25 ;  /* 0x0006801907007988 */ /* 0x0001e80008000004 */
[----:B------:R1:W-:Y:S04]  /*ce80*/  STS.U8 [R7+UR4+0x6c0], R28 ;  /* 0x0006c01c07007988 */ /* 0x0003e80008000004 */
[----:B------:R2:W-:Y:S04]  /*ce90*/  STS.U8 [R7+UR4+0xa80], R5 ;  /* 0x000a800507007988 */ /* 0x0005e80008000004 */
[----:B0-----:R-:W3:Y:S04]  /*cea0*/  LDL.LU R25, [R1+0xee0] ;  /* 0x000ee00001197983 */ /* 0x001ee80000300800 */
[----:B-1----:R-:W4:Y:S04]  /*ceb0*/  LDL.LU R28, [R1+0xedc] ;  /* 0x000edc00011c7983 */ /* 0x002f280000300800 */
[----:B--2---:R-:W2:Y:S04]  /*cec0*/  LDL.LU R5, [R1+0xed8] ;  /* 0x000ed80001057983 */ /* 0x004ea80000300800 */
[----:B------:R0:W-:Y:S04]  /*ced0*/  STS.U8 [R7+UR4+0xac0], R10 ;  /* 0x000ac00a07007988 */ /* 0x0001e80008000004 */
[----:B------:R1:W-:Y:S04]  /*cee0*/  STS.U8 [R7+UR4+0xe80], R4 ;  /* 0x000e800407007988 */ /* 0x0003e80008000004 */
[----:B------:R1:W-:Y:S04]  /*cef0*/  STS.U8 [R7+UR4+0xec0], R6 ;  /* 0x000ec00607007988 */ /* 0x0003e80008000004 */
[----:B0-----:R-:W3:Y:S04]  /*cf00*/  LDL.LU R10, [R1+0xed4] ;  /* 0x000ed400010a7983 */ /* 0x001ee80000300800 */
[----:B-1----:R-:W4:Y:S04]  /*cf10*/  LDL.LU R4, [R1+0xed0] ;  /* 0x000ed00001047983 */ /* 0x002f280000300800 */
[----:B------:R-:W4:Y:S04]  /*cf20*/  LDL.LU R6, [R1+0xecc] ;  /* 0x000ecc0001067983 */ /* 0x000f280000300800 */
[----:B------:R0:W-:Y:S04]  /*cf30*/  STS.U8 [R7+UR4+0x1280], R9 ;  /* 0x0012800907007988 */ /* 0x0001e80008000004 */
[----:B------:R1:W-:Y:S04]  /*cf40*/  STS.U8 [R7+UR4+0x12c0], R8 ;  /* 0x0012c00807007988 */ /* 0x0003e80008000004 */
[----:B0-----:R-:W2:Y:S04]  /*cf50*/  LDL.LU R9, [R1+0xec8] ;  /* 0x000ec80001097983 */ /* 0x001ea80000300800 */
[----:B-1----:R-:W3:Y:S04]  /*cf60*/  LDL.LU R8, [R1+0xec4] ;  /* 0x000ec40001087983 */ /* 0x002ee80000300800 */
[----:B---3--:R0:W-:Y:S04]  /*cf70*/  STS.U8 [R7+UR4+0x1680], R8 ;  /* 0x0016800807007988 */ /* 0x0081e80008000004 */
[----:B--2---:R-:W-:Y:S04]  /*cf80*/  STS.U8 [R7+UR4+0x16c0], R9 ;  /* 0x0016c00907007988 */ /* 0x004fe80008000004 */
[----:B------:R1:W-:Y:S04]  /*cf90*/  STS.U8 [R7+UR4+0x1a80], R10 ;  /* 0x001a800a07007988 */ /* 0x0003e80008000004 */
[----:B0-----:R-:W2:Y:S04]  /*cfa0*/  LDL.LU R8, [R1+0xec0] ;  /* 0x000ec00001087983 */ /* 0x001ea80000300800 */
[----:B------:R0:W-:Y:S01]  /*cfb0*/  STS.U8 [R7+UR4+0x1ac0], R5 ;  /* 0x001ac00507007988 */ /* 0x0001e20008000004 */
[----:B-1----:R-:W-:-:S03]  /*cfc0*/  LOP3.LUT R10, R0, 0x30, RZ, 0x3c, !PT ;  /* 0x00000030000a7812 */ /* 0x002fc600078e3cff */
[----:B------:R-:W3:Y:S04]  /*cfd0*/  LDL.LU R9, [R1+0xebc] ;  /* 0x000ebc0001097983 */ /* 0x000ee80000300800 */
[----:B----4-:R-:W-:Y:S04]  /*cfe0*/  STS.U8 [R7+UR4+0x1e80], R28 ;  /* 0x001e801c07007988 */ /* 0x010fe80008000004 */
[----:B0-----:R-:W4:Y:S04]  /*cff0*/  LDL.LU R5, [R1+0xeb8] ;  /* 0x000eb80001057983 */ /* 0x001f280000300800 */
[----:B------:R0:W-:Y:S04]  /*d000*/  STS.U8 [R7+UR4+0x1ec0], R25 ;  /* 0x001ec01907007988 */ /* 0x0001e80008000004 */
[----:B------:R1:W-:Y:S04]  /*d010*/  STS.U8 [R10+UR4+0x300], R15 ;  /* 0x0003000f0a007988 */ /* 0x0003e80008000004 */
[----:B------:R1:W-:Y:S04]  /*d020*/  STS.U8 [R10+UR4+0x340], R14 ;  /* 0x0003400e0a007988 */ /* 0x0003e80008000004 */
[----:B0-----:R-:W2:Y:S04]  /*d030*/  LDL.LU R7, [R1+0xeb4] ;  /* 0x000eb40001077983 */ /* 0x001ea80000300800 */
[----:B-1----:R-:W3:Y:S04]  /*d040*/  LDL.LU R15, [R1+0xeb0] ;  /* 0x000eb000010f7983 */ /* 0x002ee80000300800 */
[----:B------:R-:W3:Y:S04]  /*d050*/  LDL.LU R14, [R1+0xeac] ;  /* 0x000eac00010e7983 */ /* 0x000ee80000300800 */
[----:B------:R0:W-:Y:S04]  /*d060*/  STS.U8 [R10+UR4+0x700], R11 ;  /* 0x0007000b0a007988 */ /* 0x0001e80008000004 */
[----:B------:R1:W-:Y:S04]  /*d070*/  STS.U8 [R10+UR4+0x740], R12 ;  /* 0x0007400c0a007988 */ /* 0x0003e80008000004 */
[----:B0-----:R-:W4:Y:S04]  /*d080*/  LDL.LU R11, [R1+0xea8] ;  /* 0x000ea800010b7983 */ /* 0x001f280000300800 */
[----:B-1----:R-:W2:Y:S04]  /*d090*/  LDL.LU R12, [R1+0xea4] ;  /* 0x000ea400010c7983 */ /* 0x002ea80000300800 */
[----:B------:R0:W-:Y:S04]  /*d0a0*/  STS.U8 [R10+UR4+0xb00], R13 ;  /* 0x000b000d0a007988 */ /* 0x0001e80008000004 */
[----:B------:R-:W-:Y:S04]  /*d0b0*/  STS.U8 [R10+UR4+0xb40], R2 ;  /* 0x000b40020a007988 */ /* 0x000fe80008000004 */
[----:B0-----:R-:W3:Y:S04]  /*d0c0*/  LDL.LU R13, [R1+0xea0] ;  /* 0x000ea000010d7983 */ /* 0x001ee80000300800 */
[----:B--2---:R0:W-:Y:S04]  /*d0d0*/  STS.U8 [R10+UR4+0xf00], R12 ;  /* 0x000f000c0a007988 */ /* 0x0041e80008000004 */
[----:B----4-:R1:W-:Y:S04]  /*d0e0*/  STS.U8 [R10+UR4+0xf40], R11 ;  /* 0x000f400b0a007988 */ /* 0x0103e80008000004 */
[----:B------:R2:W-:Y:S04]  /*d0f0*/  STS.U8 [R10+UR4+0x1300], R7 ;  /* 0x001300070a007988 */ /* 0x0005e80008000004 */
[----:B0-----:R-:W4:Y:S04]  /*d100*/  LDL.LU R12, [R1+0xe9c] ;  /* 0x000e9c00010c7983 */ /* 0x001f280000300800 */
[----:B-1----:R-:W3:Y:S04]  /*d110*/  LDL.LU R11, [R1+0xe98] ;  /* 0x000e9800010b7983 */ /* 0x002ee80000300800 */
[----:B--2---:R-:W2:Y:S04]  /*d120*/  LDL.LU R7, [R1+0xe94] ;  /* 0x000e940001077983 */ /* 0x004ea80000300800 */
[----:B------:R0:W-:Y:S04]  /*d130*/  STS.U8 [R10+UR4+0x1340], R5 ;  /* 0x001340050a007988 */ /* 0x0001e80008000004 */
[----:B------:R1:W-:Y:S04]  /*d140*/  STS.U8 [R10+UR4+0x1700], R6 ;  /* 0x001700060a007988 */ /* 0x0003e80008000004 */
[----:B0-----:R-:W4:Y:S04]  /*d150*/  LDL.LU R5, [R1+0xe90] ;  /* 0x000e900001057983 */ /* 0x001f280000300800 */
[----:B-1----:R-:W3:Y:S01]  /*d160*/  LDL.LU R6, [R1+0xe8c] ;  /* 0x000e8c0001067983 */ /* 0x002ee20000300800 */
[----:B------:R-:W-:-:S03]  /*d170*/  LOP3.LUT R0, R0, 0x38, RZ, 0x3c, !PT ;  /* 0x0000003800007812 */ /* 0x000fc600078e3cff */
[----:B------:R0:W-:Y:S04]  /*d180*/  STS.U8 [R10+UR4+0x1740], R4 ;  /* 0x001740040a007988 */ /* 0x0001e80008000004 */
[----:B------:R-:W-:Y:S04]  /*d190*/  STS.U8 [R10+UR4+0x1b00], R27 ;  /* 0x001b001b0a007988 */ /* 0x000fe80008000004 */
[----:B------:R-:W-:Y:S04]  /*d1a0*/  STS.U8 [R10+UR4+0x1b40], R26 ;  /* 0x001b401a0a007988 */ /* 0x000fe80008000004 */
[----:B------:R-:W-:Y:S04]  /*d1b0*/  STS.U8 [R10+UR4+0x1f00], R24 ;  /* 0x001f00180a007988 */ /* 0x000fe80008000004 */
[----:B0-----:R-:W2:Y:S04]  /*d1c0*/  LDL.LU R4, [R1+0xe88] ;  /* 0x000e880001047983 */ /* 0x001ea80000300800 */
[----:B------:R-:W-:Y:S04]  /*d1d0*/  STS.U8 [R10+UR4+0x1f40], R19 ;  /* 0x001f40130a007988 */ /* 0x000fe80008000004 */
[----:B------:R-:W-:Y:S04]  /*d1e0*/  STL [R1+0xd7c], R10 ;  /* 0x000d7c0a01007387 */ /* 0x000fe80000100800 */
[----:B----4-:R0:W-:Y:S04]  /*d1f0*/  STS.U8 [R0+UR4+0x380], R5 ;  /* 0x0003800500007988 */ /* 0x0101e80008000004 */
[----:B---3--:R1:W-:Y:S04]  /*d200*/  STS.U8 [R0+UR4+0x3c0], R6 ;  /* 0x0003c00600007988 */ /* 0x0083e80008000004 */
[----:B--2---:R2:W-:Y:S04]  /*d210*/  STS.U8 [R0+UR4+0x780], R7 ;  /* 0x0007800700007988 */ /* 0x0045e80008000004 */
[----:B0-----:R-:W3:Y:S04]  /*d220*/  LDL.LU R5, [R1+0xe84] ;  /* 0x000e840001057983 */ /* 0x001ee80000300800 */
[----:B-1----:R-:W4:Y:S04]  /*d230*/  LDL.LU R6, [R1+0xe80] ;  /* 0x000e800001067983 */ /* 0x002f280000300800 */
[----:B------:R-:W3:Y:S04]  /*d240*/  LDL R2, [R1+0x73c] ;  /* 0x00073c0001027983 */ /* 0x000ee80000100800 */
[----:B------:R0:W-:Y:S04]  /*d250*/  STS.U8 [R0+UR4+0x7c0], R11 ;  /* 0x0007c00b00007988 */ /* 0x0001e80008000004 */
[----:B--2---:R-:W2:Y:S04]  /*d260*/  LDL.LU R7, [R1+0xe7c] ;  /* 0x000e7c0001077983 */ /* 0x004ea80000300800 */
[----:B------:R1:W-:Y:S04]  /*d270*/  STS.U8 [R0+UR4+0xb80], R12 ;  /* 0x000b800c00007988 */ /* 0x0003e80008000004 */
[----:B0-----:R-:W4:Y:S04]  /*d280*/  LDL.LU R11, [R1+0xe78] ;  /* 0x000e7800010b7983 */ /* 0x001f280000300800 */
[----:B------:R0:W-:Y:S04]  /*d290*/  STS.U8 [R0+UR4+0xbc0], R13 ;  /* 0x000bc00d00007988 */ /* 0x0001e80008000004 */
[----:B-1----:R-:W4:Y:S04]  /*d2a0*/  LDL.LU R12, [R1+0xe74] ;  /* 0x000e7400010c7983 */ /* 0x002f280000300800 */
        /* <DEDUP_REMOVED lines=8> */
[----:B------:R-:W-:Y:S04]  /*d330*/  STS.U8 [R0+UR4+0x1780], R23 ;  /* 0x0017801700007988 */ /* 0x000fe80008000004 */
[----:B0-----:R-:W3:Y:S04]  /*d340*/  LDL.LU R8, [R1+0xe60] ;  /* 0x000e600001087983 */ /* 0x001ee80000300800 */
[----:B------:R-:W-:Y:S04]  /*d350*/  STS.U8 [R0+UR4+0x17c0], R22 ;  /* 0x0017c01600007988 */ /* 0x000fe80008000004 */
[----:B------:R-:W-:Y:S04]  /*d360*/  STS.U8 [R0+UR4+0x1b80], R21 ;  /* 0x001b801500007988 */ /* 0x000fe80008000004 */
[----:B------:R-:W-:Y:S04]  /*d370*/  STS.U8 [R0+UR4+0x1bc0], R20 ;  /* 0x001bc01400007988 */ /* 0x000fe80008000004 */
[----:B------:R-:W-:Y:S04]  /*d380*/  STS.U8 [R0+UR4+0x1f80], R18 ;  /* 0x001f801200007988 */ /* 0x000fe80008000004 */
[----:B------:R0:W-:Y:S04]  /*d390*/  STS.U8 [R0+UR4+0x1fc0], R3 ;  /* 0x001fc00300007988 */ /* 0x0001e80008000004 */
[----:B0-----:R-:W2:Y:S04]  /*d3a0*/  LDL.LU R0, [R1+0xe5c] ;  /* 0x000e5c0001007983 */ /* 0x001ea80000300800 */
[----:B------:R-:W4:Y:S01]  /*d3b0*/  LDL R3, [R1+0x71c] ;  /* 0x00071c0001037983 */ /* 0x000f220000100800 */
[----:B------:R-:W-:Y:S01]  /*d3c0*/  BAR.SYNC.DEFER_BLOCKING 0x0 ;  /* 0x0000000000007b1d */ /* 0x000fe20000010000 */
[----:B---3--:R-:W-:-:S06]  /*d3d0*/  PRMT R8, RZ, 0x7610, R8 ;  /* 0x00007610ff087816 */ /* 0x008fcc0000000008 */
[----:B----4-:R-:W3:Y:S04]  /*d3e0*/  @!P1 LDG.E.U8 R8, desc[UR6][R2.64] ;  /* 0x0000000602089981 */ /* 0x010ee8000c1e1100 */
[----:B---3--:R0:W-:Y:S04]  /*d3f0*/  STL [R1+0x11c], R8 ;  /* 0x00011c0801007387 */ /* 0x0081e80000100800 */
[----:B0-----:R-:W3:Y:S04]  /*d400*/  LDL.LU R8, [R1+0xe58] ;  /* 0x000e580001087983 */ /* 0x001ee80000300800 */
[----:B------:R-:W4:Y:S04]  /*d410*/  LDL R2, [R1+0x72c] ;  /* 0x00072c0001027983 */ /* 0x000f280000100800 */
[----:B------:R-:W4:Y:S01]  /*d420*/  LDL R3, [R1+0x890] ;  /* 0x0008900001037983 */ /* 0x000f220000100800 */
[----:B--2---:R-:W-:-:S02]  /*d430*/  PRMT R0, RZ, 0x7610, R0 ;  /* 0x00007610ff007816 */ /* 0x004fc40000000000 */
[----:B----4-:R-:W-:-:S04]  /*d440*/  @!P1 LOP3.LUT R3, R3, R2, RZ, 0x3c, !PT ;  /* 0x0000000203039212 */ /* 0x010fc800078e3cff */
[----:B------:R-:W-:-:S04]  /*d450*/  @!P1 LOP3.LUT R2, R3, R2, RZ, 0x3c, !PT ;  /* 0x0000000203029212 */ /* 0x000fc800078e3cff */
[----:B------:R-:W-:-:S05]  /*d460*/  @!P1 LOP3.LUT R3, R3, R2, RZ, 0x3c, !PT ;  /* 0x0000000203039212 */ /* 0x000fca00078e3cff */
[----:B------:R-:W2:Y:S04]  /*d470*/  @!P1 LDG.E.U8 R0, desc[UR6][R2.64] ;  /* 0x0000000602009981 */ /* 0x000ea8000c1e1100 */
[----:B--2---:R0:W-:Y:S04]  /*d480*/  STL [R1+0x118], R0 ;  /* 0x0001180001007387 */ /* 0x0041e80000100800 */
[----:B0-----:R-:W2:Y:S04]  /*d490*/  LDL.LU R0, [R1+0xe54] ;  /* 0x000e540001007983 */ /* 0x001ea80000300800 */
[----:B------:R-:W4:Y:S04]  /*d4a0*/  LDL R2, [R1+0x724] ;  /* 0x0007240001027983 */ /* 0x000f280000100800 */
[----:B------:R-:W4:Y:S01]  /*d4b0*/  LDL R3, [R1+0x888] ;  /* 0x0008880001037983 */ /* 0x000f220000100800 */
[----:B---3--:R-:W-:-:S02]  /*d4c0*/  PRMT R8, RZ, 0x7610, R8 ;  /* 0x00007610ff087816 */ /* 0x008fc40000000008 */
[----:B----4-:R-:W-:-:S04]  /*d4d0*/  @!P1 LOP3.LUT R3, R3, R2, RZ, 0x3c, !PT ;  /* 0x0000000203039212 */ /* 0x010fc800078e3cff */
[----:B------:R-:W-:-:S04]  /*d4e0*/  @!P1 LOP3.LUT R2, R3, R2, RZ, 0x3c, !PT ;  /* 0x0000000203029212 */ /* 0x000fc800078e3cff */
[----:B------:R-:W-:-:S05]  /*d4f0*/  @!P1 LOP3.LUT R3, R3, R2, RZ, 0x3c, !PT ;  /* 0x0000000203039212 */ /* 0x000fca00078e3cff */
[----:B------:R-:W3:Y:S04]  /*d500*/  @!P1 LDG.E.U8 R8, desc[UR6][R2.64] ;  /* 0x0000000602089981 */ /* 0x000ee8000c1e1100 */
        /* <DEDUP_REMOVED lines=175> */
[----:B------:R-:W-:-:S02]  /*e000*/  PRMT R7, RZ, 0x7610, R7 ;  /* 0x00007610ff077816 */ /* 0x000fc40000000007 */
[----:B----4-:R-:W-:-:S04]  /*e010*/  @!P1 LOP3.LUT R3, R3, R2, RZ, 0x3c, !PT ;  /* 0x0000000203039212 */ /* 0x010fc800078e3cff */
[----:B------:R-:W-:-:S04]  /*e020*/  @!P1 LOP3.LUT R2, R3, R2, RZ, 0x3c, !PT ;  /* 0x0000000203029212 */ /* 0x000fc800078e3cff */
[----:B------:R-:W-:-:S05]  /*e030*/  @!P1 LOP3.LUT R3, R3, R2, RZ, 0x3c, !PT ;  /* 0x0000000203039212 */ /* 0x000fca00078e3cff */
[----:B------:R0:W4:Y:S04]  /*e040*/  @!P1 LDG.E.U8 R7, desc[UR6][R2.64] ;  /* 0x0000000602079981 */ /* 0x000128000c1e1100 */
[----:B------:R-:W0:Y:S04]  /*e050*/  LDL R2, [R1+0x754] ;  /* 0x0007540001027983 */ /* 0x000e280000100800 */
[----:B------:R-:W0:Y:S01]  /*e060*/  LDL R3, [R1+0x8b4] ;  /* 0x0008b40001037983 */ /* 0x000e220000100800 */
[----:B---3--:R-:W-:Y:S02]  /*e070*/  PRMT R8, RZ, 0x7610, R8 ;  /* 0x00007610ff087816 */ /* 0x008fe40000000008 */
[----:B0-----:R-:W-:-:S04]  /*e080*/  @!P1 LOP3.LUT R3, R3, R2, RZ, 0x3c, !PT ;  /* 0x0000000203039212 */ /* 0x001fc800078e3cff */
[----:B------:R-:W-:-:S04]  /*e090*/  @!P1 LOP3.LUT R2, R3, R2, RZ, 0x3c, !PT ;  /* 0x0000000203029212 */ /* 0x000fc800078e3cff */
[----:B------:R-:W-:-:S05]  /*e0a0*/  @!P1 LOP3.LUT R3, R3, R2, RZ, 0x3c, !PT ;  /* 0x0000000203039212 */ /* 0x000fca00078e3cff */
[----:B------:R-:W3:Y:S04]  /*e0b0*/  @!P1 LDG.E.U8 R8, desc[UR6][R2.64] ;  /* 0x0000000602089981 */ /* 0x000ee8000c1e1100 */
[----:B----4-:R0:W-:Y:S04]  /*e0c0*/  STL [R1+0x94], R7 ;  /* 0x0000940701007387 */ /* 0x0101e80000100800 */
[----:B0-----:R-:W4:Y:S04]  /*e0d0*/  LDL R7, [R1+0x900] ;  /* 0x0009000001077983 */ /* 0x001f280000100800 */
        /* <DEDUP_REMOVED lines=35> */
[----:B------:R-:W3:Y:S01]  /*e310*/  @!P1 LDG.E.U8 R8, desc[UR6][R2.64] ;  /* 0x0000000602089981 */ /* 0x000ee2000c1e1100 */
[----:B--2---:R-:W-:-:S03]  /*e320*/  PRMT R0, RZ, 0x7610, R0 ;  /* 0x00007610ff007816 */ /* 0x004fc60000000000 */
[----:B---3--:R0:W-:Y:S04]  /*e330*/  STL [R1+0x80], R8 ;  /* 0x0000800801007387 */ /* 0x0081e80000100800 */
[----:B0-----:R-:W2:Y:S04]  /*e340*/  LDL.LU R8, [R1+0xdf0] ;  /* 0x000df00001087983 */ /* 0x001ea80000300800 */
[----:B------:R-:W3:Y:S01]  /*e350*/  LDL R3, [R1+0x8cc] ;  /* 0x0008cc0001037983 */ /* 0x000ee20000100800 */
[----:B------:R-:W-:-:S03]  /*e360*/  @!P1 IMAD.MOV.U32 R2, RZ, RZ, R7 ;  /* 0x000000ffff029224 */ /* 0x000fc600078e0007 */
[----:B------:R-:W4:Y:S04]  /*e370*/  LDL R7, [R1+0x88c] ;  /* 0x00088c0001077983 */ /* 0x000f280000100800 */
[----:B---3--:R-:W3:Y:S04]  /*e380*/  @!P1 LDG.E.U8 R0, desc[UR6][R2.64] ;  /* 0x0000000602009981 */ /* 0x008ee8000c1e1100 */
[----:B---3--:R0:W-:Y:S04]  /*e390*/  STL [R1+0x7c], R0 ;  /* 0x00007c0001007387 */ /* 0x0081e80000100800 */
[----:B0-----:R-:W3:Y:S04]  /*e3a0*/  LDL.LU R0, [R1+0xdec] ;  /* 0x000dec0001007983 */ /* 0x001ee80000300800 */
[----:B------:R-:W2:Y:S04]  /*e3b0*/  LDL R2, [R1+0x8dc] ;  /* 0x0008dc0001027983 */ /* 0x000ea80000100800 */
[----:B------:R-:W2:Y:S01]  /*e3c0*/  LDL R3, [R1+0x908] ;  /* 0x0009080001037983 */ /* 0x000ea20000100800 */
[----:B------:R-:W-:-:S02]  /*e3d0*/  PRMT R24, RZ, 0x7610, R24 ;  /* 0x00007610ff187816 */ /* 0x000fc40000000018 */
[----:B--2---:R-:W-:-:S04]  /*e3e0*/  @!P1 LOP3.LUT R3, R3, R2, RZ, 0x3c, !PT ;  /* 0x0000000203039212 */ /* 0x004fc800078e3cff */
[----:B------:R-:W-:-:S04]  /*e3f0*/  @!P1 LOP3.LUT R2, R3, R2, RZ, 0x3c, !PT ;  /* 0x0000000203029212 */ /* 0x000fc800078e3cff */
[----:B------:R-:W-:-:S05]  /*e400*/  @!P1 LOP3.LUT R3, R3, R2, RZ, 0x3c, !PT ;  /* 0x0000000203039212 */ /* 0x000fca00078e3cff */
[----:B------:R-:W2:Y:S04]  /*e410*/  @!P1 LDG.E.U8 R24, desc[UR6][R2.64] ;  /* 0x0000000602189981 */ /* 0x000ea8000c1e1100 */
[----:B------:R-:W4:Y:S04]  /*e420*/  LDL R2, [R1+0x8ec] ;  /* 0x0008ec0001027983 */ /* 0x000f280000100800 */
[----:B------:R-:W4:Y:S01]  /*e430*/  LDL R3, [R1+0x910] ;  /* 0x0009100001037983 */ /* 0x000f220000100800 */
[----:B------:R-:W-:-:S03]  /*e440*/  PRMT R18, RZ, 0x7610, R18 ;  /* 0x00007610ff127816 */ /* 0x000fc60000000012 */
[----:B--2---:R-:W-:Y:S01]  /*e450*/  STL [R1+0xdac], R24 ;  /* 0x000dac1801007387 */ /* 0x004fe20000100800 */
[----:B----4-:R-:W-:-:S04]  /*e460*/  @!P1 LOP3.LUT R3, R3, R2, RZ, 0x3c, !PT ;  /* 0x0000000203039212 */ /* 0x010fc800078e3cff */
[----:B------:R-:W-:-:S04]  /*e470*/  @!P1 LOP3.LUT R2, R3, R2, RZ, 0x3c, !PT ;  /* 0x0000000203029212 */ /* 0x000fc800078e3cff */
[----:B------:R-:W-:-:S05]  /*e480*/  @!P1 LOP3.LUT R3, R3, R2, RZ, 0x3c, !PT ;  /* 0x0000000203039212 */ /* 0x000fca00078e3cff */
[----:B------:R0:W2:Y:S04]  /*e490*/  @!P1 LDG.E.U8 R18, desc[UR6][R2.64] ;  /* 0x0000000602129981 */ /* 0x0000a8000c1e1100 */
[----:B------:R-:W0:Y:S04]  /*e4a0*/  LDL R2, [R1+0x318] ;  /* 0x0003180001027983 */ /* 0x000e280000100800 */
[----:B------:R-:W0:Y:S01]  /*e4b0*/  LDL R3, [R1+0x734] ;  /* 0x0007340001037983 */ /* 0x000e220000100800 */
[----:B------:R-:W-:Y:S02]  /*e4c0*/  PRMT R8, RZ, 0x7610, R8 ;  /* 0x00007610ff087816 */ /* 0x000fe40000000008 */
[----:B0-----:R-:W-:-:S04]  /*e4d0*/  @!P0 LOP3.LUT R3, R3, R2, RZ, 0x3c, !PT ;  /* 0x0000000203038212 */ /* 0x001fc800078e3cff */
[----:B------:R-:W-:-:S04]  /*e4e0*/  @!P0 LOP3.LUT R2, R3, R2, RZ, 0x3c, !PT ;  /* 0x0000000203028212 */ /* 0x000fc800078e3cff */
[----:B------:R-:W-:-:S05]  /*e4f0*/  @!P0 LOP3.LUT R3, R3, R2, RZ, 0x3c, !PT ;  /* 0x0000000203038212 */ /* 0x000fca00078e3cff */
[----:B------:R-:W4:Y:S04]  /*e500*/  @!P0 LDG.E.U8 R8, desc[UR6][R2.64] ;  /* 0x0000000602088981 */ /* 0x000f28000c1e1100 */
[----:B--2---:R-:W-:Y:S04]  /*e510*/  STL [R1+0xd80], R18 ;  /* 0x000d801201007387 */ /* 0x004fe80000100800 */
[----:B----4-:R0:W-:Y:S04]  /*e520*/  STL [R1+0x78], R8 ;  /* 0x0000780801007387 */ /* 0x0101e80000100800 */
        /* <DEDUP_REMOVED lines=32> */
[----:B------:R-:W4:Y:S04]  /*e730*/  @!P0 LDG.E.U8 R17, desc[UR6][R2.64] ;  /* 0x0000000602118981 */ /* 0x000f28000c1e1100 */
[----:B------:R-:W2:Y:S04]  /*e740*/  LDL R2, [R1+0x868] ;  /* 0x0008680001027983 */ /* 0x000ea80000100800 */
[----:B------:R-:W2:Y:S01]  /*e750*/  LDL R3, [R1+0x86c] ;  /* 0x00086c0001037983 */ /* 0x000ea20000100800 */
[----:B------:R-:W-:-:S03]  /*e760*/  PRMT R16, RZ, 0x7610, R16 ;  /* 0x00007610ff107816 */ /* 0x000fc60000000010 */
[----:B----4-:R0:W-:Y:S01]  /*e770*/  STL [R1+0x68], R17 ;  /* 0x0000681101007387 */ /* 0x0101e20000100800 */
[----:B---3--:R-:W-:-:S03]  /*e780*/  PRMT R8, RZ, 0x7610, R8 ;  /* 0x00007610ff087816 */ /* 0x008fc60000000008 */
[----:B0-----:R-:W3:Y:S01]  /*e790*/  LDL R17, [R1+0x82c] ;  /* 0x00082c0001117983 */ /* 0x001ee20000100800 */
[----:B--2---:R-:W-:-:S04]  /*e7a0*/  @!P0 LOP3.LUT R3, R3, R2, RZ, 0x3c, !PT ;  /* 0x0000000203038212 */ /* 0x004fc800078e3cff */
[----:B------:R-:W-:-:S04]  /*e7b0*/  @!P0 LOP3.LUT R2, R3, R2, RZ, 0x3c, !PT ;  /* 0x0000000203028212 */ /* 0x000fc800078e3cff */
[----:B------:R-:W-:-:S05]  /*e7c0*/  @!P0 LOP3.LUT R3, R3, R2, RZ, 0x3c, !PT ;  /* 0x0000000203038212 */ /* 0x000fca00078e3cff */
[----:B------:R0:W2:Y:S04]  /*e7d0*/  @!P0 LDG.E.U8 R16, desc[UR6][R2.64] ;  /* 0x0000000602108981 */ /* 0x0000a8000c1e1100 */
[----:B------:R-:W0:Y:S04]  /*e7e0*/  LDL R2, [R1+0x858] ;  /* 0x0008580001027983 */ /* 0x000e280000100800 */
[----:B------:R-:W0:Y:S02]  /*e7f0*/  LDL R3, [R1+0x85c] ;  /* 0x00085c0001037983 */ /* 0x000e240000100800 */
[----:B0-----:R-:W-:-:S04]  /*e800*/  @!P0 LOP3.LUT R3, R3, R2, RZ, 0x3c, !PT ;  /* 0x0000000203038212 */ /* 0x001fc800078e3cff */
[----:B------:R-:W-:-:S04]  /*e810*/  @!P0 LOP3.LUT R2, R3, R2, RZ, 0x3c, !PT ;  /* 0x0000000203028212 */ /* 0x000fc800078e3cff */
[----:B------:R-:W-:-:S05]  /*e820*/  @!P0 LOP3.LUT R3, R3, R2, RZ, 0x3c, !PT ;  /* 0x0000000203038212 */ /* 0x000fca00078e3cff */
[----:B------:R-:W4:Y:S04]  /*e830*/  @!P0 LDG.E.U8 R8, desc[UR6][R2.64] ;  /* 0x0000000602088981 */ /* 0x000f28000c1e1100 */
[----:B--2---:R0:W-:Y:S04]  /*e840*/  STL [R1+0x64], R16 ;  /* 0x0000641001007387 */ /* 0x0041e80000100800 */
[----:B0-----:R-:W2:Y:S04]  /*e850*/  LDL R16, [R1+0x81c] ;  /* 0x00081c0001107983 */ /* 0x001ea80000100800 */
[----:B----4-:R0:W-:Y:S04]  /*e860*/  STL [R1+0x60], R8 ;  /* 0x0000600801007387 */ /* 0x0101e80000100800 */
[----:B0-----:R-:W4:Y:S04]  /*e870*/  LDL.LU R8, [R1+0xdd8] ;  /* 0x000dd80001087983 */ /* 0x001f280000300800 */
[----:B------:R-:W3:Y:S01]  /*e880*/  LDL R3, [R1+0x848] ;  /* 0x0008480001037983 */ /* 0x000ee20000100800 */
[----:B------:R-:W-:Y:S01]  /*e890*/  PRMT R0, RZ, 0x7610, R0 ;  /* 0x00007610ff007816 */ /* 0x000fe20000000000 */
[----:B------:R-:W-:-:S02]  /*e8a0*/  @!P0 IMAD.MOV.U32 R2, RZ, RZ, R7 ;  /* 0x000000ffff028224 */ /* 0x000fc400078e0007 */
        /* <DEDUP_REMOVED lines=10> */
[----:B------:R0:W2:Y:S04]  /*e950*/  @!P0 LDG.E.U8 R5, desc[UR6][R2.64] ;  /* 0x0000000602058981 */ /* 0x0000a8000c1e1100 */
[----:B------:R-:W4:Y:S01]  /*e960*/  LDL R3, [R1+0x828] ;  /* 0x0008280001037983 */ /* 0x000f220000100800 */
[----:B------:R-:W-:Y:S01]  /*e970*/  PRMT R14, RZ, 0x7610, R14 ;  /* 0x00007610ff0e7816 */ /* 0x000fe2000000000e */
[----:B0-----:R-:W-:Y:S02]  /*e980*/  @!P0 IMAD.MOV.U32 R2, RZ, RZ, R17 ;  /* 0x000000ffff028224 */ /* 0x001fe400078e0011 */
[----:B--2---:R0:W-:Y:S01]  /*e990*/  STL [R1+0x58], R5 ;  /* 0x0000580501007387 */ /* 0x0041e20000100800 */
[----:B------:R-:W-:-:S03]  /*e9a0*/  PRMT R13, RZ, 0x7610, R13 ;  /* 0x00007610ff0d7816 */ /* 0x000fc6000000000d */
[----:B------:R-:W2:Y:S04]  /*e9b0*/  LDL R17, [R1+0x788] ;  /* 0x0007880001117983 */ /* 0x000ea80000100800 */
[----:B----4-:R1:W4:Y:S04]  /*e9c0*/  @!P0 LDG.E.U8 R14, desc[UR6][R2.64] ;  /* 0x00000006020e8981 */ /* 0x010328000c1e1100 */
[----:B0-----:R-:W3:Y:S04]  /*e9d0*/  LDL R5, [R1+0x7bc] ;  /* 0x0007bc0001057983 */ /* 0x001ee80000100800 */
[----:B------:R-:W2:Y:S01]  /*e9e0*/  LDL R3, [R1+0x818] ;  /* 0x0008180001037983 */ /* 0x000ea20000100800 */
[----:B-1----:R-:W-:-:S03]  /*e9f0*/  @!P0 IMAD.MOV.U32 R2, RZ, RZ, R16 ;  /* 0x000000ffff028224 */ /* 0x002fc600078e0010 */
[----:B----4-:R0:W-:Y:S01]  /*ea00*/  STL [R1+0x4c], R14 ;  /* 0x00004c0e01007387 */ /* 0x0101e20000100800 */
[----:B------:R-:W-:-:S03]  /*ea10*/  PRMT R6, RZ, 0x7610, R6 ;  /* 0x00007610ff067816 */ /* 0x000fc60000000006 */
[----:B------:R-:W4:Y:S04]  /*ea20*/  LDL R16, [R1+0x750] ;  /* 0x0007500001107983 */ /* 0x000f280000100800 */
[----:B--2---:R1:W2:Y:S04]  /*ea30*/  @!P0 LDG.E.U8 R13, desc[UR6][R2.64] ;  /* 0x00000006020d8981 */ /* 0x0042a8000c1e1100 */
[----:B0-----:R-:W4:Y:S04]  /*ea40*/  LDL R14, [R1+0x78c] ;  /* 0x00078c00010e7983 */ /* 0x001f280000100800 */
[----:B------:R-:W3:Y:S01]  /*ea50*/  LDL R3, [R1+0x7f8] ;  /* 0x0007f80001037983 */ /* 0x000ee20000100800 */
[----:B-1----:R-:W-:-:S03]  /*ea60*/  @!P0 IMAD.MOV.U32 R2, RZ, RZ, R7 ;  /* 0x000000ffff028224 */ /* 0x002fc600078e0007 */
[----:B--2---:R0:W-:Y:S01]  /*ea70*/  STL [R1+0x48], R13 ;  /* 0x0000480d01007387 */ /* 0x0041e20000100800 */
[----:B------:R-:W-:Y:S02]  /*ea80*/  PRMT R4, RZ, 0x7610, R4 ;  /* 0x00007610ff047816 */ /* 0x000fe40000000004 */
[----:B------:R-:W-:Y:S01]  /*ea90*/  PRMT R9, RZ, 0x7610, R9 ;  /* 0x00007610ff097816 */ /* 0x000fe20000000009 */
[----:B------:R-:W2:Y:S04]  /*eaa0*/  LDL R7, [R1+0x8b8] ;  /* 0x0008b80001077983 */ /* 0x000ea80000100800 */
[----:B---3--:R1:W3:Y:S04]  /*eab0*/  @!P0 LDG.E.U8 R6, desc[UR6][R2.64] ;  /* 0x0000000602068981 */ /* 0x0082e8000c1e1100 */
[----:B0-----:R-:W2:Y:S04]  /*eac0*/  LDL R13, [R1+0x8b0] ;  /* 0x0008b000010d7983 */ /* 0x001ea80000100800 */
[----:B------:R-:W4:Y:S01]  /*ead0*/  LDL R3, [R1+0x7b8] ;  /* 0x0007b80001037983 */ /* 0x000f220000100800 */
[----:B-1----:R-:W-:Y:S01]  /*eae0*/  @!P0 IMAD.MOV.U32 R2, RZ, RZ, R5 ;  /* 0x000000ffff028224 */ /* 0x002fe200078e0005 */
[----:B------:R-:W-:-:S04]  /*eaf0*/  PRMT R11, RZ, 0x7610, R11 ;  /* 0x00007610ff0b7816 */ /* 0x000fc8000000000b */
[----:B----4-:R0:W4:Y:S02]  /*eb00*/  @!P0 LDG.E.U8 R4, desc[UR6][R2.64] ;  /* 0x0000000602048981 */ /* 0x010124000c1e1100 */
[----:B0-----:R-:W-:Y:S02]  /*eb10*/  @!P0 IMAD.MOV.U32 R2, RZ, RZ, R14 ;  /* 0x000000ffff028224 */ /* 0x001fe400078e000e */
[----:B------:R-:W-:-:S05]  /*eb20*/  @!P0 IMAD.MOV.U32 R3, RZ, RZ, R17 ;  /* 0x000000ffff038224 */ /* 0x000fca00078e0011 */
[----:B------:R2:W4:Y:S02]  /*eb30*/  @!P0 LDG.E.U8 R9, desc[UR6][R2.64] ;  /* 0x0000000602098981 */ /* 0x000524000c1e1100 */
[----:B--2---:R-:W-:Y:S02]  /*eb40*/  @!P0 IMAD.MOV.U32 R2, RZ, RZ, R13 ;  /* 0x000000ffff028224 */ /* 0x004fe400078e000d */
[----:B------:R-:W-:-:S05]  /*eb50*/  @!P0 IMAD.MOV.U32 R3, RZ, RZ, R16 ;  /* 0x000000ffff038224 */ /* 0x000fca00078e0010 */
[----:B------:R-:W2:Y:S04]  /*eb60*/  @!P0 LDG.E.U8 R11, desc[UR6][R2.64] ;  /* 0x00000006020b8981 */ /* 0x000ea8000c1e1100 */
[----:B---3--:R0:W-:Y:S04]  /*eb70*/  STL [R1+0x44], R6 ;  /* 0x0000440601007387 */ /* 0x0081e80000100800 */
[----:B------:R-:W3:Y:S04]  /*eb80*/  LDL R5, [R1+0x7e8] ;  /* 0x0007e80001057983 */ /* 0x000ee80000100800 */
[----:B0-----:R-:W3:Y:S04]  /*eb90*/  LDL R6, [R1+0x8f0] ;  /* 0x0008f00001067983 */ /* 0x001ee80000100800 */
[----:B----4-:R0:W-:Y:S04]  /*eba0*/  STL [R1+0x40], R4 ;  /* 0x0000400401007387 */ /* 0x0101e80000100800 */
[----:B------:R-:W4:Y:S04]  /*ebb0*/  LDL R14, [R1+0x7ac] ;  /* 0x0007ac00010e7983 */ /* 0x000f280000100800 */
[----:B0-----:R-:W4:Y:S04]  /*ebc0*/  LDL R4, [R1+0x7ec] ;  /* 0x0007ec0001047983 */ /* 0x001f280000100800 */
[----:B------:R0:W-:Y:S04]  /*ebd0*/  STL [R1+0x3c], R9 ;  /* 0x00003c0901007387 */ /* 0x0001e80000100800 */
[----:B------:R-:W4:Y:S04]  /*ebe0*/  LDL R13, [R1+0x778] ;  /* 0x00077800010d7983 */ /* 0x000f280000100800 */
[----:B0-----:R-:W4:Y:S04]  /*ebf0*/  LDL R9, [R1+0x8a0] ;  /* 0x0008a00001097983 */ /* 0x001f280000100800 */
[----:B--2---:R0:W-:Y:S04]  /*ec00*/  STL [R1+0x38], R11 ;  /* 0x0000380b01007387 */ /* 0x0041e80000100800 */
[----:B0-----:R-:W2:Y:S01]  /*ec10*/  LDL R11, [R1+0x77c] ;  /* 0x00077c00010b7983 */ /* 0x001ea20000100800 */
[----:B------:R-:W-:Y:S01]  /*ec20*/  PRMT R15, RZ, 0x7610, R15 ;  /* 0x00007610ff0f7816 */ /* 0x000fe2000000000f */
[----:B------:R-:W-:-:S02]  /*ec30*/  @!P0 IMAD.MOV.U32 R3, RZ, RZ, R7 ;  /* 0x000000ffff038224 */ /* 0x000fc400078e0007 */
[----:B---3--:R-:W-:Y:S01]  /*ec40*/  @!P0 IMAD.MOV.U32 R2, RZ, RZ, R6 ;  /* 0x000000ffff028224 */ /* 0x008fe200078e0006 */
[----:B------:R-:W-:Y:S01]  /*ec50*/  PRMT R18, RZ, 0x7610, R18 ;  /* 0x00007610ff127816 */ /* 0x000fe20000000012 */
[----:B------:R-:W3:Y:S04]  /*ec60*/  LDL R7, [R1+0x748] ;  /* 0x0007480001077983 */ /* 0x000ee80000100800 */
[----:B------:R0:W3:Y:S01]  /*ec70*/  @!P0 LDG.E.U8 R15, desc[UR6][R2.64] ;  /* 0x00000006020f8981 */ /* 0x0000e2000c1e1100 */
[----:B------:R-:W-:Y:S02]  /*ec80*/  PRMT R8, RZ, 0x7610, R8 ;  /* 0x00007610ff087816 */ /* 0x000fe40000000008 */
[----:B------:R-:W-:Y:S01]  /*ec90*/  PRMT R10, RZ, 0x7610, R10 ;  /* 0x00007610ff0a7816 */ /* 0x000fe2000000000a */
[----:B------:R-:W3:Y:S01]  /*eca0*/  LDL R6, [R1+0x8c0] ;  /* 0x0008c00001067983 */ /* 0x000ee20000100800 */
[----:B0-----:R-:W-:-:S03]  /*ecb0*/  @!P0 IMAD.MOV.U32 R3, RZ, RZ, R5 ;  /* 0x000000ffff038224 */ /* 0x001fc600078e0005 */
[----:B------:R-:W3:Y:S01]  /*ecc0*/  LDL R5, [R1+0x8c8] ;  /* 0x0008c80001057983 */ /* 0x000ee20000100800 */
[----:B----4-:R-:W-:-:S03]  /*ecd0*/  @!P0 IMAD.MOV.U32 R2, RZ, RZ, R4 ;  /* 0x000000ffff028224 */ /* 0x010fc600078e0004 */
[----:B------:R-:W4:Y:S04]  /*ece0*/  LDL R4, [R1+0x8fc] ;  /* 0x0008fc0001047983 */ /* 0x000f280000100800 */
[----:B------:R0:W3:Y:S02]  /*ecf0*/  @!P0 LDG.E.U8 R18, desc[UR6][R2.64] ;  /* 0x0000000602128981 */ /* 0x0000e4000c1e1100 */
[----:B0-----:R-:W-:Y:S02]  /*ed00*/  @!P0 IMAD.MOV.U32 R3, RZ, RZ, R14 ;  /* 0x000000ffff038224 */ /* 0x001fe400078e000e */
[----:B------:R-:W-:Y:S01]  /*ed10*/  @!P0 IMAD.MOV.U32 R2, RZ, RZ, R9 ;  /* 0x000000ffff028224 */ /* 0x000fe200078e0009 */
[----:B------:R-:W-:Y:S01]  /*ed20*/  PRMT R12, RZ, 0x7610, R12 ;  /* 0x00007610ff0c7816 */ /* 0x000fe2000000000c */
[----:B------:R-:W-:Y:S04]  /*ed30*/  LDS.U8 R14, [R0+UR4+0x440] ;  /* 0x00044004000e7984 */ /* 0x000fe80008000000 */
[----:B------:R2:W4:Y:S02]  /*ed40*/  @!P0 LDG.E.U8 R8, desc[UR6][R2.64] ;  /* 0x0000000602088981 */ /* 0x000524000c1e1100 */
[----:B--2---:R-:W-:-:S02]  /*ed50*/  @!P0 IMAD.MOV.U32 R2, RZ, RZ, R11 ;  /* 0x000000ffff028224 */ /* 0x004fc400078e000b */
[----:B------:R-:W-:-:S05]  /*ed60*/  @!P0 IMAD.MOV.U32 R3, RZ, RZ, R13 ;  /* 0x000000ffff038224 */ /* 0x000fca00078e000d */
[----:B------:R-:W2:Y:S04]  /*ed70*/  @!P0 LDG.E.U8 R10, desc[UR6][R2.64] ;  /* 0x00000006020a8981 */ /* 0x000ea8000c1e1100 */
[----:B---3--:R-:W-:Y:S04]  /*ed80*/  STL [R1+0xdc4], R18 ;  /* 0x000dc41201007387 */ /* 0x008fe80000100800 */
[----:B------:R-:W3:Y:S04]  /*ed90*/  LDL R9, [R1+0x808] ;  /* 0x0008080001097983 */ /* 0x000ee80000100800 */
[----:B----4-:R0:W-:Y:S04]  /*eda0*/  STL [R1+0x2c], R8 ;  /* 0x00002c0801007387 */ /* 0x0101e80000100800 */
[----:B------:R-:W4:Y:S04]  /*edb0*/  LDL R11, [R1+0x7d8] ;  /* 0x0007d800010b7983 */ /* 0x000f280000100800 */
[----:B0-----:R-:W4:Y:S04]  /*edc0*/  LDL R8, [R1+0x80c] ;  /* 0x00080c0001087983 */ /* 0x001f280000100800 */
[----:B--2---:R0:W-:Y:S04]  /*edd0*/  STL [R1+0x28], R10 ;  /* 0x0000280a01007387 */ /* 0x0041e80000100800 */
[----:B0-----:R-:W2:Y:S01]  /*ede0*/  LDL R10, [R1+0x7dc] ;  /* 0x0007dc00010a7983 */ /* 0x001ea20000100800 */
[----:B------:R-:W-:-:S02]  /*edf0*/  @!P0 IMAD.MOV.U32 R2, RZ, RZ, R6 ;  /* 0x000000ffff028224 */ /* 0x000fc400078e0006 */
[----:B------:R-:W-:Y:S01]  /*ee00*/  @!P0 IMAD.MOV.U32 R3, RZ, RZ, R7 ;  /* 0x000000ffff038224 */ /* 0x000fe200078e0007 */
[----:B------:R-:W-:Y:S01]  /*ee10*/  PRMT R24, RZ, 0x7610, R24 ;  /* 0x00007610ff187816 */ /* 0x000fe20000000018 */
[----:B------:R-:W2:Y:S04]  /*ee20*/  LDL R7, [R1+0x7a4] ;  /* 0x0007a40001077983 */ /* 0x000ea80000100800 */
[----:B------:R0:W2:Y:S01]  /*ee30*/  @!P0 LDG.E.U8 R12, desc[UR6][R2.64] ;  /* 0x00000006020c8981 */ /* 0x0000a2000c1e1100 */
[----:B------:R-:W-:Y:S02]  /*ee40*/  PRMT R29, RZ, 0x7610, R29 ;  /* 0x00007610ff1d7816 */ /* 0x000fe4000000001d */
[----:B------:R-:W-:Y:S01]  /*ee50*/  PRMT R28, RZ, 0x7610, R28 ;  /* 0x00007610ff1c7816 */ /* 0x000fe2000000001c */
[----:B------:R-:W2:Y:S01]  /*ee60*/  LDL R6, [R1+0x8a4] ;  /* 0x0008a40001067983 */ /* 0x000ea20000100800 */
[----:B0-----:R-:W-:-:S02]  /*ee70*/  @!P0 IMAD.MOV.U32 R2, RZ, RZ, R4 ;  /* 0x000000ffff028224 */ /* 0x001fc400078e0004 */
[----:B------:R-:W-:Y:S01]  /*ee80*/  @!P0 IMAD.MOV.U32 R3, RZ, RZ, R5 ;  /* 0x000000ffff038224 */ /* 0x000fe200078e0005 */
[----:B------:R-:W2:Y:S04]  /*ee90*/  LDL R4, [R1+0x76c] ;  /* 0x00076c0001047983 */ /* 0x000ea80000100800 */
[----:B------:R3:W2:Y:S04]  /*eea0*/  @!P0 LDG.E.U8 R24, desc[UR6][R2.64] ;  /* 0x0000000602188981 */ /* 0x0006a8000c1e1100 */
[----:B------:R-:W2:Y:S01]  /*eeb0*/  LDL R5, [R1+0x768] ;  /* 0x0007680001057983 */ /* 0x000ea20000100800 */
[----:B---3--:R-:W-:-:S02]  /*eec0*/  @!P0 IMAD.MOV.U32 R3, RZ, RZ, R9 ;  /* 0x000000ffff038224 */ /* 0x008fc400078e0009 */
[----:B----4-:R-:W-:-:S05]  /*eed0*/  @!P0 IMAD.MOV.U32 R2, RZ, RZ, R8 ;  /* 0x000000ffff028224 */ /* 0x010fca00078e0008 */
[----:B------:R0:W3:Y:S02]  /*eee0*/  @!P0 LDG.E.U8 R29, desc[UR6][R2.64] ;  /* 0x00000006021d8981 */ /* 0x0000e4000c1e1100 */
[----:B0-----:R-:W-:Y:S02]  /*eef0*/  @!P0 IMAD.MOV.U32 R3, RZ, RZ, R11 ;  /* 0x000000ffff038224 */ /* 0x001fe400078e000b */
[----:B--2---:R-:W-:-:S05]  /*ef00*/  @!P0 IMAD.MOV.U32 R2, RZ, RZ, R10 ;  /* 0x000000ffff028224 */ /* 0x004fca00078e000a */
[----:B------:R0:W2:Y:S01]  /*ef10*/  @!P0 LDG.E.U8 R28, desc[UR6][R2.64] ;  /* 0x00000006021c8981 */ /* 0x0000a2000c1e1100 */
[----:B------:R-:W-:-:S03]  /*ef20*/  PRMT R27, RZ, 0x7610, R27 ;  /* 0x00007610ff1b7816 */ /* 0x000fc6000000001b */
[----:B------:R-:W-:Y:S04]  /*ef30*/  STL [R1+0xdb0], R24 ;  /* 0x000db01801007387 */ /* 0x000fe80000100800 */
[----:B------:R-:W-:Y:S04]  /*ef40*/  STL [R1+0x34], R15 ;  /* 0x0000340f01007387 */ /* 0x000fe80000100800 */
[----:B------:R-:W4:Y:S04]  /*ef50*/  LDL R9, [R1+0x740] ;  /* 0x0007400001097983 */ /* 0x000f280000100800 */
[----:B------:R-:W4:Y:S01]  /*ef60*/  LDL R8, [R1+0x8d0] ;  /* 0x0008d00001087983 */ /* 0x000f220000100800 */
[----:B0-----:R-:W-:-:S02]  /*ef70*/  @!P0 IMAD.MOV.U32 R2, RZ, RZ, R6 ;  /* 0x000000ffff028224 */ /* 0x001fc400078e0006 */
[----:B------:R-:W-:Y:S01]  /*ef80*/  @!P0 IMAD.MOV.U32 R3, RZ, RZ, R7 ;  /* 0x000000ffff038224 */ /* 0x000fe200078e0007 */
[----:B------:R-:W-:Y:S01]  /*ef90*/  PRMT R26, RZ, 0x7610, R26 ;  /* 0x00007610ff1a7816 */ /* 0x000fe2000000001a */
[----:B------:R-:W-:Y:S04]  /*efa0*/  LDS.U8 R15, [R0+UR4+0x400] ;  /* 0x00040004000f7984 */ /* 0x000fe80008000000 */
[----:B------:R0:W4:Y:S04]  /*efb0*/  @!P0 LDG.E.U8 R27, desc[UR6][R2.64] ;  /* 0x00000006021b8981 */ /* 0x000128000c1e1100 */
[----:B---3--:R-:W-:Y:S04]  /*efc0*/  STL [R1+0xd78], R29 ;  /* 0x000d781d01007387 */ /* 0x008fe80000100800 */
[----:B--2---:R-:W-:Y:S04]  /*efd0*/  STL [R1+0xd90], R28 ;  /* 0x000d901c01007387 */ /* 0x004fe80000100800 */
[----:B------:R-:W2:Y:S04]  /*efe0*/  LDL R7, [R1+0x8d8] ;  /* 0x0008d80001077983 */ /* 0x000ea80000100800 */
[----:B------:R-:W3:Y:S01]  /*eff0*/  LDL R6, [R1+0x904] ;  /* 0x0009040001067983 */ /* 0x000ee20000100800 */
[----:B0-----:R-:W-:-:S02]  /*f000*/  @!P0 IMAD.MOV.U32 R2, RZ, RZ, R4 ;  /* 0x000000ffff028224 */ /* 0x001fc400078e0004 */
[----:B------:R-:W-:Y:S01]  /*f010*/  @!P0 IMAD.MOV.U32 R3, RZ, RZ, R5 ;  /* 0x000000ffff038224 */ /* 0x000fe200078e0005 */
[----:B------:R-:W-:-:S04]  /*f020*/  PRMT R25, RZ, 0x7610, R25 ;  /* 0x00007610ff197816 */ /* 0x000fc80000000019 */
[----:B------:R4:W3:Y:S01]  /*f030*/  @!P0 LDG.E.U8 R26, desc[UR6][R2.64] ;  /* 0x00000006021a8981 */ /* 0x0008e2000c1e1100 */
[----:B------:R-:W-:Y:S01]  /*f040*/  PRMT R19, RZ, 0x7610, R19 ;  /* 0x00007610ff137816 */ /* 0x000fe20000000013 */
[----:B----4-:R-:W-:Y:S02]  /*f050*/  @!P0 IMAD.MOV.U32 R3, RZ, RZ, R9 ;  /* 0x000000ffff038224 */ /* 0x010fe400078e0009 */
[----:B------:R-:W-:-:S05]  /*f060*/  @!P0 IMAD.MOV.U32 R2, RZ, RZ, R8 ;  /* 0x000000ffff028224 */ /* 0x000fca00078e0008 */
[----:B------:R2:W4:Y:S04]  /*f070*/  @!P0 LDG.E.U8 R25, desc[UR6][R2.64] ;  /* 0x0000000602198981 */ /* 0x000528000c1e1100 */
[----:B------:R-:W-:Y:S04]  /*f080*/  STL [R1+0xd8c], R27 ;  /* 0x000d8c1b01007387 */ /* 0x000fe80000100800 */
[----:B------:R-:W4:Y:S04]  /*f090*/  LDL R5, [R1+0x7c8] ;  /* 0x0007c80001057983 */ /* 0x000f280000100800 */
[----:B------:R-:W4:Y:S01]  /*f0a0*/  LDL R4, [R1+0x7cc] ;  /* 0x0007cc0001047983 */ /* 0x000f220000100800 */
[----:B--2---:R-:W-:-:S02]  /*f0b0*/  @!P0 IMAD.MOV.U32 R3, RZ, RZ, R7 ;  /* 0x000000ffff038224 */ /* 0x004fc400078e0007 */
[----:B---3--:R-:W-:-:S05]  /*f0c0*/  @!P0 IMAD.MOV.U32 R2, RZ, RZ, R6 ;  /* 0x000000ffff028224 */ /* 0x008fca00078e0006 */
[----:B------:R0:W2:Y:S04]  /*f0d0*/  @!P0 LDG.E.U8 R19, desc[UR6][R2.64] ;  /* 0x0000000602138981 */ /* 0x0000a8000c1e1100 */
[----:B------:R-:W-:Y:S04]  /*f0e0*/  STL [R1+0xd88], R26 ;  /* 0x000d881a01007387 */ /* 0x000fe80000100800 */
[----:B------:R-:W3:Y:S04]  /*f0f0*/  LDL R13, [R1+0x798] ;  /* 0x00079800010d7983 */ /* 0x000ee80000100800 */
[----:B------:R1:W-:Y:S04]  /*f100*/  STL [R1+0x24], R12 ;  /* 0x0000240c01007387 */ /* 0x0003e80000100800 */
[----:B------:R-:W3:Y:S04]  /*f110*/  LDL R11, [R1+0x758] ;  /* 0x00075800010b7983 */ /* 0x000ee80000100800 */
[----:B------:R-:W3:Y:S04]  /*f120*/  LDL R10, [R1+0x75c] ;  /* 0x00075c00010a7983 */ /* 0x000ee80000100800 */
[----:B-1----:R-:W3:Y:S04]  /*f130*/  LDL R12, [R1+0x79c] ;  /* 0x00079c00010c7983 */ /* 0x002ee80000100800 */
[----:B------:R-:W3:Y:S04]  /*f140*/  LDL R8, [R1+0x8e0] ;  /* 0x0008e00001087983 */ /* 0x000ee80000100800 */
[----:B----4-:R-:W-:Y:S04]  /*f150*/  STL [R1+0xd84], R25 ;  /* 0x000d841901007387 */ /* 0x010fe80000100800 */
[----:B------:R-:W4:Y:S04]  /*f160*/  LDL R9, [R1+0x8a8] ;  /* 0x0008a80001097983 */ /* 0x000f280000100800 */
[----:B------:R-:W4:Y:S04]  /*f170*/  LDL R7, [R1+0x8e8] ;  /* 0x0008e80001077983 */ /* 0x000f280000100800 */
[----:B------:R-:W4:Y:S01]  /*f180*/  LDL R6, [R1+0x90c] ;  /* 0x00090c0001067983 */ /* 0x000f220000100800 */
[----:B0-----:R-:W-:-:S02]  /*f190*/  @!P0 IMAD.MOV.U32 R2, RZ, RZ, R4 ;  /* 0x000000ffff028224 */ /* 0x001fc400078e0004 */
[----:B------:R-:W-:Y:S01]  /*f1a0*/  @!P0 IMAD.MOV.U32 R3, RZ, RZ, R5 ;  /* 0x000000ffff038224 */ /* 0x000fe200078e0005 */
[----:B--2---:R-:W-:Y:S04]  /*f1b0*/  STL [R1+0xd94], R19 ;  /* 0x000d941301007387 */ /* 0x004fe80000100800 */
[----:B------:R-:W2:Y:S04]  /*f1c0*/  LDL R5, [R1+0x8f8] ;  /* 0x0008f80001057983 */ /* 0x000ea80000100800 */
[----:B------:R-:W2:Y:S01]  /*f1d0*/  LDL R4, [R1+0x914] ;  /* 0x0009140001047983 */ /* 0x000ea20000100800 */
[----:B------:R-:W-:-:S02]  /*f1e0*/  PRMT R23, RZ, 0x7610, R23 ;  /* 0x00007610ff177816 */ /* 0x000fc40000000017 */
[----:B------:R-:W-:-:S04]  /*f1f0*/  PRMT R22, RZ, 0x7610, R22 ;  /* 0x00007610ff167816 */ /* 0x000fc80000000016 */
[----:B------:R3:W2:Y:S01]  /*f200*/  @!P0 LDG.E.U8 R23, desc[UR6][R2.64] ;  /* 0x0000000602178981 */ /* 0x0006a2000c1e1100 */
[----:B------:R-:W-:Y:S02]  /*f210*/  PRMT R21, RZ, 0x7610, R21 ;  /* 0x00007610ff157816 */ /* 0x000fe40000000015 */
[----:B------:R-:W-:Y:S01]  /*f220*/  PRMT R20, RZ, 0x7610, R20 ;  /* 0x00007610ff147816 */ /* 0x000fe20000000014 */
[----:B---3--:R-:W-:Y:S02]  /*f230*/  @!P0 IMAD.MOV.U32 R2, RZ, RZ, R12 ;  /* 0x000000ffff028224 */ /* 0x008fe400078e000c */
[----:B------:R-:W-:Y:S01]  /*f240*/  @!P0 IMAD.MOV.U32 R3, RZ, RZ, R13 ;  /* 0x000000ffff038224 */ /* 0x000fe200078e000d */
[----:B------:R-:W-:Y:S01]  /*f250*/  LDS.U8 R12, [R0+UR4+0x448] ;  /* 0x00044804000c7984 */ /* 0x000fe20008000000 */
[----:B------:R-:W-:-:S03]  /*f260*/  @!P0 IMAD.MOV.U32 R16, RZ, RZ, R8 ;  /* 0x000000ffff108224 */ /* 0x000fc600078e0008 */
[----:B------:R0:W3:Y:S01]  /*f270*/  @!P0 LDG.E.U8 R22, desc[UR6][R2.64] ;  /* 0x0000000602168981 */ /* 0x0000e2000c1e1100 */
[----:B----4-:R-:W-:-:S03]  /*f280*/  @!P0 IMAD.MOV.U32 R17, RZ, RZ, R9 ;  /* 0x000000ffff118224 */ /* 0x010fc600078e0009 */
[----:B------:R-:W-:Y:S04]  /*f290*/  LDS.U8 R13, [R0+UR4+0x408] ;  /* 0x00040804000d7984 */ /* 0x000fe80008000000 */
[----:B------:R1:W4:Y:S01]  /*f2a0*/  @!P0 LDG.E.U8 R20, desc[UR6][R16.64] ;  /* 0x0000000610148981 */ /* 0x000322000c1e1100 */
[----:B0-----:R-:W-:Y:S02]  /*f2b0*/  @!P0 IMAD.MOV.U32 R2, RZ, RZ, R10 ;  /* 0x000000ffff028224 */ /* 0x001fe400078e000a */
[----:B------:R-:W-:-:S05]  /*f2c0*/  @!P0 IMAD.MOV.U32 R3, RZ, RZ, R11 ;  /* 0x000000ffff038224 */ /* 0x000fca00078e000b */
[----:B------:R0:W4:Y:S01]  /*f2d0*/  @!P0 LDG.E.U8 R21, desc[UR6][R2.64] ;  /* 0x0000000602158981 */ /* 0x000122000c1e1100 */
[----:B-1----:R-:W-:Y:S02]  /*f2e0*/  @!P0 IMAD.MOV.U32 R16, RZ, RZ, R6 ;  /* 0x000000ffff108224 */ /* 0x002fe400078e0006 */
[----:B------:R-:W-:Y:S01]  /*f2f0*/  @!P0 IMAD.MOV.U32 R17, RZ, RZ, R7 ;  /* 0x000000ffff118224 */ /* 0x000fe200078e0007 */
[----:B0-----:R-:W-:Y:S02]  /*f300*/  PRMT R2, RZ, 0x7610, R2 ;  /* 0x00007610ff027816 */ /* 0x001fe40000000002 */
[----:B------:R-:W-:-:S04]  /*f310*/  PRMT R3, RZ, 0x7610, R3 ;  /* 0x00007610ff037816 */ /* 0x000fc80000000003 */
[----:B------:R2:W4:Y:S02]  /*f320*/  @!P0 LDG.E.U8 R2, desc[UR6][R16.64] ;  /* 0x0000000610028981 */ /* 0x000524000c1e1100 */
[----:B--2---:R-:W-:Y:S02]  /*f330*/  @!P1 IMAD.MOV.U32 R17, RZ, RZ, R5 ;  /* 0x000000ffff119224 */ /* 0x004fe400078e0005 */
[----:B------:R-:W-:Y:S02]  /*f340*/  @!P1 IMAD.MOV.U32 R16, RZ, RZ, R4 ;  /* 0x000000ffff109224 */ /* 0x000fe400078e0004 */
[----:B------:R-:W-:Y:S04]  /*f350*/  LDS.U8 R4, [R0+UR4+0x88] ;  /* 0x0000880400047984 */ /* 0x000fe80008000000 */
[----:B------:R0:W2:Y:S04]  /*f360*/  @!P1 LDG.E.U8 R3, desc[UR6][R16.64] ;  /* 0x0000000610039981 */ /* 0x0000a8000c1e1100 */
[----:B------:R-:W-:Y:S04]  /*f370*/  STL [R1+0xd98], R23 ;  /* 0x000d981701007387 */ /* 0x000fe80000100800 */
[----:B0-----:R-:W0:Y:S04]  /*f380*/  LDS.U8 R17, [R0+UR4] ;  /* 0x0000000400117984 */ /* 0x001e280008000000 */
[----:B------:R-:W1:Y:S04]  /*f390*/  LDS.U8 R16, [R0+UR4+0x40] ;  /* 0x0000400400107984 */ /* 0x000e680008000000 */
[----:B---3--:R-:W-:Y:S04]  /*f3a0*/  STL [R1+0xd9c], R22 ;  /* 0x000d9c1601007387 */ /* 0x008fe80000100800 */
[----:B----4-:R-:W-:Y:S04]  /*f3b0*/  STL [R1+0xda0], R21 ;  /* 0x000da01501007387 */ /* 0x010fe80000100800 */
[----:B------:R-:W-:Y:S04]  /*f3c0*/  STL [R1+0xda4], R20 ;  /* 0x000da41401007387 */ /* 0x000fe80000100800 */
[----:B------:R-:W-:Y:S04]  /*f3d0*/  STL [R1+0xda8], R2 ;  /* 0x000da80201007387 */ /* 0x000fe80000100800 */
[----:B------:R-:W-:Y:S04]  /*f3e0*/  LDS.U8 R2, [R0+UR4+0x8] ;  /* 0x0000080400027984 */ /* 0x000fe80008000000 */
[----:B--2---:R-:W-:Y:S04]  /*f3f0*/  STL [R1+0xdb4], R3 ;  /* 0x000db40301007387 */ /* 0x004fe80000100800 */
[----:B------:R-:W2:Y:S04]  /*f400*/  LDS.U8 R3, [R0+UR4+0xc8] ;  /* 0x0000c80400037984 */ /* 0x000ea80008000000 */
[----:B0-----:R-:W-:Y:S04]  /*f410*/  STL [R1+0xdb8], R17 ;  /* 0x000db81101007387 */ /* 0x001fe80000100800 */
[----:B-1----:R-:W-:Y:S04]  /*f420*/  STL [R1+0xdbc], R16 ;  /* 0x000dbc1001007387 */ /* 0x002fe80000100800 */
[----:B------:R-:W-:Y:S04]  /*f430*/  STL [R1+0x124], R4 ;  /* 0x0001240401007387 */ /* 0x000fe80000100800 */
[----:B------:R-:W0:Y:S04]  /*f440*/  LDS.U8 R4, [R0+UR4+0x48] ;  /* 0x0000480400047984 */ /* 0x000e280008000000 */
[----:B--2---:R-:W-:Y:S04]  /*f450*/  STL [R1+0x120], R3 ;  /* 0x0001200301007387 */ /* 0x004fe80000100800 */
[----:B------:R-:W1:Y:S04]  /*f460*/  LDS.U8 R3, [R0+UR4+0x80] ;  /* 0x0000800400037984 */ /* 0x000e680008000000 */
[----:B------:R-:W-:Y:S04]  /*f470*/  STL [R1+0x54], R2 ;  /* 0x0000540201007387 */ /* 0x000fe80000100800 */
[----:B------:R-:W2:Y:S04]  /*f480*/  LDS.U8 R2, [R0+UR4+0xc0] ;  /* 0x0000c00400027984 */ /* 0x000ea80008000000 */
[----:B0-----:R-:W-:Y:S04]  /*f490*/  STL [R1+0x50], R4 ;  /* 0x0000500401007387 */ /* 0x001fe80000100800 */
[----:B------:R-:W-:Y:S04]  /*f4a0*/  LDS.U8 R4, [R0+UR4+0x480] ;  /* 0x0004800400047984 */ /* 0x000fe80008000000 */
[----:B-1----:R-:W-:Y:S04]  /*f4b0*/  STL [R1+0x12c], R3 ;  /* 0x00012c0301007387 */ /* 0x002fe80000100800 */
[----:B------:R-:W-:Y:S04]  /*f4c0*/  STL [R1+0xdc0], R15 ;  /* 0x000dc00f01007387 */ /* 0x000fe80000100800 */
[----:B------:R-:W0:Y:S04]  /*f4d0*/  LDS.U8 R3, [R0+UR4+0x488] ;  /* 0x0004880400037984 */ /* 0x000e280008000000 */
[----:B--2---:R-:W-:Y:S04]  /*f4e0*/  STL [R1+0x128], R2 ;  /* 0x0001280201007387 */ /* 0x004fe80000100800 */
[----:B------:R-:W1:Y:S04]  /*f4f0*/  LDS.U8 R2, [R0+UR4+0x4c8] ;  /* 0x0004c80400027984 */ /* 0x000e680008000000 */
[----:B------:R-:W-:Y:S04]  /*f500*/  STL [R1+0xdc8], R14 ;  /* 0x000dc80e01007387 */ /* 0x000fe80000100800 */
[----:B0-----:R-:W-:Y:S04]  /*f510*/  STL [R1+0x134], R3 ;  /* 0x0001340301007387 */ /* 0x001fe80000100800 */
[----:B------:R-:W-:Y:S04]  /*f520*/  STL [R1+0xdcc], R13 ;  /* 0x000dcc0d01007387 */ /* 0x000fe80000100800 */
[----:B-1----:R-:W-:Y:S04]  /*f530*/  STL [R1+0x130], R2 ;  /* 0x0001300201007387 */ /* 0x002fe80000100800 */
[----:B------:R-:W0:Y:S04]  /*f540*/  LDS.U8 R3, [R0+UR4+0x4c0] ;  /* 0x0004c00400037984 */ /* 0x000e280008000000 */
[----:B------:R-:W1:Y:S04]  /*f550*/  LDS.U8 R2, [R0+UR4+0x800] ;  /* 0x0008000400027984 */ /* 0x000e680008000000 */
[----:B------:R-:W-:Y:S04]  /*f560*/  STL [R1+0xdd0], R12 ;  /* 0x000dd00c01007387 */ /* 0x000fe80000100800 */
[----:B------:R-:W-:Y:S04]  /*f570*/  STL [R1+0x178], R4 ;  /* 0x0001780401007387 */ /* 0x000fe80000100800 */
[----:B------:R-:W2:Y:S04]  /*f580*/  LDS.U8 R4, [R0+UR4+0x840] ;  /* 0x0008400400047984 */ /* 0x000ea80008000000 */
[----:B0-----:R-:W-:Y:S04]  /*f590*/  STL [R1+0x174], R3 ;  /* 0x0001740301007387 */ /* 0x001fe80000100800 */
[----:B------:R-:W0:Y:S04]  /*f5a0*/  LDS.U8 R3, [R0+UR4+0x888] ;  /* 0x0008880400037984 */ /* 0x000e280008000000 */
[----:B-1----:R-:W-:Y:S04]  /*f5b0*/  STL [R1+0x1a0], R2 ;  /* 0x0001a00201007387 */ /* 0x002fe80000100800 */
[----:B------:R-:W1:Y:S04]  /*f5c0*/  LDS.U8 R2, [R0+UR4+0x8c8] ;  /* 0x0008c80400027984 */ /* 0x000e680008000000 */
[----:B--2---:R-:W-:Y:S04]  /*f5d0*/  STL [R1+0x19c], R4 ;  /* 0x00019c0401007387 */ /* 0x004fe80000100800 */
        /* <DEDUP_REMOVED lines=84> */
[----:B0-----:R-:W-:Y:S04]  /*fb20*/  STL [R1+0x2c0], R3 ;  /* 0x0002c00301007387 */ /* 0x001fe80000100800 */
[----:B------:R-:W0:Y:S04]  /*fb30*/  LDS.U8 R3, [R0+UR4+0x1c80] ;  /* 0x001c800400037984 */ /* 0x000e280008000000 */
[----:B-1----:R-:W-:Y:S04]  /*fb40*/  STL [R1+0x2bc], R2 ;  /* 0x0002bc0201007387 */ /* 0x002fe80000100800 */
[----:B------:R-:W1:Y:S01]  /*fb50*/  LDS.U8 R2, [R0+UR4+0x1cc0] ;  /* 0x001cc00400027984 */ /* 0x000e620008000000 */
[----:B------:R-:W-:-:S03]  /*fb60*/  LOP3.LUT R12, R0, 0x20, RZ, 0x3c, !PT ;  /* 0x00000020000c7812 */ /* 0x000fc600078e3cff */
[----:B------:R-:W-:Y:S04]  /*fb70*/  STL [R1+0x944], R0 ;  /* 0x0009440001007387 */ /* 0x000fe80000100800 */
[----:B------:R-:W-:Y:S04]  /*fb80*/  LDS.U8 R0, [R12+UR4+0xc8] ;  /* 0x0000c8040c007984 */ /* 0x000fe80008000000 */
[----:B------:R-:W-:Y:S04]  /*fb90*/  LDS.U8 R10, [R12+UR4+0x18c8] ;  /* 0x0018c8040c0a7984 */ /* 0x000fe80008000000 */
[----:B------:R-:W-:Y:S04]  /*fba0*/  LDS.U8 R13, [R12+UR4+0x1c88] ;  /* 0x001c88040c0d7984 */ /* 0x000fe80008000000 */
[----:B------:R-:W-:Y:S04]  /*fbb0*/  LDS.U8 R7, [R12+UR4] ;  /* 0x000000040c077984 */ /* 0x000fe80008000000 */
[----:B------:R-:W-:Y:S04]  /*fbc0*/  LDS.U8 R6, [R12+UR4+0x40] ;  /* 0x000040040c067984 */ /* 0x000fe80008000000 */
[----:B------:R-:W-:Y:S04]  /*fbd0*/  LDS.U8 R5, [R12+UR4+0x8] ;  /* 0x000008040c057984 */ /* 0x000fe80008000000 */
[----:B0-----:R-:W-:Y:S04]  /*fbe0*/  STL [R1+0x2fc], R3 ;  /* 0x0002fc0301007387 */ /* 0x001fe80000100800 */
[----:B------:R-:W-:Y:S04]  /*fbf0*/  LDS.U8 R3, [R12+UR4+0x80] ;  /* 0x000080040c037984 */ /* 0x000fe80008000000 */
[----:B-1----:R-:W-:Y:S04]  /*fc00*/  STL [R1+0x2f8], R2 ;  /* 0x0002f80201007387 */ /* 0x002fe80000100800 */
[----:B------:R-:W0:Y:S04]  /*fc10*/  LDS.U8 R2, [R12+UR4+0x88] ;  /* 0x000088040c027984 */ /* 0x000e280008000000 */
[----:B------:R-:W-:Y:S04]  /*fc20*/  LDS.U8 R4, [R12+UR4+0x48] ;  /* 0x000048040c047984 */ /* 0x000fe80008000000 */
[----:B------:R-:W-:Y:S04]  /*fc30*/  LDS.U8 R8, [R12+UR4+0x440] ;  /* 0x000440040c087984 */ /* 0x000fe80008000000 */
[----:B------:R-:W-:Y:S04]  /*fc40*/  LDS.U8 R9, [R12+UR4+0x408] ;  /* 0x000408040c097984 */ /* 0x000fe80008000000 */
[----:B------:R-:W-:Y:S04]  /*fc50*/  LDS.U8 R11, [R12+UR4+0x448] ;  /* 0x000448040c0b7984 */ /* 0x000fe80008000000 */
[----:B0-----:R-:W-:Y:S04]  /*fc60*/  STL [R1+0x180], R2 ;  /* 0x0001800201007387 */ /* 0x001fe80000100800 */
[----:B------:R-:W-:Y:S04]  /*fc70*/  STL [R1+0x17c], R0 ;  /* 0x00017c0001007387 */ /* 0x000fe80000100800 */
[----:B------:R-:W0:Y:S04]  /*fc80*/  LDS.U8 R2, [R12+UR4+0xc0] ;  /* 0x0000c0040c027984 */ /* 0x000e280008000000 */
[----:B------:R-:W1:Y:S04]  /*fc90*/  LDS.U8 R0, [R12+UR4+0x400] ;  /* 0x000400040c007984 */ /* 0x000e680008000000 */
[----:B------:R-:W-:Y:S04]  /*fca0*/  STL [R1+0x188], R3 ;  /* 0x0001880301007387 */ /* 0x000fe80000100800 */
[----:B------:R-:W-:Y:S04]  /*fcb0*/  LDS.U8 R3, [R12+UR4+0x4c0] ;  /* 0x0004c0040c037984 */ /* 0x000fe80008000000 */
[----:B0-----:R-:W-:Y:S04]  /*fcc0*/  STL [R1+0x184], R2 ;  /* 0x0001840201007387 */ /* 0x001fe80000100800 */
[----:B------:R-:W0:Y:S04]  /*fcd0*/  LDS.U8 R2, [R12+UR4+0x488] ;  /* 0x000488040c027984 */ /* 0x000e280008000000 */
[----:B-1----:R-:W-:Y:S04]  /*fce0*/  STL [R1+0xc4], R0 ;  /* 0x0000c40001007387 */ /* 0x002fe80000100800 */
[----:B------:R-:W1:Y:S04]  /*fcf0*/  LDS.U8 R0, [R12+UR4+0x4c8] ;  /* 0x0004c8040c007984 */ /* 0x000e680008000000 */
[----:B0-----:R-:W-:Y:S04]  /*fd00*/  STL [R1+0x190], R2 ;  /* 0x0001900201007387 */ /* 0x001fe80000100800 */
[----:B------:R-:W-:Y:S04]  /*fd10*/  LDS.U8 R2, [R12+UR4+0x800] ;  /* 0x000800040c027984 */ /* 0x000fe80008000000 */
[----:B-1----:R-:W-:Y:S04]  /*fd20*/  STL [R1+0x18c], R0 ;  /* 0x00018c0001007387 */ /* 0x002fe80000100800 */
[----:B------:R-:W0:Y:S04]  /*fd30*/  LDS.U8 R0, [R12+UR4+0x480] ;  /* 0x000480040c007984 */ /* 0x000e280008000000 */
[----:B0-----:R-:W-:Y:S04]  /*fd40*/  STL [R1+0x198], R0 ;  /* 0x0001980001007387 */ /* 0x001fe80000100800 */
[----:B------:R-:W0:Y:S04]  /*fd50*/  LDS.U8 R0, [R12+UR4+0x840] ;  /* 0x000840040c007984 */ /* 0x000e280008000000 */
[----:B------:R-:W-:Y:S04]  /*fd60*/  STL [R1+0x194], R3 ;  /* 0x0001940301007387 */ /* 0x000fe80000100800 */
[----:B------:R-:W1:Y:S04]  /*fd70*/  LDS.U8 R3, [R12+UR4+0x888] ;  /* 0x000888040c037984 */ /* 0x000e680008000000 */
        /* <DEDUP_REMOVED lines=64> */
[----:B-1----:R1:W-:Y:S04]  /*10180*/  STL [R1+0x2c8], R3 ;  /* 0x0002c80301007387 */ /* 0x0023e80000100800 */
[----:B------:R-:W3:Y:S04]  /*10190*/  LDL.LU R17, [R1+0x78] ;  /* 0x0000780001117983 */ /* 0x000ee80000300800 */
[----:B--2---:R2:W-:Y:S04]  /*101a0*/  STL [R1+0x2c4], R2 ;  /* 0x0002c40201007387 */ /* 0x0045e80000100800 */
[----:B-1----:R-:W4:Y:S04]  /*101b0*/  LDL.LU R3, [R1+0x11c] ;  /* 0x00011c0001037983 */ /* 0x002f280000300800 */
[----:B0-----:R-:W-:Y:S04]  /*101c0*/  STL [R1+0x304], R0 ;  /* 0x0003040001007387 */ /* 0x001fe80000100800 */
[----:B------:R-:W0:Y:S04]  /*101d0*/  LDS.U8 R0, [R12+UR4+0x1808] ;  /* 0x001808040c007984 */ /* 0x000e280008000000 */
[----:B--2---:R-:W2:Y:S04]  /*101e0*/  LDL.LU R2, [R1+0x68] ;  /* 0x0000680001027983 */ /* 0x004ea80000300800 */
[----:B------:R-:W2:Y:S04]  /*101f0*/  LDL.LU R20, [R1+0x10c] ;  /* 0x00010c0001147983 */ /* 0x000ea80000300800 */
[----:B------:R-:W2:Y:S04]  /*10200*/  LDL.LU R27, [R1+0x58] ;  /* 0x00005800011b7983 */ /* 0x000ea80000300800 */
[----:B------:R-:W2:Y:S04]  /*10210*/  LDL.LU R26, [R1+0xfc] ;  /* 0x0000fc00011a7983 */ /* 0x000ea80000300800 */
[----:B------:R-:W-:Y:S04]  /*10220*/  STL [R1+0x300], R10 ;  /* 0x0003000a01007387 */ /* 0x000fe80000100800 */
[----:B------:R-:W1:Y:S04]  /*10230*/  LDS.U8 R10, [R12+UR4+0x1848] ;  /* 0x001848040c0a7984 */ /* 0x000e680008000000 */
[----:B0-----:R-:W-:Y:S04]  /*10240*/  STL [R1+0x2d0], R0 ;  /* 0x0002d00001007387 */ /* 0x001fe80000100800 */
[----:B------:R-:W0:Y:S04]  /*10250*/  LDS.U8 R0, [R12+UR4+0x1880] ;  /* 0x001880040c007984 */ /* 0x000e280008000000 */
[----:B------:R-:W2:Y:S04]  /*10260*/  LDL.LU R25, [R1+0x44] ;  /* 0x0000440001197983 */ /* 0x000ea80000300800 */
[----:B-1----:R-:W-:Y:S04]  /*10270*/  STL [R1+0x2cc], R10 ;  /* 0x0002cc0a01007387 */ /* 0x002fe80000100800 */
[----:B------:R-:W1:Y:S04]  /*10280*/  LDS.U8 R10, [R12+UR4+0x18c0] ;  /* 0x0018c0040c0a7984 */ /* 0x000e680008000000 */
[----:B0-----:R-:W-:Y:S04]  /*10290*/  STL [R1+0x30c], R0 ;  /* 0x00030c0001007387 */ /* 0x001fe80000100800 */
[----:B------:R-:W2:Y:S04]  /*102a0*/  LDL.LU R18, [R1+0xec] ;  /* 0x0000ec0001127983 */ /* 0x000ea80000300800 */
[----:B------:R-:W0:Y:S04]  /*102b0*/  LDS.U8 R0, [R12+UR4+0x1c00] ;  /* 0x001c00040c007984 */ /* 0x000e280008000000 */
[----:B-1----:R-:W-:Y:S04]  /*102c0*/  STL [R1+0x308], R10 ;  /* 0x0003080a01007387 */ /* 0x002fe80000100800 */
[----:B------:R-:W2:Y:S04]  /*102d0*/  LDL.LU R21, [R1+0x40] ;  /* 0x0000400001157983 */ /* 0x000ea80000300800 */
[----:B0-----:R-:W-:Y:S04]  /*102e0*/  STL [R1+0x2d4], R0 ;  /* 0x0002d40001007387 */ /* 0x001fe80000100800 */
[----:B------:R-:W0:Y:S04]  /*102f0*/  LDS.U8 R0, [R12+UR4+0x1c40] ;  /* 0x001c40040c007984 */ /* 0x000e280008000000 */
[----:B------:R-:W2:Y:S04]  /*10300*/  LDL.LU R29, [R1+0xdc] ;  /* 0x0000dc00011d7983 */ /* 0x000ea80000300800 */
[----:B0-----:R-:W-:Y:S04]  /*10310*/  STL [R1+0xb08], R0 ;  /* 0x000b080001007387 */ /* 0x001fe80000100800 */
[----:B------:R-:W0:Y:S04]  /*10320*/  LDS.U8 R0, [R12+UR4+0x1cc8] ;  /* 0x001cc8040c007984 */ /* 0x000e280008000000 */
[----:B------:R-:W-:Y:S04]  /*10330*/  STL [R1+0x314], R13 ;  /* 0x0003140d01007387 */ /* 0x000fe80000100800 */
[----:B------:R-:W1:Y:S04]  /*10340*/  LDS.U8 R13, [R12+UR4+0x1c08] ;  /* 0x001c08040c0d7984 */ /* 0x000e680008000000 */
[----:B0-----:R-:W-:Y:S04]  /*10350*/  STL [R1+0x310], R0 ;  /* 0x0003100001007387 */ /* 0x001fe80000100800 */
[----:B------:R-:W0:Y:S04]  /*10360*/  LDS.U8 R0, [R12+UR4+0x1c48] ;  /* 0x001c48040c007984 */ /* 0x000e280008000000 */
[----:B------:R-:W2:Y:S04]  /*10370*/  LDL.LU R22, [R1+0x3c] ;  /* 0x00003c0001167983 */ /* 0x000ea80000300800 */
[----:B-1----:R-:W-:Y:S04]  /*10380*/  STL [R1+0x2dc], R13 ;  /* 0x0002dc0d01007387 */ /* 0x002fe80000100800 */
[----:B0-----:R-:W-:Y:S04]  /*10390*/  STL [R1+0x2d8], R0 ;  /* 0x0002d80001007387 */ /* 0x001fe80000100800 */
[----:B------:R-:W0:Y:S04]  /*103a0*/  LDS.U8 R0, [R12+UR4+0x1c80] ;  /* 0x001c80040c007984 */ /* 0x000e280008000000 */
[----:B------:R-:W2:Y:S04]  /*103b0*/  LDL.LU R24, [R1+0x9c] ;  /* 0x00009c0001187983 */ /* 0x000ea80000300800 */
[----:B------:R-:W2:Y:S04]  /*103c0*/  LDL.LU R23, [R1+0x38] ;  /* 0x0000380001177983 */ /* 0x000ea80000300800 */
[----:B------:R-:W2:Y:S01]  /*103d0*/  LDL.LU R19, [R1+0x8c] ;  /* 0x00008c0001137983 */ /* 0x000ea20000300800 */
[----:B------:R-:W1:Y:S03]  /*103e0*/  S2R R10, SR_TID.X ;  /* 0x00000000000a7919 */ /* 0x000e660000002100 */
[----:B0-----:R-:W-:Y:S04]  /*103f0*/  STL [R1+0x91c], R0 ;  /* 0x00091c0001007387 */ /* 0x001fe80000100800 */
[----:B------:R-:W0:Y:S01]  /*10400*/  LDS.U8 R0, [R12+UR4+0x1cc0] ;  /* 0x001cc0040c007984 */ /* 0x000e220008000000 */
[----:B-1----:R-:W-:Y:S01]  /*10410*/  LOP3.LUT R10, R10, 0x3f, RZ, 0xc0, !PT ;  /* 0x0000003f0a0a7812 */ /* 0x002fe200078ec0ff */
[----:B------:R-:W-:Y:S06]  /*10420*/  BAR.SYNC.DEFER_BLOCKING 0x0 ;  /* 0x0000000000007b1d */ /* 0x000fec0000010000 */
[----:B------:R-:W2:Y:S04]  /*10430*/  LDL.LU R28, [R1+0x34] ;  /* 0x00003400011c7983 */ /* 0x000ea80000300800 */
[----:B---3--:R-:W-:Y:S04]  /*10440*/  STS.U8 [R10+UR4], R17 ;  /* 0x000000110a007988 */ /* 0x008fe80008000004 */
[----:B----4-:R-:W-:Y:S04]  /*10450*/  STS.U8 [R10+UR4+0x40], R3 ;  /* 0x000040030a007988 */ /* 0x010fe80008000004 */
[----:B--2---:R-:W-:Y:S04]  /*10460*/  STS.U8 [R10+UR4+0x240], R2 ;  /* 0x000240020a007988 */ /* 0x004fe80008000004 */
[----:B0-----:R-:W-:Y:S04]  /*10470*/  STL [R1+0x918], R0 ;  /* 0x0009180001007387 */ /* 0x001fe80000100800 */
[----:B------:R-:W-:Y:S04]  /*10480*/  STS.U8 [R10+UR4+0x200], R20 ;  /* 0x000200140a007988 */ /* 0x000fe80008000004 */
[----:B------:R0:W-:Y:S04]  /*10490*/  STS.U8 [R10+UR4+0x400], R27 ;  /* 0x0004001b0a007988 */ /* 0x0001e80008000004 */
[----:B------:R-:W2:Y:S04]  /*104a0*/  LDL.LU R12, [R1+0x7c] ;  /* 0x00007c00010c7983 */ /* 0x000ea80000300800 */
[----:B------:R1:W-:Y:S04]  /*104b0*/  STS.U8 [R10+UR4+0x440], R26 ;  /* 0x0004401a0a007988 */ /* 0x0003e80008000004 */
[----:B0-----:R-:W3:Y:S04]  /*104c0*/  LDL.LU R27, [R1+0x74] ;  /* 0x00007400011b7983 */ /* 0x001ee80000300800 */
[----:B------:R-:W4:Y:S04]  /*104d0*/  LDL.LU R13, [R1+0x118] ;  /* 0x00011800010d7983 */ /* 0x000f280000300800 */
[----:B-1----:R-:W4:Y:S04]  /*104e0*/  LDL.LU R26, [R1+0x64] ;  /* 0x00006400011a7983 */ /* 0x002f280000300800 */
[----:B------:R0:W-:Y:S04]  /*104f0*/  STS.U8 [R10+UR4+0x640], R25 ;  /* 0x000640190a007988 */ /* 0x0001e80008000004 */
[----:B------:R-:W4:Y:S04]  /*10500*/  LDL.LU R14, [R1+0x108] ;  /* 0x00010800010e7983 */ /* 0x000f280000300800 */
[----:B------:R1:W-:Y:S04]  /*10510*/  STS.U8 [R10+UR4+0x600], R18 ;  /* 0x000600120a007988 */ /* 0x0003e80008000004 */
[----:B0-----:R-:W4:Y:S04]  /*10520*/  LDL.LU R25, [R1+0x4c] ;  /* 0x00004c0001197983 */ /* 0x001f280000300800 */
[----:B-1----:R-:W4:Y:S04]  /*10530*/  LDL.LU R18, [R1+0xf8] ;  /* 0x0000f80001127983 */ /* 0x002f280000300800 */
[----:B------:R-:W4:Y:S04]  /*10540*/  LDL.LU R15, [R1+0xe8] ;  /* 0x0000e800010f7983 */ /* 0x000f280000300800 */
[----:B------:R-:W4:Y:S04]  /*10550*/  LDL.LU R16, [R1+0x2c] ;  /* 0x00002c0001107983 */ /* 0x000f280000300800 */
[----:B------:R-:W-:Y:S04]  /*10560*/  STS.U8 [R10+UR4+0x800], R21 ;  /* 0x000800150a007988 */ /* 0x000fe80008000004 */
[----:B------:R-:W4:Y:S04]  /*10570*/  LDL.LU R17, [R1+0xd8] ;  /* 0x0000d80001117983 */ /* 0x000f280000300800 */
[----:B------:R-:W4:Y:S01]  /*10580*/  LDL.LU R3, [R1+0x28] ;  /* 0x0000280001037983 */ /* 0x000f220000300800 */
[----:B------:R-:W-:-:S03]  /*10590*/  LOP3.LUT R2, R10, 0x10, RZ, 0x3c, !PT ;  /* 0x000000100a027812 */ /* 0x000fc600078e3cff */
[----:B------:R0:W-:Y:S04]  /*105a0*/  STS.U8 [R10+UR4+0x840], R29 ;  /* 0x0008401d0a007988 */ /* 0x0001e80008000004 */
[----:B0-----:R-:W4:Y:S04]  /*105b0*/  LDL.LU R29, [R1+0x98] ;  /* 0x00009800011d7983 */ /* 0x001f280000300800 */
[----:B------:R-:W4:Y:S04]  /*105c0*/  LDL.LU R0, [R1+0x24] ;  /* 0x0000240001007983 */ /* 0x000f280000300800 */
[----:B------:R-:W-:Y:S04]  /*105d0*/  STS.U8 [R10+UR4+0xa40], R22 ;  /* 0x000a40160a007988 */ /* 0x000fe80008000004 */
[----:B------:R0:W-:Y:S04]  /*105e0*/  STS.U8 [R10+UR4+0xa00], R24 ;  /* 0x000a00180a007988 */ /* 0x0001e80008000004 */
[----:B------:R1:W-:Y:S04]  /*105f0*/  STS.U8 [R10+UR4+0xc00], R23 ;  /* 0x000c00170a007988 */ /* 0x0003e80008000004 */
[----:B0-----:R-:W4:Y:S04]  /*10600*/  LDL.LU R24, [R1+0x88] ;  /* 0x0000880001187983 */ /* 0x001f280000300800 */
[----:B------:R-:W4:Y:S04]  /*10610*/  LDL.LU R20, [R1+0x70] ;  /* 0x0000700001147983 */ /* 0x000f280000300800 */
[----:B------:R-:W4:Y:S04]  /*10620*/  LDL.LU R21, [R1+0x114] ;  /* 0x0001140001157983 */ /* 0x000f280000300800 */
[----:B------:R-:W4:Y:S04]  /*10630*/  LDL.LU R22, [R1+0x60] ;  /* 0x0000600001167983 */ /* 0x000f280000300800 */
[----:B------:R0:W-:Y:S04]  /*10640*/  STS.U8 [R10+UR4+0xc40], R19 ;  /* 0x000c40130a007988 */ /* 0x0001e80008000004 */
[----:B-1----:R-:W4:Y:S04]  /*10650*/  LDL.LU R23, [R1+0x104] ;  /* 0x0001040001177983 */ /* 0x002f280000300800 */
[----:B0-----:R-:W4:Y:S04]  /*10660*/  LDL.LU R19, [R1+0x48] ;  /* 0x0000480001137983 */ /* 0x001f280000300800 */
[----:B------:R0:W-:Y:S04]  /*10670*/  STS.U8 [R10+UR4+0xe40], R28 ;  /* 0x000e401c0a007988 */ /* 0x0001e80008000004 */
[----:B0-----:R-:W4:Y:S04]  /*10680*/  LDL.LU R28, [R1+0xf4] ;  /* 0x0000f400011c7983 */ /* 0x001f280000300800 */
[----:B--2---:R0:W-:Y:S04]  /*10690*/  STS.U8 [R10+UR4+0xe00], R12 ;  /* 0x000e000c0a007988 */ /* 0x0041e80008000004 */
[----:B---3--:R1:W-:Y:S04]  /*106a0*/  STS.U8 [R2+UR4+0x80], R27 ;  /* 0x0000801b02007988 */ /* 0x0083e80008000004 */
[----:B0-----:R-:W2:Y:S04]  /*106b0*/  LDL.LU R12, [R1+0xdd0] ;  /* 0x000dd000010c7983 */ /* 0x001ea80000300800 */
[----:B----4-:R0:W-:Y:S04]  /*106c0*/  STS.U8 [R2+UR4+0xc0], R13 ;  /* 0x0000c00d02007988 */ /* 0x0101e80008000004 */
[----:B-1----:R-:W3:Y:S04]  /*106d0*/  LDL.LU R27, [R1+0xe4] ;  /* 0x0000e400011b7983 */ /* 0x002ee80000300800 */
[----:B------:R1:W-:Y:S04]  /*106e0*/  STS.U8 [R2+UR4+0x2c0], R26 ;  /* 0x0002c01a02007988 */ /* 0x0003e80008000004 */
[----:B0-----:R-:W2:Y:S04]  /*106f0*/  LDL.LU R13, [R1+0xdcc] ;  /* 0x000dcc00010d7983 */ /* 0x001ea80000300800 */
[----:B------:R0:W-:Y:S04]  /*10700*/  STS.U8 [R2+UR4+0x280], R14 ;  /* 0x0002800e02007988 */ /* 0x0001e80008000004 */
[----:B-1----:R-:W4:Y:S04]  /*10710*/  LDL.LU R26, [R1+0xd4] ;  /* 0x0000d400011a7983 */ /* 0x002f280000300800 */
[----:B------:R1:W-:Y:S04]  /*10720*/  STS.U8 [R2+UR4+0x480], R25 ;  /* 0x0004801902007988 */ /* 0x0003e80008000004 */
[----:B0-----:R-:W2:Y:S04]  /*10730*/  LDL.LU R14, [R1+0xdc8] ;  /* 0x000dc800010e7983 */ /* 0x001ea80000300800 */
[----:B------:R0:W-:Y:S04]  /*10740*/  STS.U8 [R2+UR4+0x4c0], R18 ;  /* 0x0004c01202007988 */ /* 0x0001e80008000004 */
[----:B-1----:R-:W2:Y:S04]  /*10750*/  LDL.LU R25, [R1+0x94] ;  /* 0x0000940001197983 */ /* 0x002ea80000300800 */
[----:B0-----:R-:W3:Y:S04]  /*10760*/  LDL.LU R18, [R1+0xdc4] ;  /* 0x000dc40001127983 */ /* 0x001ee80000300800 */
[----:B---3--:R0:W-:Y:S04]  /*10770*/  STS.U8 [R2+UR4+0x6c0], R18 ;  /* 0x0006c01202007988 */ /* 0x0081e80008000004 */
[----:B------:R1:W-:Y:S04]  /*10780*/  STS.U8 [R2+UR4+0x680], R15 ;  /* 0x0006800f02007988 */ /* 0x0003e80008000004 */
[----:B------:R3:W-:Y:S04]  /*10790*/  STS.U8 [R2+UR4+0x880], R16 ;  /* 0x0008801002007988 */ /* 0x0007e80008000004 */
[----:B0-----:R-:W2:Y:S04]  /*107a0*/  LDL.LU R18, [R1+0x84] ;  /* 0x0000840001127983 */ /* 0x001ea80000300800 */
[----:B-1----:R-:W2:Y:S04]  /*107b0*/  LDL.LU R15, [R1+0xdc0] ;  /* 0x000dc000010f7983 */ /* 0x002ea80000300800 */
[----:B---3--:R-:W3:Y:S04]  /*107c0*/  LDL.LU R16, [R1+0xdbc] ;  /* 0x000dbc0001107983 */ /* 0x008ee80000300800 */
[----:B------:R0:W-:Y:S04]  /*107d0*/  STS.U8 [R2+UR4+0x8c0], R17 ;  /* 0x0008c01102007988 */ /* 0x0001e80008000004 */
[----:B------:R1:W-:Y:S04]  /*107e0*/  STS.U8 [R2+UR4+0xac0], R3 ;  /* 0x000ac00302007988 */ /* 0x0003e80008000004 */
[----:B------:R4:W-:Y:S04]  /*107f0*/  STS.U8 [R2+UR4+0xa80], R29 ;  /* 0x000a801d02007988 */ /* 0x0009e80008000004 */
[----:B0-----:R-:W3:Y:S04]  /*10800*/  LDL.LU R17, [R1+0xdb8] ;  /* 0x000db80001117983 */ /* 0x001ee80000300800 */
[----:B-1----:R-:W3:Y:S04]  /*10810*/  LDL.LU R3, [R1+0xdb4] ;  /* 0x000db40001037983 */ /* 0x002ee80000300800 */
[----:B----4-:R-:W4:Y:S04]  /*10820*/  LDL.LU R29, [R1+0x5c] ;  /* 0x00005c00011d7983 */ /* 0x010f280000300800 */
[----:B------:R0:W-:Y:S04]  /*10830*/  STS.U8 [R2+UR4+0xc80], R0 ;  /* 0x000c800002007988 */ /* 0x0001e80008000004 */
[----:B------:R1:W-:Y:S04]  /*10840*/  STS.U8 [R2+UR4+0xcc0], R24 ;  /* 0x000cc01802007988 */ /* 0x0003e80008000004 */
[----:B0-----:R-:W3:Y:S04]  /*10850*/  LDL.LU R0, [R1+0xf0] ;  /* 0x0000f00001007983 */ /* 0x001ee80000300800 */
[----:B-1----:R-:W2:Y:S01]  /*10860*/  LDL.LU R24, [R1+0xdb0] ;  /* 0x000db00001187983 */ /* 0x002ea20000300800 */
[----:B------:R-:W-:-:S03]  /*10870*/  LOP3.LUT R10, R10, 0x20, RZ, 0x3c, !PT ;  /* 0x000000200a0a7812 */ /* 0x000fc600078e3cff */
[----:B--2---:R0:W-:Y:S04]  /*10880*/  STS.U8 [R2+UR4+0xec0], R24 ;  /* 0x000ec01802007988 */ /* 0x0041e80008000004 */
[----:B0-----:R-:W2:Y:S04]  /*10890*/  LDL.LU R24, [R1+0xdac] ;  /* 0x000dac0001187983 */ /* 0x001ea80000300800 */
[----:B--2---:R0:W-:Y:S04]  /*108a0*/  STS.U8 [R2+UR4+0xe80], R24 ;  /* 0x000e801802007988 */ /* 0x0041e80008000004 */
[----:B------:R1:W-:Y:S04]  /*108b0*/  STS.U8 [R10+UR4+0x100], R20 ;  /* 0x000100140a007988 */ /* 0x0003e80008000004 */
[----:B------:R2:W-:Y:S04]  /*108c0*/  STS.U8 [R10+UR4+0x140], R21 ;  /* 0x000140150a007988 */ /* 0x0005e80008000004 */
[----:B0-----:R-:W3:Y:S04]  /*108d0*/  LDL.LU R2, [R1+0xda8] ;  /* 0x000da80001027983 */ /* 0x001ee80000300800 */
[----:B------:R-:W3:Y:S04]  /*108e0*/  LDL.LU R24, [R1+0xe0] ;  /* 0x0000e00001187983 */ /* 0x000ee80000300800 */
[----:B-1----:R-:W3:Y:S04]  /*108f0*/  LDL.LU R20, [R1+0xda4] ;  /* 0x000da40001147983 */ /* 0x002ee80000300800 */
[----:B--2---:R-:W2:Y:S04]  /*10900*/  LDL.LU R21, [R1+0xda0] ;  /* 0x000da00001157983 */ /* 0x004ea80000300800 */
[----:B------:R0:W-:Y:S04]  /*10910*/  STS.U8 [R10+UR4+0x340], R22 ;  /* 0x000340160a007988 */ /* 0x0001e80008000004 */
[----:B------:R1:W-:Y:S04]  /*10920*/  STS.U8 [R10+UR4+0x300], R23 ;  /* 0x000300170a007988 */ /* 0x0003e80008000004 */
[----:B------:R4:W-:Y:S04]  /*10930*/  STS.U8 [R10+UR4+0x500], R19 ;  /* 0x000500130a007988 */ /* 0x0009e80008000004 */
[----:B0-----:R-:W2:Y:S04]  /*10940*/  LDL.LU R22, [R1+0xd9c] ;  /* 0x000d9c0001167983 */ /* 0x001ea80000300800 */
[----:B-1----:R-:W2:Y:S04]  /*10950*/  LDL.LU R23, [R1+0xd98] ;  /* 0x000d980001177983 */ /* 0x002ea80000300800 */
[----:B----4-:R-:W4:Y:S04]  /*10960*/  LDL.LU R19, [R1+0xd94] ;  /* 0x000d940001137983 */ /* 0x010f280000300800 */
[----:B------:R0:W-:Y:S04]  /*10970*/  STS.U8 [R10+UR4+0x540], R28 ;  /* 0x0005401c0a007988 */ /* 0x0001e80008000004 */
[----:B0-----:R-:W3:Y:S04]  /*10980*/  LDL.LU R28, [R1+0xd90] ;  /* 0x000d9000011c7983 */ /* 0x001ee80000300800 */
[----:B---3--:R0:W-:Y:S04]  /*10990*/  STS.U8 [R10+UR4+0x740], R28 ;  /* 0x0007401c0a007988 */ /* 0x0081e80008000004 */
[----:B------:R1:W-:Y:S04]  /*109a0*/  STS.U8 [R10+UR4+0x700], R27 ;  /* 0x0007001b0a007988 */ /* 0x0003e80008000004 */
[----:B0-----:R-:W3:Y:S04]  /*109b0*/  LDL.LU R28, [R1+0x80] ;  /* 0x00008000011c7983 */ /* 0x001ee80000300800 */
[----:B-1----:R-:W2:Y:S04]  /*109c0*/  LDL.LU R27, [R1+0xd8c] ;  /* 0x000d8c00011b7983 */ /* 0x002ea80000300800 */
[----:B--2---:R0:W-:Y:S04]  /*109d0*/  STS.U8 [R10+UR4+0x900], R27 ;  /* 0x0009001b0a007988 */ /* 0x0041e80008000004 */
[----:B------:R1:W-:Y:S04]  /*109e0*/  STS.U8 [R10+UR4+0x940], R26 ;  /* 0x0009401a0a007988 */ /* 0x0003e80008000004 */
[----:B0-----:R-:W2:Y:S04]  /*109f0*/  LDL.LU R27, [R1+0x90] ;  /* 0x00009000011b7983 */ /* 0x001ea80000300800 */
[----:B-1----:R-:W4:Y:S04]  /*10a00*/  LDL.LU R26, [R1+0xd88] ;  /* 0x000d8800011a7983 */ /* 0x002f280000300800 */
[----:B----4-:R0:W-:Y:S04]  /*10a10*/  STS.U8 [R10+UR4+0xb40], R26 ;  /* 0x000b401a0a007988 */ /* 0x0101e80008000004 */
[----:B------:R1:W-:Y:S04]  /*10a20*/  STS.U8 [R10+UR4+0xb00], R25 ;  /* 0x000b00190a007988 */ /* 0x0003e80008000004 */
[----:B0-----:R-:W4:Y:S04]  /*10a30*/  LDL.LU R26, [R1+0xd0] ;  /* 0x0000d000011a7983 */ /* 0x001f280000300800 */
[----:B-1----:R-:W3:Y:S04]  /*10a40*/  LDL.LU R25, [R1+0xd84] ;  /* 0x000d840001197983 */ /* 0x002ee80000300800 */
[----:B---3--:R0:W-:Y:S04]  /*10a50*/  STS.U8 [R10+UR4+0xd00], R25 ;  /* 0x000d00190a007988 */ /* 0x0081e80008000004 */
[----:B------:R1:W-:Y:S04]  /*10a60*/  STS.U8 [R10+UR4+0xd40], R18 ;  /* 0x000d40120a007988 */ /* 0x0003e80008000004 */
[----:B0-----:R-:W3:Y:S04]  /*10a70*/  LDL.LU R25, [R1+0x100] ;  /* 0x0001000001197983 */ /* 0x001ee80000300800 */
[----:B-1----:R-:W2:Y:S04]  /*10a80*/  LDL.LU R18, [R1+0xd80] ;  /* 0x000d800001127983 */ /* 0x002ea80000300800 */
[----:B------:R0:W-:Y:S04]  /*10a90*/  STS.U8 [R10+UR4+0xf40], R19 ;  /* 0x000f40130a007988 */ /* 0x0001e80008000004 */
[----:B0-----:R-:W4:Y:S04]  /*10aa0*/  LDL.LU R19, [R1+0x110] ;  /* 0x0001100001137983 */ /* 0x001f280000300800 */
[----:B--2---:R0:W-:Y:S04]  /*10ab0*/  STS.U8 [R10+UR4+0xf00], R18 ;  /* 0x000f00120a007988 */ /* 0x0041e80008000004 */
[----:B0-----:R-:W2:Y:S04]  /*10ac0*/  LDL.LU R10, [R1+0xd7c] ;  /* 0x000d7c00010a7983 */ /* 0x001ea80000300800 */
[----:B------:R-:W2:Y:S04]  /*10ad0*/  LDL.LU R18, [R1+0x6c] ;  /* 0x00006c0001127983 */ /* 0x000ea80000300800 */
[----:B--2---:R0:W-:Y:S04]  /*10ae0*/  STS.U8 [R10+UR4+0x180], R18 ;  /* 0x000180120a007988 */ /* 0x0041e80008000004 */
[----:B----4-:R1:W-:Y:S04]  /*10af0*/  STS.U8 [R10+UR4+0x1c0], R19 ;  /* 0x0001c0130a007988 */ /* 0x0103e80008000004 */
[----:B------:R2:W-:Y:S04]  /*10b00*/  STS.U8 [R10+UR4+0x3c0], R29 ;  /* 0x0003c01d0a007988 */ /* 0x0005e80008000004 */
[----:B0-----:R-:W4:Y:S04]  /*10b10*/  LDL.LU R18, [R1+0x54] ;  /* 0x0000540001127983 */ /* 0x001f280000300800 */
[----:B-1----:R-:W4:Y:S04]  /*10b20*/  LDL.LU R19, [R1+0x50] ;  /* 0x0000500001137983 */ /* 0x002f280000300800 */
[----:B--2---:R-:W2:Y:S04]  /*10b30*/  LDL.LU R29, [R1+0xd78] ;  /* 0x000d7800011d7983 */ /* 0x004ea80000300800 */
[----:B---3--:R-:W-:Y:S04]  /*10b40*/  STS.U8 [R10+UR4+0x380], R25 ;  /* 0x000380190a007988 */ /* 0x008fe80008000004 */
[----:B--2---:R-:W-:Y:S04]  /*10b50*/  STS.U8 [R10+UR4+0x580], R29 ;  /* 0x0005801d0a007988 */ /* 0x004fe80008000004 */
[----:B------:R0:W-:Y:S04]  /*10b60*/  STS.U8 [R10+UR4+0x5c0], R0 ;  /* 0x0005c0000a007988 */ /* 0x0001e80008000004 */
[----:B------:R-:W-:Y:S01]  /*10b70*/  STS.U8 [R10+UR4+0x7c0], R23 ;  /* 0x0007c0170a007988 */ /* 0x000fe20008000004 */
[----:B0-----:R-:W0:Y:S03]  /*10b80*/  S2R R0, SR_TID.X ;  /* 0x0000000000007919 */ /* 0x001e260000002100 */
[----:B------:R1:W-:Y:S02]  /*10b90*/  STS.U8 [R10+UR4+0x780], R24 ;  /* 0x000780180a007988 */ /* 0x0003e40008000004 */
[----:B-1----:R-:W1:Y:S02]  /*10ba0*/  S2R R24, SR_TID.X ;  /* 0x0000000000187919 */ /* 0x002e640000002100 */
[----:B------:R-:W-:Y:S04]  /*10bb0*/  STS.U8 [R10+UR4+0x980], R22 ;  /* 0x000980160a007988 */ /* 0x000fe80008000004 */
[----:B------:R-:W-:Y:S04]  /*10bc0*/  STS.U8 [R10+UR4+0x9c0], R26 ;  /* 0x0009c01a0a007988 */ /* 0x000fe80008000004 */
[----:B------:R-:W-:Y:S04]  /*10bd0*/  STS.U8 [R10+UR4+0xbc0], R21 ;  /* 0x000bc0150a007988 */ /* 0x000fe80008000004 */
[----:B------:R-:W-:Y:S04]  /*10be0*/  STS.U8 [R10+UR4+0xb80], R27 ;  /* 0x000b801b0a007988 */ /* 0x000fe80008000004 */
[----:B------:R-:W-:Y:S04]  /*10bf0*/  STS.U8 [R10+UR4+0xd80], R20 ;  /* 0x000d80140a007988 */ /* 0x000fe80008000004 */
[----:B------:R2:W-:Y:S04]  /*10c00*/  STS.U8 [R10+UR4+0xdc0], R28 ;  /* 0x000dc01c0a007988 */ /* 0x0005e80008000004 */
[----:B------:R-:W-:Y:S04]  /*10c10*/  STS.U8 [R10+UR4+0xfc0], R2 ;  /* 0x000fc0020a007988 */ /* 0x000fe80008000004 */
[----:B------:R-:W-:Y:S01]  /*10c20*/  STS.U8 [R10+UR4+0xf80], R3 ;  /* 0x000f80030a007988 */ /* 0x000fe20008000004 */
[----:B0-----:R-:W-:Y:S01]  /*10c30*/  LOP3.LUT R0, R0, 0x7, RZ, 0xc0, !PT ;  /* 0x0000000700007812 */ /* 0x001fe200078ec0ff */
[----:B-1----:R-:W-:-:S04]  /*10c40*/  IMAD.SHL.U32 R24, R24, 0x2, RZ ;  /* 0x0000000218187824 */ /* 0x002fc800078e00ff */
[----:B------:R-:W-:-:S05]  /*10c50*/  IMAD R0, R0, 0x90, RZ ;  /* 0x0000009000007824 */ /* 0x000fca00078e02ff */
[----:B--2---:R-:W-:Y:S01]  /*10c60*/  LOP3.LUT R28, R0, 0x30, R24, 0x78, !PT ;  /* 0x00000030001c7812 */ /* 0x004fe200078e7818 */
[----:B------:R-:W-:Y:S06]  /*10c70*/  BAR.SYNC.DEFER_BLOCKING 0x0 ;  /* 0x0000000000007b1d */ /* 0x000fec0000010000 */
[----:B------:R-:W0:Y:S04]  /*10c80*/  LDSM.16.M88.4 R20, [R28+UR4] ;  /* 0x000000041c14783b */ /* 0x000e280008000200 */
[----:B0-----:R-:W-:Y:S01]  /*10c90*/  STL.64 [R1+0x60], R20 ;  /* 0x0000601401007387 */ /* 0x001fe20000100a00 */
[----:B------:R-:W-:-:S02]  /*10ca0*/  IMAD.MOV.U32 R26, RZ, RZ, R20 ;  /* 0x000000ffff1a7224 */ /* 0x000fc400078e0014 */
[----:B------:R-:W-:Y:S01]  /*10cb0*/  IMAD.MOV.U32 R27, RZ, RZ, R21 ;  /* 0x000000ffff1b7224 */ /* 0x000fe200078e0015 */
[----:B------:R-:W-:Y:S04]  /*10cc0*/  STL.64 [R1+0x68], R22 ;  /* 0x0000681601007387 */ /* 0x000fe80000100a00 */
[----:B------:R-:W0:Y:S04]  /*10cd0*/  LDSM.16.M88.4 R20, [R28+UR4+0x400] ;  /* 0x000400041c14783b */ /* 0x000e280008000200 */
[----:B0-----:R-:W-:Y:S01]  /*10ce0*/  STL.64 [R1+0x70], R20 ;  /* 0x0000701401007387 */ /* 0x001fe20000100a00 */
[----:B------:R-:W-:-:S02]  /*10cf0*/  IMAD.MOV.U32 R24, RZ, RZ, R20 ;  /* 0x000000ffff187224 */ /* 0x000fc400078e0014 */
[----:B------:R-:W-:Y:S01]  /*10d00*/  IMAD.MOV.U32 R25, RZ, RZ, R21 ;  /* 0x000000ffff197224 */ /* 0x000fe200078e0015 */
[----:B------:R-:W-:Y:S01]  /*10d10*/  STL.64 [R1+0x78], R22 ;  /* 0x0000781601007387 */ /* 0x000fe20000100a00 */
[----:B------:R-:W-:-:S03]  /*10d20*/  IMAD.MOV.U32 R0, RZ, RZ, R23 ;  /* 0x000000ffff007224 */ /* 0x000fc600078e0017 */
[----:B------:R-:W0:Y:S04]  /*10d30*/  LDSM.16.M88.4 R20, [R28+UR4+0x800] ;  /* 0x000800041c14783b */ /* 0x000e280008000200 */
[----:B------:R-:W-:Y:S04]  /*10d40*/  STL [R1+0xcb0], R0 ;  /* 0x000cb00001007387 */ /* 0x000fe80000100800 */
[----:B0-----:R-:W-:Y:S01]  /*10d50*/  STL.64 [R1+0x80], R20 ;  /* 0x0000801401007387 */ /* 0x001fe20000100a00 */
[----:B------:R-:W-:Y:S02]  /*10d60*/  IMAD.MOV.U32 R10, RZ, RZ, R20 ;  /* 0x000000ffff0a7224 */ /* 0x000fe400078e0014 */
[----:B------:R-:W-:Y:S01]  /*10d70*/  IMAD.MOV.U32 R29, RZ, RZ, R21 ;  /* 0x000000ffff1d7224 */ /* 0x000fe200078e0015 */
[----:B------:R-:W-:Y:S04]  /*10d80*/  STL.64 [R1+0x88], R22 ;  /* 0x0000881601007387 */ /* 0x000fe80000100a00 */
[----:B------:R-:W0:Y:S01]  /*10d90*/  LDSM.16.M88.4 R20, [R28+UR4+0xc00] ;  /* 0x000c00041c14783b */ /* 0x000e220008000200 */
[----:B------:R-:W-:-:S02]  /*10da0*/  IMAD R2, R16, 0x100, R17 ;  /* 0x0000010010027824 */ /* 0x000fc400078e0211 */
[----:B------:R-:W-:Y:S02]  /*10db0*/  IMAD R17, R12, 0x100, R13 ;  /* 0x000001000c117824 */ /* 0x000fe400078e020d */
[----:B------:R-:W-:Y:S01]  /*10dc0*/  IMAD R16, R14, 0x100, R15 ;  /* 0x000001000e107824 */ /* 0x000fe200078e020f */
[----:B0-----:R0:W-:Y:S04]  /*10dd0*/  STL [R1+0x90], R20 ;  /* 0x0000901401007387 */ /* 0x0011e80000100800 */
[----:B------:R-:W-:Y:S04]  /*10de0*/  STL.64 [R1+0x98], R22 ;  /* 0x0000981601007387 */ /* 0x000fe80000100a00 */
[----:B------:R-:W2:Y:S04]  /*10df0*/  LDL.LU.64 R12, [R1+0x10] ;  /* 0x00001000010c7983 */ /* 0x000ea80000300a00 */
[----:B------:R-:W3:Y:S01]  /*10e00*/  LDL.LU.64 R14, [R1+0x18] ;  /* 0x00001800010e7983 */ /* 0x000ee20000300a00 */
[----:B----4-:R-:W-:-:S02]  /*10e10*/  IMAD R3, R19, 0x100, R18 ;  /* 0x0000010013037824 */ /* 0x010fc400078e0212 */
[----:B------:R-:W-:Y:S02]  /*10e20*/  IMAD R19, R4, 0x100, R5 ;  /* 0x0000010004137824 */ /* 0x000fe400078e0205 */
[----:B------:R-:W-:Y:S01]  /*10e30*/  IMAD.MOV.U32 R28, RZ, RZ, R20 ;  /* 0x000000ffff1c7224 */ /* 0x000fe200078e0014 */
[----:B0-----:R-:W-:Y:S01]  /*10e40*/  F2FP.F16.E4M3.UNPACK_B R20, R2 ;  /* 0x00000002ff14723e */ /* 0x001fe200020006ff */
[----:B------:R-:W-:Y:S01]  /*10e50*/  IMAD R18, R6, 0x100, R7 ;  /* 0x0000010006127824 */ /* 0x000fe200078e0207 */
[----:B---3--:R-:W-:Y:S04]  /*10e60*/  STL.64 [R1+0xd68], R14 ;  /* 0x000d680e01007387 */ /* 0x008fe80000100a00 */
[----:B--2---:R0:W-:Y:S04]  /*10e70*/  STL.64 [R1+0xd60], R12 ;  /* 0x000d600c01007387 */ /* 0x0041e80000100a00 */
[----:B0-----:R-:W2:Y:S04]  /*10e80*/  LDL.LU.64 R12, [R1+0x160] ;  /* 0x00016000010c7983 */ /* 0x001ea80000300a00 */
[----:B------:R-:W2:Y:S04]  /*10e90*/  LDL.LU.64 R14, [R1+0x168] ;  /* 0x00016800010e7983 */ /* 0x000ea80000300a00 */
[----:B------:R-:W3:Y:S04]  /*10ea0*/  LDL.LU.64 R4, [R1] ;  /* 0x0000000001047983 */ /* 0x000ee80000300a00 */
[----:B------:R-:W3:Y:S04]  /*10eb0*/  LDL.LU.64 R6, [R1+0x8] ;  /* 0x0000080001067983 */ /* 0x000ee80000300a00 */
[----:B------:R-:W4:Y:S01]  /*10ec0*/  LDL.LU R2, [R1+0xc4] ;  /* 0x0000c40001027983 */ /* 0x000f220000300800 */
[----:B------:R-:W-:Y:S01]  /*10ed0*/  IMAD.MOV.U32 R0, RZ, RZ, R21 ;  /* 0x000000ffff007224 */ /* 0x000fe200078e0015 */
[----:B------:R-:W-:-:S02]  /*10ee0*/  F2FP.F16.E4M3.UNPACK_B R21, R3 ;  /* 0x00000003ff15723e */ /* 0x000fc400020006ff */
[----:B------:R-:W-:Y:S02]  /*10ef0*/  F2FP.F16.E4M3.UNPACK_B R22, R16 ;  /* 0x00000010ff16723e */ /* 0x000fe400020006ff */
[----:B------:R-:W-:Y:S02]  /*10f00*/  F2FP.F16.E4M3.UNPACK_B R23, R17 ;  /* 0x00000011ff17723e */ /* 0x000fe400020006ff */
[----:B------:R-:W-:Y:S02]  /*10f10*/  F2FP.F16.E4M3.UNPACK_B R26, R26 ;  /* 0x0000001aff1a723e */ /* 0x000fe400020006ff */
[----:B------:R-:W-:Y:S01]  /*10f20*/  F2FP.F16.E4M3.UNPACK_B R27, R27 ;  /* 0x0000001bff1b723e */ /* 0x000fe200020006ff */
[----:B------:R-:W-:-:S06]  /*10f30*/  IMAD R11, R11, 0x100, R9 ;  /* 0x000001000b0b7824 */ /* 0x000fcc00078e0209 */
[----:B--2---:R-:W-:Y:S01]  /*10f40*/  HMMA.16816.F32 R12, R20, R26, R12 ;  /* 0x0000001a140c723c */ /* 0x004fe2000000180c */
[----:B----4-:R-:W-:Y:S02]  /*10f50*/  IMAD R2, R8, 0x100, R2 ;  /* 0x0000010008027824 */ /* 0x010fe400078e0202 */
[----:B------:R-:W2:Y:S04]  /*10f60*/  LDL.LU R8, [R1+0xd74] ;  /* 0x000d740001087983 */ /* 0x000ea80000300800 */
[----:B------:R-:W2:-:S15]  /*10f70*/  LDL.LU R9, [R1+0xd70] ;  /* 0x000d700001097983 */ /* 0x000e9e0000300800 */
[----:B------:R-:W-:-:S01]  /*10f80*/  NOP ;  /* 0x0000000000007918 */ /* 0x000fc20000000000 */
[----:B------:R-:W-:Y:S04]  /*10f90*/  STL.64 [R1+0x20], R12 ;  /* 0x0000200c01007387 */ /* 0x000fe80000100a00 */
[----:B------:R0:W-:Y:S04]  /*10fa0*/  STL.64 [R1+0x28], R14 ;  /* 0x0000280e01007387 */ /* 0x0001e80000100a00 */
[----:B0-----:R-:W4:Y:S04]  /*10fb0*/  LDL.LU.64 R14, [R1+0xd68] ;  /* 0x000d6800010e7983 */ /* 0x001f280000300a00 */
[----:B------:R-:W4:Y:S01]  /*10fc0*/  LDL.LU.64 R12, [R1+0xd60] ;  /* 0x000d6000010c7983 */ /* 0x000f220000300a00 */
[----:B------:R-:W-:-:S02]  /*10fd0*/  F2FP.F16.E4M3.UNPACK_B R24, R24 ;  /* 0x00000018ff18723e */ /* 0x000fc400020006ff */
[----:B------:R-:W-:Y:S02]  /*10fe0*/  F2FP.F16.E4M3.UNPACK_B R25, R25 ;  /* 0x00000019ff19723e */ /* 0x000fe400020006ff */
[----:B------:R-:W-:Y:S02]  /*10ff0*/  F2FP.F16.E4M3.UNPACK_B R16, R18 ;  /* 0x00000012ff10723e */ /* 0x000fe400020006ff */
[----:B------:R-:W-:Y:S02]  /*11000*/  F2FP.F16.E4M3.UNPACK_B R18, R2 ;  /* 0x00000002ff12723e */ /* 0x000fe400020006ff */
[----:B------:R-:W-:Y:S02]  /*11010*/  F2FP.F16.E4M3.UNPACK_B R2, R10 ;  /* 0x0000000aff02723e */ /* 0x000fe400020006ff */
[----:B------:R-:W-:Y:S01]  /*11020*/  F2FP.F16.E4M3.UNPACK_B R3, R29 ;  /* 0x0000001dff03723e */ /* 0x000fe200020006ff */
[----:B------:R-:W2:Y:S06]  /*11030*/  LDL.LU R10, [R1+0xd58] ;  /* 0x000d5800010a7983 */ /* 0x000eac0000300800 */
[----:B---3--:R-:W-:Y:S01]  /*11040*/  HMMA.16816.F32 R4, R20, R2, R4 ;  /* 0x000000021404723c */ /* 0x008fe20000001804 */
[----:B------:R0:W-:Y:S01]  /*11050*/  STL [R1+0xd18], R0 ;  /* 0x000d180001007387 */ /* 0x0001e20000100800 */
[----:B------:R-:W-:-:S02]  /*11060*/  F2FP.F16.E4M3.UNPACK_B R17, R19 ;  /* 0x00000013ff11723e */ /* 0x000fc400020006ff */
[----:B------:R-:W-:Y:S02]  /*11070*/  F2FP.F16.E4M3.UNPACK_B R19, R11 ;  /* 0x0000000bff13723e */ /* 0x000fe400020006ff */
[----:B------:R-:W-:-:S15]  /*11080*/  F2FP.F16.E4M3.UNPACK_B R29, R0 ;  /* 0x00000000ff1d723e */ /* 0x000fde00020006ff */
[----:B------:R-:W-:-:S03]  /*11090*/  NOP ;  /* 0x0000000000007918 */ /* 0x000fc60000000000 */
[----:B0-----:R-:W-:Y:S01]  /*110a0*/  IMAD.MOV.U32 R0, RZ, RZ, R7 ;  /* 0x000000ffff007224 */ /* 0x001fe200078e0007 */
[----:B----4-:R-:W-:-:S15]  /*110b0*/  HMMA.16816.F32 R12, R20, R24, R12 ;  /* 0x00000018140c723c */ /* 0x010fde000000180c */
[----:B------:R-:W-:-:S08]  /*110c0*/  NOP ;  /* 0x0000000000007918 */ /* 0x000fd00000000000 */
[----:B------:R-:W-:Y:S04]  /*110d0*/  STL.64 [R1+0x40], R12 ;  /* 0x0000400c01007387 */ /* 0x000fe80000100a00 */
[----:B------:R0:W-:Y:S04]  /*110e0*/  STL.64 [R1+0x48], R14 ;  /* 0x0000480e01007387 */ /* 0x0001e80000100a00 */
[----:B0-----:R-:W3:Y:S04]  /*110f0*/  LDL.LU.64 R14, [R1+0xd50] ;  /* 0x000d5000010e7983 */ /* 0x001ee80000300a00 */
[----:B------:R-:W3:Y:S04]  /*11100*/  LDL.LU.64 R12, [R1+0xd48] ;  /* 0x000d4800010c7983 */ /* 0x000ee80000300a00 */
[----:B------:R-:W2:Y:S04]  /*11110*/  LDL.LU R11, [R1+0xd40] ;  /* 0x000d4000010b7983 */ /* 0x000ea80000300800 */
[----:B------:R-:W-:Y:S04]  /*11120*/  STL.64 [R1+0x30], R4 ;  /* 0x0000300401007387 */ /* 0x000fe80000100a00 */
[----:B------:R0:W-:Y:S04]  /*11130*/  STL [R1+0x38], R6 ;  /* 0x0000380601007387 */ /* 0x0001e80000100800 */
[----:B0-----:R-:W4:Y:S04]  /*11140*/  LDL.LU.64 R6, [R1+0xd38] ;  /* 0x000d380001067983 */ /* 0x001f280000300a00 */
[----:B------:R-:W4:Y:S04]  /*11150*/  LDL.LU.64 R4, [R1+0xd30] ;  /* 0x000d300001047983 */ /* 0x000f280000300a00 */
[----:B------:R0:W-:Y:S04]  /*11160*/  STL [R1+0xd24], R2 ;  /* 0x000d240201007387 */ /* 0x0001e80000100800 */
[----:B0-----:R-:W3:Y:S01]  /*11170*/  LDL.LU R2, [R1+0x180] ;  /* 0x0001800001027983 */ /* 0x001ee20000300800 */
[----:B------:R-:W-:-:S03]  /*11180*/  F2FP.F16.E4M3.UNPACK_B R28, R28 ;  /* 0x0000001cff1c723e */ /* 0x000fc600020006ff */
[----:B---3--:R0:W-:Y:S04]  /*11190*/  STL [R1+0xd28], R2 ;  /* 0x000d280201007387 */ /* 0x0081e80000100800 */
[----:B0-----:R-:W3:Y:S01]  /*111a0*/  LDL.LU R2, [R1+0x178] ;  /* 0x0001780001027983 */ /* 0x001ee20000300800 */
[----:B------:R-:W-:Y:S06]  /*111b0*/  HMMA.16816.F32 R12, R20, R28, R12 ;  /* 0x0000001c140c723c */ /* 0x000fec000000180c */
[----:B--2---:R-:W-:-:S15]  /*111c0*/  HMMA.16816.F32 R8, R16, R26, R8 ;  /* 0x0000001a1008723c */ /* 0x004fde0000001808 */
[----:B------:R-:W-:-:S03]  /*111d0*/  NOP ;  /* 0x0000000000007918 */ /* 0x000fc60000000000 */
[----:B------:R-:W-:Y:S02]  /*111e0*/  IMAD.MOV.U32 R23, RZ, RZ, R12 ;  /* 0x000000ffff177224 */ /* 0x000fe400078e000c */
[----:B------:R-:W-:Y:S02]  /*111f0*/  IMAD.MOV.U32 R22, RZ, RZ, R13 ;  /* 0x000000ffff167224 */ /* 0x000fe400078e000d */
[----:B------:R-:W-:Y:S02]  /*11200*/  IMAD.MOV.U32 R21, RZ, RZ, R14 ;  /* 0x000000ffff157224 */ /* 0x000fe400078e000e */
[----:B------:R-:W-:Y:S02]  /*11210*/  IMAD.MOV.U32 R20, RZ, RZ, R15 ;  /* 0x000000ffff147224 */ /* 0x000fe400078e000f */
[----:B------:R-:W-:Y:S02]  /*11220*/  IMAD.MOV.U32 R27, RZ, RZ, R10 ;  /* 0x000000ffff1b7224 */ /* 0x000fe400078e000a */
[----:B------:R-:W-:Y:S01]  /*11230*/  IMAD.MOV.U32 R26, RZ, RZ, R11 ;  /* 0x000000ffff1a7224 */ /* 0x000fe200078e000b */
[----:B---3--:R0:W-:Y:S04]  /*11240*/  STL [R1+0xd2c], R2 ;  /* 0x000d2c0201007387 */ /* 0x0081e80000100800 */
[----:B0-----:R-:W2:Y:S04]  /*11250*/  LDL.LU R2, [R1+0x134] ;  /* 0x0001340001027983 */ /* 0x001ea80000300800 */
[----:B------:R0:W-:Y:S04]  /*11260*/  STL [R1+0xd20], R3 ;  /* 0x000d200301007387 */ /* 0x0001e80000100800 */
[----:B0-----:R-:W3:Y:S04]  /*11270*/  LDL.LU R3, [R1+0x188] ;  /* 0x0001880001037983 */ /* 0x001ee80000300800 */
[----:B------:R0:W-:Y:S04]  /*11280*/  STL [R1+0xd1c], R0 ;  /* 0x000d1c0001007387 */ /* 0x0001e80000100800 */
[----:B------:R-:W4:Y:S04]  /*11290*/  LDL.LU R12, [R1+0x120] ;  /* 0x00012000010c7983 */ /* 0x000f280000300800 */
[----:B------:R-:W2:Y:S04]  /*112a0*/  LDL.LU R13, [R1+0x128] ;  /* 0x00012800010d7983 */ /* 0x000ea80000300800 */
[----:B------:R-:W3:Y:S04]  /*112b0*/  LDL.LU R14, [R1+0x130] ;  /* 0x00013000010e7983 */ /* 0x000ee80000300800 */
[----:B------:R-:W3:Y:S04]  /*112c0*/  LDL.LU R15, [R1+0x174] ;  /* 0x00017400010f7983 */ /* 0x000ee80000300800 */
[----:B------:R1:W-:Y:S04]  /*112d0*/  STL [R1], R8 ;  /* 0x0000000801007387 */ /* 0x0003e80000100800 */
[----:B------:R-:W4:Y:S04]  /*112e0*/  LDL.LU R10, [R1+0x124] ;  /* 0x00012400010a7983 */ /* 0x000f280000300800 */
[----:B------:R-:W2:Y:S01]  /*112f0*/  LDL.LU R11, [R1+0x12c] ;  /* 0x00012c00010b7983 */ /* 0x000ea20000300800 */
[----:B0-----:R-:W-:-:S02]  /*11300*/  IMAD.MOV.U32 R0, RZ, RZ, R9 ;  /* 0x000000ffff007224 */ /* 0x001fc400078e0009 */
[----:B----4-:R-:W-:Y:S02]  /*11310*/  IMAD R12, R12, 0x100, R10 ;  /* 0x000001000c0c7824 */ /* 0x010fe400078e020a */
[----:B--2---:R-:W-:Y:S02]  /*11320*/  IMAD R13, R13, 0x100, R11 ;  /* 0x000001000d0d7824 */ /* 0x004fe400078e020b */
[----:B-1----:R-:W-:Y:S01]  /*11330*/  HMMA.16816.F32 R8, R16, R24, R4 ;  /* 0x000000181008723c */ /* 0x002fe20000001804 */
[----:B------:R-:W2:Y:S04]  /*11340*/  LDL.LU R24, [R1+0x17c] ;  /* 0x00017c0001187983 */ /* 0x000ea80000300800 */
[----:B------:R-:W4:Y:S04]  /*11350*/  LDL.LU R25, [R1+0x184] ;  /* 0x0001840001197983 */ /* 0x000f280000300800 */
[----:B------:R-:W2:Y:S04]  /*11360*/  LDL.LU.64 R4, [R1+0x150] ;  /* 0x0001500001047983 */ /* 0x000ea80000300a00 */
[----:B------:R-:W2:Y:S01]  /*11370*/  LDL.LU.64 R6, [R1+0x158] ;  /* 0x0001580001067983 */ /* 0x000ea20000300a00 */
[----:B---3--:R-:W-:-:S09]  /*11380*/  IMAD R14, R14, 0x100, R2 ;  /* 0x000001000e0e7824 */ /* 0x008fd200078e0202 */
[----:B------:R0:W-:Y:S04]  /*11390*/  STL [R1+0xcc0], R10 ;  /* 0x000cc00a01007387 */ /* 0x0001e80000100800 */
[----:B0-----:R-:W3:Y:S04]  /*113a0*/  LDL.LU R10, [R1+0x18c] ;  /* 0x00018c00010a7983 */ /* 0x001ee80000300800 */
[----:B------:R0:W-:Y:S04]  /*113b0*/  STL [R1+0xcbc], R11 ;  /* 0x000cbc0b01007387 */ /* 0x0001e80000100800 */
[----:B0-----:R-:W3:Y:S04]  /*113c0*/  LDL.LU R11, [R1+0x190] ;  /* 0x00019000010b7983 */ /* 0x001ee80000300800 */
[----:B------:R-:W4:Y:S02]  /*113d0*/  LDL.LU R2, [R1+0xd2c] ;  /* 0x000d2c0001027983 */ /* 0x000f240000300800 */
[----:B----4-:R-:W-:-:S02]  /*113e0*/  IMAD R15, R15, 0x100, R2 ;  /* 0x000001000f0f7824 */ /* 0x010fc400078e0202 */
[----:B------:R-:W2:Y:S01]  /*113f0*/  LDL.LU R2, [R1+0xd28] ;  /* 0x000d280001027983 */ /* 0x000ea20000300800 */
[----:B---3--:R-:W-:Y:S02]  /*11400*/  IMAD R11, R10, 0x100, R11 ;  /* 0x000001000a0b7824 */ /* 0x008fe400078e020b */
[----:B------:R-:W-:Y:S02]  /*11410*/  IMAD R25, R25, 0x100, R3 ;  /* 0x0000010019197824 */ /* 0x000fe400078e0203 */
[----:B--2---:R-:W-:Y:S02]  /*11420*/  IMAD R24, R24, 0x100, R2 ;  /* 0x0000010018187824 */ /* 0x004fe400078e0202 */
[----:B------:R-:W2:Y:S04]  /*11430*/  LDL.LU R2, [R1+0xd24] ;  /* 0x000d240001027983 */ /* 0x000ea80000300800 */
[----:B------:R-:W2:Y:S04]  /*11440*/  LDL.LU R3, [R1+0xd20] ;  /* 0x000d200001037983 */ /* 0x000ea80000300800 */
[----:B------:R-:W3:Y:S04]  /*11450*/  LDL.LU R10, [R1+0x1a0] ;  /* 0x0001a000010a7983 */ /* 0x000ee80000300800 */
[----:B------:R0:W-:Y:S04]  /*11460*/  STL [R1+0x50], R11 ;  /* 0x0000500b01007387 */ /* 0x0001e80000100800 */
[----:B0-----:R-:W3:Y:S04]  /*11470*/  LDL.LU R11, [R1+0x1a8] ;  /* 0x0001a800010b7983 */ /* 0x001ee80000300800 */
[----:B---3--:R-:W-:Y:S04]  /*11480*/  STL.64 [R1+0xcd0], R10 ;  /* 0x000cd00a01007387 */ /* 0x008fe80000100a00 */
[----:B------:R0:W-:Y:S04]  /*11490*/  STL.64 [R1+0xcc8], R8 ;  /* 0x000cc80801007387 */ /* 0x0001e80000100a00 */
[----:B0-----:R-:W3:Y:S01]  /*114a0*/  LDL.LU R8, [R1] ;  /* 0x0000000001087983 */ /* 0x001ee20000300800 */
[----:B------:R-:W-:-:S02]  /*114b0*/  IMAD.MOV.U32 R10, RZ, RZ, R27 ;  /* 0x000000ffff0a7224 */ /* 0x000fc400078e001b */
[----:B------:R-:W-:Y:S02]  /*114c0*/  IMAD.MOV.U32 R11, RZ, RZ, R26 ;  /* 0x000000ffff0b7224 */ /* 0x000fe400078e001a */
[----:B------:R-:W-:Y:S01]  /*114d0*/  IMAD.MOV.U32 R9, RZ, RZ, R0 ;  /* 0x000000ffff097224 */ /* 0x000fe200078e0000 */
[----:B--2---:R-:W-:Y:S01]  /*114e0*/  HMMA.16816.F32 R4, R16, R2, R4 ;  /* 0x000000021004723c */ /* 0x004fe20000001804 */
[----:B------:R-:W2:Y:S04]  /*114f0*/  LDL.LU R0, [R1+0xd1c] ;  /* 0x000d1c0001007983 */ /* 0x000ea80000300800 */
[----:B------:R-:W4:Y:S04]  /*11500*/  LDL.LU R2, [R1+0x60] ;  /* 0x0000600001027983 */ /* 0x000f280000300800 */
[----:B------:R-:W4:Y:S04]  /*11510*/  LDL.LU R3, [R1+0x64] ;  /* 0x0000640001037983 */ /* 0x000f280000300800 */
[----:B------:R0:W-:Y:S02]  /*11520*/  STL.64 [R1+0xce0], R10 ;  /* 0x000ce00a01007387 */ /* 0x0001e40000100a00 */
[----:B0-----:R-:W-:-:S02]  /*11530*/  IMAD.MOV.U32 R10, RZ, RZ, R21 ;  /* 0x000000ffff0a7224 */ /* 0x001fc400078e0015 */
[----:B------:R-:W-:Y:S01]  /*11540*/  IMAD.MOV.U32 R11, RZ, RZ, R20 ;  /* 0x000000ffff0b7224 */ /* 0x000fe200078e0014 */
[----:B---3--:R0:W-:Y:S04]  /*11550*/  STL.64 [R1+0xcd8], R8 ;  /* 0x000cd80801007387 */ /* 0x0081e80000100a00 */
[----:B------:R-:W3:Y:S01]  /*11560*/  LDL.LU.64 R20, [R1+0x140] ;  /* 0x0001400001147983 */ /* 0x000ee20000300a00 */
[----:B0-----:R-:W-:Y:S02]  /*11570*/  IMAD.MOV.U32 R8, RZ, RZ, R23 ;  /* 0x000000ffff087224 */ /* 0x001fe400078e0017 */
[----:B------:R-:W-:Y:S02]  /*11580*/  IMAD.MOV.U32 R9, RZ, RZ, R22 ;  /* 0x000000ffff097224 */ /* 0x000fe400078e0016 */
[----:B------:R-:W3:Y:S04]  /*11590*/  LDL.LU.64 R22, [R1+0x148] ;  /* 0x0001480001167983 */ /* 0x000ee80000300a00 */
[----:B------:R-:W4:Y:S04]  /*115a0*/  LDL.LU R26, [R1+0x70] ;  /* 0x00007000011a7983 */ /* 0x000f280000300800 */
[----:B------:R-:W4:Y:S04]  /*115b0*/  LDL.LU R27, [R1+0x74] ;  /* 0x00007400011b7983 */ /* 0x000f280000300800 */
[----:B------:R-:W-:Y:S04]  /*115c0*/  STL.64 [R1+0xcf0], R10 ;  /* 0x000cf00a01007387 */ /* 0x000fe80000100a00 */
[----:B------:R0:W-:Y:S04]  /*115d0*/  STL.64 [R1+0xce8], R8 ;  /* 0x000ce80801007387 */ /* 0x0001e80000100a00 */
[----:B0-----:R-:W3:Y:S04]  /*115e0*/  LDL.LU R8, [R1+0x30] ;  /* 0x0000300001087983 */ /* 0x001ee80000300800 */
[----:B------:R-:W3:Y:S04]  /*115f0*/  LDL.LU R9, [R1+0x34] ;  /* 0x0000340001097983 */ /* 0x000ee80000300800 */
[----:B------:R-:W4:Y:S01]  /*11600*/  LDL.LU R10, [R1+0x38] ;  /* 0x00003800010a7983 */ /* 0x000f220000300800 */
[----:B--2---:R-:W-:-:S03]  /*11610*/  IMAD.MOV.U32 R11, RZ, RZ, R0 ;  /* 0x000000ffff0b7224 */ /* 0x004fc600078e0000 */
[----:B------:R-:W2:Y:S04]  /*11620*/  LDL.LU R0, [R1+0xd18] ;  /* 0x000d180001007983 */ /* 0x000ea80000300800 */
[----:B----4-:R-:W-:Y:S04]  /*11630*/  STL.64 [R1+0xd00], R10 ;  /* 0x000d000a01007387 */ /* 0x010fe80000100a00 */
[----:B---3--:R0:W-:Y:S04]  /*11640*/  STL.64 [R1+0xcf8], R8 ;  /* 0x000cf80801007387 */ /* 0x0081e80000100a00 */
[----:B0-----:R-:W3:Y:S04]  /*11650*/  LDL.LU R8, [R1+0x40] ;  /* 0x0000400001087983 */ /* 0x001ee80000300800 */
[----:B------:R-:W3:Y:S04]  /*11660*/  LDL.LU R9, [R1+0x44] ;  /* 0x0000440001097983 */ /* 0x000ee80000300800 */
[----:B------:R-:W4:Y:S04]  /*11670*/  LDL.LU R10, [R1+0x48] ;  /* 0x00004800010a7983 */ /* 0x000f280000300800 */
[----:B------:R-:W4:Y:S01]  /*11680*/  LDL.LU R11, [R1+0x4c] ;  /* 0x00004c00010b7983 */ /* 0x000f220000300800 */
[----:B------:R-:W-:Y:S01]  /*11690*/  HMMA.16816.F32 R20, R16, R28, R20 ;  /* 0x0000001c1014723c */ /* 0x000fe20000001814 */
[----:B------:R-:W-:-:S02]  /*116a0*/  F2FP.F16.E4M3.UNPACK_B R12, R12 ;  /* 0x0000000cff0c723e */ /* 0x000fc400020006ff */
[----:B----4-:R-:W-:Y:S04]  /*116b0*/  STL.64 [R1+0xd10], R10 ;  /* 0x000d100a01007387 */ /* 0x010fe80000100a00 */
[----:B---3--:R0:W-:Y:S04]  /*116c0*/  STL.64 [R1+0xd08], R8 ;  /* 0x000d080801007387 */ /* 0x0081e80000100a00 */
[----:B0-----:R-:W3:Y:S04]  /*116d0*/  LDL.LU R8, [R1+0x20] ;  /* 0x0000200001087983 */ /* 0x001ee80000300800 */
[----:B------:R-:W3:Y:S04]  /*116e0*/  LDL.LU R9, [R1+0x24] ;  /* 0x0000240001097983 */ /* 0x000ee80000300800 */
[----:B------:R-:W3:Y:S04]  /*116f0*/  LDL.LU R10, [R1+0x28] ;  /* 0x00002800010a7983 */ /* 0x000ee80000300800 */
[----:B------:R-:W3:Y:S04]  /*11700*/  LDL.LU R11, [R1+0x2c] ;  /* 0x00002c00010b7983 */ /* 0x000ee80000300800 */
[----:B------:R0:W-:Y:S04]  /*11710*/  STL [R1+0xcb8], R7 ;  /* 0x000cb80701007387 */ /* 0x0001e80000100800 */
[----:B0-----:R-:W4:Y:S04]  /*11720*/  LDL.LU R7, [R1+0x194] ;  /* 0x0001940001077983 */ /* 0x001f280000300800 */
[----:B------:R-:W4:Y:S01]  /*11730*/  LDL.LU R19, [R1+0x198] ;  /* 0x0001980001137983 */ /* 0x000f220000300800 */
[----:B------:R-:W-:-:S02]  /*11740*/  F2FP.F16.E4M3.UNPACK_B R13, R13 ;  /* 0x0000000dff0d723e */ /* 0x000fc400020006ff */
[----:B------:R-:W-:Y:S02]  /*11750*/  F2FP.F16.E4M3.UNPACK_B R14, R14 ;  /* 0x0000000eff0e723e */ /* 0x000fe400020006ff */
[----:B------:R-:W-:Y:S02]  /*11760*/  F2FP.F16.E4M3.UNPACK_B R15, R15 ;  /* 0x0000000fff0f723e */ /* 0x000fe400020006ff */
[----:B------:R-:W-:Y:S02]  /*11770*/  F2FP.F16.E4M3.UNPACK_B R2, R2.H1 ;  /* 0x00000002ff02723e */ /* 0x000fe400030006ff */
[----:B------:R-:W-:Y:S01]  /*11780*/  F2FP.F16.E4M3.UNPACK_B R3, R3.H1 ;  /* 0x00000003ff03723e */ /* 0x000fe200030006ff */
[----:B------:R-:W2:Y:S04]  /*11790*/  LDL.LU R18, [R1+0x50] ;  /* 0x0000500001127983 */ /* 0x000ea80000300800 */
[----:B------:R-:W2:Y:S04]  /*117a0*/  LDL.LU R28, [R1+0x84] ;  /* 0x00008400011c7983 */ /* 0x000ea80000300800 */
[----:B------:R-:W2:Y:S01]  /*117b0*/  LDL.LU R29, [R1+0x90] ;  /* 0x00009000011d7983 */ /* 0x000ea20000300800 */
[----:B------:R-:W-:Y:S01]  /*117c0*/  F2FP.F16.E4M3.UNPACK_B R16, R24 ;  /* 0x00000018ff10723e */ /* 0x000fe200020006ff */
[----:B---3--:R-:W-:Y:S01]  /*117d0*/  HMMA.16816.F32 R8, R12, R2, R8 ;  /* 0x000000020c08723c */ /* 0x008fe20000001808 */
[----:B----4-:R-:W-:-:S02]  /*117e0*/  IMAD R19, R7, 0x100, R19 ;  /* 0x0000010007137824 */ /* 0x010fc400078e0213 */
[----:B------:R-:W3:Y:S04]  /*117f0*/  LDL.LU R7, [R1+0x1b0] ;  /* 0x0001b00001077983 */ /* 0x000ee80000300800 */
[----:B------:R-:W4:-:S15]  /*11800*/  LDL.LU R24, [R1+0x80] ;  /* 0x0000800001187983 */ /* 0x000f1e0000300800 */
[----:B------:R-:W-:-:S01]  /*11810*/  NOP ;  /* 0x0000000000007918 */ /* 0x000fc20000000000 */
[----:B------:R-:W-:Y:S04]  /*11820*/  STL.64 [R1+0x20], R8 ;  /* 0x0000200801007387 */ /* 0x000fe80000100a00 */
[----:B------:R0:W-:Y:S04]  /*11830*/  STL.64 [R1+0x28], R10 ;  /* 0x0000280a01007387 */ /* 0x0001e80000100a00 */
[----:B0-----:R-:W3:Y:S04]  /*11840*/  LDL.LU.64 R10, [R1+0xd10] ;  /* 0x000d1000010a7983 */ /* 0x001ee80000300a00 */
[----:B------:R-:W3:Y:S01]  /*11850*/  LDL.LU.64 R8, [R1+0xd08] ;  /* 0x000d080001087983 */ /* 0x000ee20000300a00 */
[----:B------:R-:W-:-:S02]  /*11860*/  F2FP.F16.E4M3.UNPACK_B R26, R26.H1 ;  /* 0x0000001aff1a723e */ /* 0x000fc400030006ff */
[----:B------:R-:W-:Y:S02]  /*11870*/  F2FP.F16.E4M3.UNPACK_B R27, R27.H1 ;  /* 0x0000001bff1b723e */ /* 0x000fe400030006ff */
[----:B------:R-:W-:Y:S02]  /*11880*/  F2FP.F16.E4M3.UNPACK_B R17, R25 ;  /* 0x00000019ff11723e */ /* 0x000fe400020006ff */
[----:B--2---:R-:W-:Y:S02]  /*11890*/  F2FP.F16.E4M3.UNPACK_B R25, R28.H1 ;  /* 0x0000001cff19723e */ /* 0x004fe400030006ff */
[----:B------:R-:W-:Y:S02]  /*118a0*/  F2FP.F16.E4M3.UNPACK_B R28, R29.H1 ;  /* 0x0000001dff1c723e */ /* 0x000fe400030006ff */
[----:B------:R-:W-:Y:S01]  /*118b0*/  F2FP.F16.E4M3.UNPACK_B R29, R0.H1 ;  /* 0x00000000ff1d723e */ /* 0x000fe200030006ff */
[----:B---3--:R-:W-:-:S15]  /*118c0*/  HMMA.16816.F32 R8, R12, R26, R8 ;  /* 0x0000001a0c08723c */ /* 0x008fde0000001808 */
[----:B------:R-:W-:-:S08]  /*118d0*/  NOP ;  /* 0x0000000000007918 */ /* 0x000fd00000000000 */
[----:B------:R-:W-:Y:S04]  /*118e0*/  STL.64 [R1+0x50], R8 ;  /* 0x0000500801007387 */ /* 0x000fe80000100a00 */
[----:B------:R0:W-:Y:S01]  /*118f0*/  STL [R1+0x5c], R11 ;  /* 0x00005c0b01007387 */ /* 0x0001e20000100800 */
[----:B------:R-:W-:-:S03]  /*11900*/  IMAD.MOV.U32 R0, RZ, RZ, R10 ;  /* 0x000000ffff007224 */ /* 0x000fc600078e000a */
[----:B0-----:R-:W2:Y:S04]  /*11910*/  LDL.LU.64 R10, [R1+0xd00] ;  /* 0x000d0000010a7983 */ /* 0x001ea80000300a00 */
[----:B------:R-:W2:Y:S01]  /*11920*/  LDL.LU.64 R8, [R1+0xcf8] ;  /* 0x000cf80001087983 */ /* 0x000ea20000300a00 */
[----:B----4-:R-:W-:-:S03]  /*11930*/  F2FP.F16.E4M3.UNPACK_B R24, R24.H1 ;  /* 0x00000018ff18723e */ /* 0x010fc600030006ff */
[----:B------:R-:W-:Y:S04]  /*11940*/  STL [R1+0xcb4], R0 ;  /* 0x000cb40001007387 */ /* 0x000fe80000100800 */
[----:B--2---:R-:W-:-:S15]  /*11950*/  HMMA.16816.F32 R8, R12, R24, R8 ;  /* 0x000000180c08723c */ /* 0x004fde0000001808 */
[----:B------:R-:W-:-:S08]  /*11960*/  NOP ;  /* 0x0000000000007918 */ /* 0x000fd00000000000 */
[----:B------:R-:W-:Y:S04]  /*11970*/  STL.64 [R1+0x40], R8 ;  /* 0x0000400801007387 */ /* 0x000fe80000100a00 */
[----:B------:R0:W-:Y:S04]  /*11980*/  STL.64 [R1+0x48], R10 ;  /* 0x0000480a01007387 */ /* 0x0001e80000100a00 */
[----:B0-----:R-:W2:Y:S04]  /*11990*/  LDL.LU.64 R10, [R1+0xcf0] ;  /* 0x000cf000010a7983 */ /* 0x001ea80000300a00 */
[----:B------:R-:W2:Y:S01]  /*119a0*/  LDL.LU.64 R8, [R1+0xce8] ;  /* 0x000ce80001087983 */ /* 0x000ea20000300a00 */
[----:B------:R-:W-:-:S02]  /*119b0*/  F2FP.F16.E4M3.UNPACK_B R18, R18 ;  /* 0x00000012ff12723e */ /* 0x000fc400020006ff */
[----:B------:R-:W-:Y:S01]  /*119c0*/  F2FP.F16.E4M3.UNPACK_B R19, R19 ;  /* 0x00000013ff13723e */ /* 0x000fe200020006ff */
[----:B--2---:R-:W-:Y:S01]  /*119d0*/  HMMA.16816.F32 R12, R12, R28, R8 ;  /* 0x0000001c0c0c723c */ /* 0x004fe20000001808 */
[----:B------:R-:W2:Y:S04]  /*119e0*/  LDL.LU.64 R10, [R1+0xce0] ;  /* 0x000ce000010a7983 */ /* 0x000ea80000300a00 */
[----:B------:R-:W2:-:S15]  /*119f0*/  LDL.LU.64 R8, [R1+0xcd8] ;  /* 0x000cd80001087983 */ /* 0x000e9e0000300a00 */
[----:B------:R-:W-:-:S03]  /*11a00*/  NOP ;  /* 0x0000000000007918 */ /* 0x000fc60000000000 */
[----:B------:R0:W-:Y:S04]  /*11a10*/  STL.64 [R1+0x30], R12 ;  /* 0x0000300c01007387 */ /* 0x0001e80000100a00 */
[----:B------:R1:W-:Y:S01]  /*11a20*/  STL [R1+0x38], R14 ;  /* 0x0000380e01007387 */ /* 0x0003e20000100800 */
[----:B------:R-:W-:-:S03]  /*11a30*/  IMAD.MOV.U32 R0, RZ, RZ, R15 ;  /* 0x000000ffff007224 */ /* 0x000fc600078e000f */
[----:B0-----:R-:W3:Y:S04]  /*11a40*/  LDL.LU R12, [R1+0x19c] ;  /* 0x00019c00010c7983 */ /* 0x001ee80000300800 */
[----:B------:R-:W4:Y:S04]  /*11a50*/  LDL.LU R13, [R1+0x1a4] ;  /* 0x0001a400010d7983 */ /* 0x000f280000300800 */
[----:B-1----:R-:W4:Y:S04]  /*11a60*/  LDL.LU R14, [R1+0x1bc] ;  /* 0x0001bc00010e7983 */ /* 0x002f280000300800 */
[----:B------:R-:W4:Y:S01]  /*11a70*/  LDL R15, [R1+0x6c] ;  /* 0x00006c00010f7983 */ /* 0x000f220000100800 */
[----:B--2---:R-:W-:-:S15]  /*11a80*/  HMMA.16816.F32 R8, R16, R2, R8 ;  /* 0x000000021008723c */ /* 0x004fde0000001808 */
[----:B------:R-:W-:-:S08]  /*11a90*/  NOP ;  /* 0x0000000000007918 */ /* 0x000fd00000000000 */
[----:B------:R-:W-:Y:S04]  /*11aa0*/  STL.64 [R1+0x10], R8 ;  /* 0x0000100801007387 */ /* 0x000fe80000100a00 */
[----:B------:R0:W-:Y:S04]  /*11ab0*/  STL.64 [R1+0x18], R10 ;  /* 0x0000180a01007387 */ /* 0x0001e80000100a00 */
[----:B0-----:R-:W3:Y:S04]  /*11ac0*/  LDL.LU.64 R10, [R1+0xcd0] ;  /* 0x000cd000010a7983 */ /* 0x001ee80000300a00 */
[----:B------:R-:W2:Y:S04]  /*11ad0*/  LDL.LU.64 R8, [R1+0xcc8] ;  /* 0x000cc80001087983 */ /* 0x000ea80000300a00 */
[----:B------:R-:W2:Y:S04]  /*11ae0*/  LDL.LU R2, [R1+0x1ac] ;  /* 0x0001ac0001027983 */ /* 0x000ea80000300800 */
[----:B------:R-:W2:Y:S01]  /*11af0*/  LDL.LU R3, [R1+0x1b4] ;  /* 0x0001b40001037983 */ /* 0x000ea20000300800 */
[----:B---3--:R-:W-:-:S02]  /*11b00*/  IMAD R12, R12, 0x100, R10 ;  /* 0x000001000c0c7824 */ /* 0x008fc400078e020a */
[----:B----4-:R-:W-:Y:S01]  /*11b10*/  IMAD R13, R13, 0x100, R11 ;  /* 0x000001000d0d7824 */ /* 0x010fe200078e020b */
[----:B------:R-:W3:Y:S04]  /*11b20*/  LDL.LU R10, [R1+0xcc0] ;  /* 0x000cc000010a7983 */ /* 0x000ee80000300800 */
[----:B------:R-:W3:Y:S01]  /*11b30*/  LDL.LU R11, [R1+0xcbc] ;  /* 0x000cbc00010b7983 */ /* 0x000ee20000300800 */
[----:B--2---:R-:W-:Y:S01]  /*11b40*/  IMAD R2, R2, 0x100, R7 ;  /* 0x0000010002027824 */ /* 0x004fe200078e0207 */
[----:B---3--:R-:W-:Y:S02]  /*11b50*/  HMMA.16816.F32 R8, R16, R26, R8 ;  /* 0x0000001a1008723c */ /* 0x008fe40000001808 */
[----:B------:R-:W2:Y:S04]  /*11b60*/  LDL.LU R26, [R1+0x1b8] ;  /* 0x0001b800011a7983 */ /* 0x000ea80000300800 */
[----:B------:R-:W3:-:S15]  /*11b70*/  LDL.LU R27, [R1+0x1c0] ;  /* 0x0001c000011b7983 */ /* 0x000ede0000300800 */
[----:B------:R-:W-:-:S02]  /*11b80*/  NOP ;  /* 0x0000000000007918 */ /* 0x000fc40000000000 */
[----:B------:R0:W-:Y:S04]  /*11b90*/  STL.64 [R1], R8 ;  /* 0x0000000801007387 */ /* 0x0001e80000100a00 */
[----:B------:R1:W-:Y:S04]  /*11ba0*/  STL.64 [R1+0x8], R10 ;  /* 0x0000080a01007387 */ /* 0x0003e80000100a00 */
[----:B0-----:R-:W4:Y:S04]  /*11bb0*/  LDL.LU R8, [R1+0x1c8] ;  /* 0x0001c80001087983 */ /* 0x001f280000300800 */
[----:B------:R-:W4:Y:S04]  /*11bc0*/  LDL.LU R9, [R1+0x1c4] ;  /* 0x0001c40001097983 */ /* 0x000f280000300800 */
[----:B-1----:R-:W4:Y:S04]  /*11bd0*/  LDL.LU R10, [R1+0x1d0] ;  /* 0x0001d000010a7983 */ /* 0x002f280000300800 */
[----:B------:R-:W4:Y:S04]  /*11be0*/  LDL.LU R11, [R1+0x1cc] ;  /* 0x0001cc00010b7983 */ /* 0x000f280000300800 */
[----:B------:R-:W4:Y:S01]  /*11bf0*/  LDL.LU R7, [R1+0xcb8] ;  /* 0x000cb80001077983 */ /* 0x000f220000300800 */
[----:B------:R-:W-:Y:S01]  /*11c00*/  HMMA.16816.F32 R20, R16, R28, R20 ;  /* 0x0000001c1014723c */ /* 0x000fe20000001814 */
[----:B--2---:R-:W-:-:S02]  /*11c10*/  IMAD R3, R3, 0x100, R26 ;  /* 0x0000010003037824 */ /* 0x004fc400078e021a */
[----:B---3--:R-:W-:Y:S02]  /*11c20*/  IMAD R14, R14, 0x100, R27 ;  /* 0x000001000e0e7824 */ /* 0x008fe400078e021b */
[----:B----4-:R-:W-:Y:S02]  /*11c30*/  IMAD R26, R9, 0x100, R8 ;  /* 0x00000100091a7824 */ /* 0x010fe400078e0208 */
[----:B------:R-:W-:Y:S02]  /*11c40*/  IMAD R27, R11, 0x100, R10 ;  /* 0x000001000b1b7824 */ /* 0x000fe400078e020a */
[----:B------:R-:W-:Y:S01]  /*11c50*/  HMMA.16816.F32 R8, R16, R24, R4 ;  /* 0x000000181008723c */ /* 0x000fe20000001804 */
[----:B------:R-:W2:Y:S06]  /*11c60*/  LDL R25, [R1+0x68] ;  /* 0x0000680001197983 */ /* 0x000eac0000100800 */
[----:B------:R-:W-:-:S02]  /*11c70*/  F2FP.F16.E4M3.UNPACK_B R7, R3 ;  /* 0x00000003ff07723e */ /* 0x000fc400020006ff */
[----:B------:R-:W-:-:S14]  /*11c80*/  F2FP.F16.E4M3.UNPACK_B R3, R15 ;  /* 0x0000000fff03723e */ /* 0x000fdc00020006ff */
[----:B------:R-:W-:Y:S04]  /*11c90*/  STL [R1+0xc64], R10 ;  /* 0x000c640a01007387 */ /* 0x000fe80000100800 */
[----:B------:R-:W-:Y:S04]  /*11ca0*/  STL [R1+0xc60], R11 ;  /* 0x000c600b01007387 */ /* 0x000fe80000100800 */
[----:B------:R-:W3:Y:S04]  /*11cb0*/  LDL.LU R24, [R1+0x1d8] ;  /* 0x0001d80001187983 */ /* 0x000ee80000300800 */
[----:B------:R-:W3:Y:S04]  /*11cc0*/  LDL.LU R15, [R1+0x1d4] ;  /* 0x0001d400010f7983 */ /* 0x000ee80000300800 */
[----:B------:R-:W-:Y:S04]  /*11cd0*/  STL.64 [R1+0xc70], R22 ;  /* 0x000c701601007387 */ /* 0x000fe80000100a00 */
[----:B------:R0:W-:Y:S04]  /*11ce0*/  STL.64 [R1+0xc68], R20 ;  /* 0x000c681401007387 */ /* 0x0001e80000100a00 */
[----:B0-----:R-:W4:Y:S04]  /*11cf0*/  LDL.LU R20, [R1+0x10] ;  /* 0x0000100001147983 */ /* 0x001f280000300800 */
[----:B------:R-:W4:Y:S04]  /*11d00*/  LDL.LU R21, [R1+0x14] ;  /* 0x0000140001157983 */ /* 0x000f280000300800 */
[----:B------:R-:W3:Y:S04]  /*11d10*/  LDL.LU R22, [R1+0x18] ;  /* 0x0000180001167983 */ /* 0x000ee80000300800 */
[----:B------:R-:W3:Y:S04]  /*11d20*/  LDL.LU R23, [R1+0x1c] ;  /* 0x00001c0001177983 */ /* 0x000ee80000300800 */
[----:B------:R-:W4:Y:S04]  /*11d30*/  LDL R18, [R1+0x88] ;  /* 0x0000880001127983 */ /* 0x000f280000100800 */
[----:B------:R-:W4:Y:S01]  /*11d40*/  LDL R19, [R1+0x8c] ;  /* 0x00008c0001137983 */ /* 0x000f220000100800 */
[----:B------:R-:W-:-:S02]  /*11d50*/  F2FP.F16.E4M3.UNPACK_B R6, R2 ;  /* 0x00000002ff06723e */ /* 0x000fc400020006ff */
[----:B--2---:R-:W-:Y:S02]  /*11d60*/  F2FP.F16.E4M3.UNPACK_B R2, R25 ;  /* 0x00000019ff02723e */ /* 0x004fe400020006ff */
[----:B------:R-:W2:Y:S04]  /*11d70*/  LDL R25, [R1+0x78] ;  /* 0x0000780001197983 */ /* 0x000ea80000100800 */
[----:B----4-:R0:W-:Y:S04]  /*11d80*/  STL.64 [R1+0xca8], R18 ;  /* 0x000ca81201007387 */ /* 0x0101e80000100a00 */
[----:B------:R-:W4:Y:S04]  /*11d90*/  LDL.LU R16, [R1+0x20] ;  /* 0x0000200001107983 */ /* 0x000f280000300800 */
[----:B------:R-:W4:Y:S04]  /*11da0*/  LDL.LU R17, [R1+0x24] ;  /* 0x0000240001117983 */ /* 0x000f280000300800 */
[----:B0-----:R-:W4:Y:S04]  /*11db0*/  LDL.LU R18, [R1+0x28] ;  /* 0x0000280001127983 */ /* 0x001f280000300800 */
[----:B------:R-:W4:Y:S04]  /*11dc0*/  LDL.LU R19, [R1+0x2c] ;  /* 0x00002c0001137983 */ /* 0x000f280000300800 */
[----:B---3--:R-:W-:Y:S04]  /*11dd0*/  STL.64 [R1+0xc80], R22 ;  /* 0x000c801601007387 */ /* 0x008fe80000100a00 */
[----:B------:R0:W-:Y:S04]  /*11de0*/  STL.64 [R1+0xc78], R20 ;  /* 0x000c781401007387 */ /* 0x0001e80000100a00 */
[----:B0-----:R-:W3:Y:S04]  /*11df0*/  LDL.LU R20, [R1+0x30] ;  /* 0x0000300001147983 */ /* 0x001ee80000300800 */
[----:B------:R-:W3:Y:S04]  /*11e00*/  LDL.LU R21, [R1+0x34] ;  /* 0x0000340001157983 */ /* 0x000ee80000300800 */
[----:B------:R-:W2:Y:S01]  /*11e10*/  LDL.LU R22, [R1+0x38] ;  /* 0x0000380001167983 */ /* 0x000ea20000300800 */
[----:B------:R-:W-:-:S03]  /*11e20*/  IMAD.MOV.U32 R23, RZ, RZ, R0 ;  /* 0x000000ffff177224 */ /* 0x000fc600078e0000 */
[----:B------:R-:W4:Y:S04]  /*11e30*/  LDL.LU R0, [R1+0xcb4] ;  /* 0x000cb40001007983 */ /* 0x000f280000300800 */
[----:B--2---:R-:W-:Y:S04]  /*11e40*/  STL.64 [R1+0xc90], R22 ;  /* 0x000c901601007387 */ /* 0x004fe80000100a00 */
[----:B---3--:R0:W-:Y:S04]  /*11e50*/  STL.64 [R1+0xc88], R20 ;  /* 0x000c881401007387 */ /* 0x0081e80000100a00 */
[----:B0-----:R-:W2:Y:S04]  /*11e60*/  LDL.LU R20, [R1+0x40] ;  /* 0x0000400001147983 */ /* 0x001ea80000300800 */
[----:B------:R-:W2:Y:S04]  /*11e70*/  LDL.LU R21, [R1+0x44] ;  /* 0x0000440001157983 */ /* 0x000ea80000300800 */
[----:B------:R-:W3:Y:S04]  /*11e80*/  LDL.LU R22, [R1+0x48] ;  /* 0x0000480001167983 */ /* 0x000ee80000300800 */
[----:B------:R-:W3:Y:S01]  /*11e90*/  LDL.LU R23, [R1+0x4c] ;  /* 0x00004c0001177983 */ /* 0x000ee20000300800 */
[----:B------:R-:W-:-:S02]  /*11ea0*/  F2FP.F16.E4M3.UNPACK_B R4, R12 ;  /* 0x0000000cff04723e */ /* 0x000fc400020006ff */
[----:B------:R-:W-:Y:S01]  /*11eb0*/  F2FP.F16.E4M3.UNPACK_B R5, R13 ;  /* 0x0000000dff05723e */ /* 0x000fe200020006ff */
[----:B---3--:R4:W-:Y:S04]  /*11ec0*/  STL.64 [R1+0xca0], R22 ;  /* 0x000ca01601007387 */ /* 0x0089e80000100a00 */
[----:B--2---:R0:W-:Y:S01]  /*11ed0*/  STL.64 [R1+0xc98], R20 ;  /* 0x000c981401007387 */ /* 0x0041e20000100a00 */
[----:B----4-:R-:W-:-:S03]  /*11ee0*/  IMAD.MOV.U32 R22, RZ, RZ, R0 ;  /* 0x000000ffff167224 */ /* 0x010fc600078e0000 */
[----:B0-----:R-:W2:Y:S04]  /*11ef0*/  LDL.LU R20, [R1+0x50] ;  /* 0x0000500001147983 */ /* 0x001ea80000300800 */
[----:B------:R-:W2:Y:S04]  /*11f00*/  LDL.LU R21, [R1+0x54] ;  /* 0x0000540001157983 */ /* 0x000ea80000300800 */
[----:B------:R-:W3:Y:S04]  /*11f10*/  LDL.LU R0, [R1+0xcb0] ;  /* 0x000cb00001007983 */ /* 0x000ee80000300800 */
[----:B------:R-:W2:Y:S01]  /*11f20*/  LDL.LU R23, [R1+0x5c] ;  /* 0x00005c0001177983 */ /* 0x000ea20000300800 */
[----:B------:R-:W-:Y:S01]  /*11f30*/  IMAD R15, R15, 0x100, R24 ;  /* 0x000001000f0f7824 */ /* 0x000fe200078e0218 */
[----:B------:R-:W-:Y:S01]  /*11f40*/  F2FP.F16.E4M3.UNPACK_B R24, R25 ;  /* 0x00000019ff18723e */ /* 0x000fe200020006ff */
[----:B------:R-:W-:Y:S01]  /*11f50*/  HMMA.16816.F32 R16, R4, R2, R16 ;  /* 0x000000020410723c */ /* 0x000fe20000001810 */
[----:B------:R-:W4:Y:S04]  /*11f60*/  LDL.LU R28, [R1+0x98] ;  /* 0x00009800011c7983 */ /* 0x000f280000300800 */
[----:B------:R-:W4:Y:S04]  /*11f70*/  LDL.LU R29, [R1+0x9c] ;  /* 0x00009c00011d7983 */ /* 0x000f280000300800 */
[----:B------:R-:W4:Y:S04]  /*11f80*/  LDL.LU R10, [R1+0x1e8] ;  /* 0x0001e800010a7983 */ /* 0x000f280000300800 */
[----:B------:R-:W4:Y:S01]  /*11f90*/  LDL.LU R11, [R1+0x1f0] ;  /* 0x0001f000010b7983 */ /* 0x000f220000300800 */
[----:B------:R-:W-:-:S03]  /*11fa0*/  F2FP.F16.E4M3.UNPACK_B R13, R26 ;  /* 0x0000001aff0d723e */ /* 0x000fc600020006ff */
[----:B------:R-:W4:Y:S01]  /*11fb0*/  LDL.LU R26, [R1+0x1dc] ;  /* 0x0001dc00011a7983 */ /* 0x000f220000300800 */
[----:B------:R-:W-:Y:S02]  /*11fc0*/  F2FP.F16.E4M3.UNPACK_B R12, R14 ;  /* 0x0000000eff0c723e */ /* 0x000fe400020006ff */
[----:B------:R-:W-:-:S03]  /*11fd0*/  F2FP.F16.E4M3.UNPACK_B R14, R27 ;  /* 0x0000001bff0e723e */ /* 0x000fc600020006ff */
[----:B------:R-:W-:Y:S04]  /*11fe0*/  STL [R1+0x24], R17 ;  /* 0x0000241101007387 */ /* 0x000fe80000100800 */
[----:B------:R0:W-:Y:S04]  /*11ff0*/  STL.64 [R1+0x28], R18 ;  /* 0x0000281201007387 */ /* 0x0001e80000100a00 */
[----:B0-----:R-:W4:Y:S04]  /*12000*/  LDL.LU.64 R18, [R1+0xca8] ;  /* 0x000ca80001127983 */ /* 0x001f280000300a00 */
[----:B------:R-:W4:Y:S01]  /*12010*/  LDL.LU R27, [R1+0x1e0] ;  /* 0x0001e000011b7983 */ /* 0x000f220000300800 */
[----:B---3--:R-:W-:-:S07]  /*12020*/  F2FP.F16.E4M3.UNPACK_B R25, R0 ;  /* 0x00000000ff19723e */ /* 0x008fce00020006ff */
[----:B--2---:R-:W-:-:S15]  /*12030*/  HMMA.16816.F32 R20, R4, R24, R20 ;  /* 0x000000180414723c */ /* 0x004fde0000001814 */
[----:B------:R-:W-:-:S08]  /*12040*/  NOP ;  /* 0x0000000000007918 */ /* 0x000fd00000000000 */
[----:B------:R-:W-:Y:S04]  /*12050*/  STL.64 [R1+0x50], R20 ;  /* 0x0000501401007387 */ /* 0x000fe80000100a00 */
[----:B------:R0:W-:Y:S04]  /*12060*/  STL.64 [R1+0x58], R22 ;  /* 0x0000581601007387 */ /* 0x0001e80000100a00 */
[----:B0-----:R-:W2:Y:S04]  /*12070*/  LDL.LU.64 R22, [R1+0xca0] ;  /* 0x000ca00001167983 */ /* 0x001ea80000300a00 */
[----:B------:R-:W2:Y:S01]  /*12080*/  LDL.LU.64 R20, [R1+0xc98] ;  /* 0x000c980001147983 */ /* 0x000ea20000300a00 */
[----:B----4-:R-:W-:-:S02]  /*12090*/  F2FP.F16.E4M3.UNPACK_B R18, R18 ;  /* 0x00000012ff12723e */ /* 0x010fc400020006ff */
[----:B------:R-:W-:-:S07]  /*120a0*/  F2FP.F16.E4M3.UNPACK_B R19, R19 ;  /* 0x00000013ff13723e */ /* 0x000fce00020006ff */
[----:B--2---:R-:W-:-:S15]  /*120b0*/  HMMA.16816.F32 R20, R4, R18, R20 ;  /* 0x000000120414723c */ /* 0x004fde0000001814 */
[----:B------:R-:W-:-:S08]  /*120c0*/  NOP ;  /* 0x0000000000007918 */ /* 0x000fd00000000000 */
[----:B------:R-:W-:Y:S04]  /*120d0*/  STL.64 [R1+0x40], R20 ;  /* 0x0000401401007387 */ /* 0x000fe80000100a00 */
[----:B------:R0:W-:Y:S04]  /*120e0*/  STL.64 [R1+0x48], R22 ;  /* 0x0000481601007387 */ /* 0x0001e80000100a00 */
[----:B0-----:R-:W2:Y:S04]  /*120f0*/  LDL.LU.64 R22, [R1+0xc90] ;  /* 0x000c900001167983 */ /* 0x001ea80000300a00 */
[----:B------:R-:W2:Y:S01]  /*12100*/  LDL.LU.64 R20, [R1+0xc88] ;  /* 0x000c880001147983 */ /* 0x000ea20000300a00 */
[----:B------:R-:W-:Y:S01]  /*12110*/  IMAD.MOV.U32 R0, RZ, RZ, R16 ;  /* 0x000000ffff007224 */ /* 0x000fe200078e0010 */
[----:B------:R-:W-:-:S02]  /*12120*/  F2FP.F16.E4M3.UNPACK_B R16, R28 ;  /* 0x0000001cff10723e */ /* 0x000fc400020006ff */
[----:B------:R-:W-:Y:S02]  /*12130*/  F2FP.F16.E4M3.UNPACK_B R17, R29 ;  /* 0x0000001dff11723e */ /* 0x000fe400020006ff */
[----:B------:R-:W-:-:S05]  /*12140*/  F2FP.F16.E4M3.UNPACK_B R15, R15 ;  /* 0x0000000fff0f723e */ /* 0x000fca00020006ff */
[----:B--2---:R-:W-:Y:S01]  /*12150*/  HMMA.16816.F32 R4, R4, R16, R20 ;  /* 0x000000100404723c */ /* 0x004fe20000001814 */
[----:B------:R-:W2:Y:S04]  /*12160*/  LDL.LU.64 R22, [R1+0xc80] ;  /* 0x000c800001167983 */ /* 0x000ea80000300a00 */
[----:B------:R-:W2:-:S15]  /*12170*/  LDL.LU.64 R20, [R1+0xc78] ;  /* 0x000c780001147983 */ /* 0x000e9e0000300a00 */
[----:B------:R-:W-:-:S03]  /*12180*/  NOP ;  /* 0x0000000000007918 */ /* 0x000fc60000000000 */
[----:B------:R0:W-:Y:S04]  /*12190*/  STL.64 [R1+0x30], R4 ;  /* 0x0000300401007387 */ /* 0x0001e80000100a00 */
[----:B------:R1:W-:Y:S04]  /*121a0*/  STL.64 [R1+0x38], R6 ;  /* 0x0000380601007387 */ /* 0x0003e80000100a00 */
[----:B0-----:R-:W3:Y:S04]  /*121b0*/  LDL.LU R4, [R1] ;  /* 0x0000000001047983 */ /* 0x001ee80000300800 */
[----:B------:R-:W3:Y:S04]  /*121c0*/  LDL.LU R5, [R1+0x4] ;  /* 0x0000040001057983 */ /* 0x000ee80000300800 */
[----:B-1----:R-:W3:Y:S04]  /*121d0*/  LDL.LU R6, [R1+0x8] ;  /* 0x0000080001067983 */ /* 0x002ee80000300800 */
[----:B------:R-:W3:Y:S01]  /*121e0*/  LDL.LU R7, [R1+0xc] ;  /* 0x00000c0001077983 */ /* 0x000ee20000300800 */
[----:B--2---:R-:W-:-:S15]  /*121f0*/  HMMA.16816.F32 R20, R12, R2, R20 ;  /* 0x000000020c14723c */ /* 0x004fde0000001814 */
[----:B------:R-:W-:-:S08]  /*12200*/  NOP ;  /* 0x0000000000007918 */ /* 0x000fd00000000000 */
[----:B------:R-:W-:Y:S04]  /*12210*/  STL.64 [R1+0x10], R20 ;  /* 0x0000101401007387 */ /* 0x000fe80000100a00 */
[----:B------:R0:W-:Y:S04]  /*12220*/  STL.64 [R1+0x18], R22 ;  /* 0x0000181601007387 */ /* 0x0001e80000100a00 */
[----:B0-----:R-:W2:Y:S04]  /*12230*/  LDL.LU.64 R22, [R1+0xc70] ;  /* 0x000c700001167983 */ /* 0x001ea80000300a00 */
[----:B------:R-:W2:Y:S04]  /*12240*/  LDL.LU.64 R20, [R1+0xc68] ;  /* 0x000c680001147983 */ /* 0x000ea80000300a00 */
[----:B------:R-:W4:Y:S01]  /*12250*/  LDL.LU R3, [R1+0x1e4] ;  /* 0x0001e40001037983 */ /* 0x000f220000300800 */
[----:B---3--:R-:W-:Y:S03]  /*12260*/  HMMA.16816.F32 R4, R12, R24, R4 ;  /* 0x000000180c04723c */ /* 0x008fe60000001804 */
[----:B------:R-:W3:Y:S04]  /*12270*/  LDL.LU R24, [R1+0x1ec] ;  /* 0x0001ec0001187983 */ /* 0x000ee80000300800 */
[----:B------:R-:W2:Y:S01]  /*12280*/  LDL.LU R25, [R1+0x1f4] ;  /* 0x0001f40001197983 */ /* 0x000ea20000300800 */
[----:B------:R-:W-:-:S15]  /*12290*/  IMAD R2, R26, 0x100, R27 ;  /* 0x000001001a027824 */ /* 0x000fde00078e021b */
[----:B------:R0:W-:Y:S04]  /*122a0*/  STL [R1+0xc24], R6 ;  /* 0x000c240601007387 */ /* 0x0001e80000100800 */
[----:B0-----:R-:W2:Y:S04]  /*122b0*/  LDL.LU R6, [R1+0x214] ;  /* 0x0002140001067983 */ /* 0x001ea80000300800 */
[----:B------:R0:W-:Y:S04]  /*122c0*/  STL [R1+0xc20], R7 ;  /* 0x000c200701007387 */ /* 0x0001e80000100800 */
[----:B0-----:R-:W2:Y:S04]  /*122d0*/  LDL.LU R7, [R1+0x218] ;  /* 0x0002180001077983 */ /* 0x001ea80000300800 */
[----:B------:R0:W-:Y:S04]  /*122e0*/  STL.64 [R1+0xc48], R4 ;  /* 0x000c480401007387 */ /* 0x0001e80000100a00 */
[----:B0-----:R-:W2:Y:S04]  /*122f0*/  LDL.LU R4, [R1+0x210] ;  /* 0x0002100001047983 */ /* 0x001ea80000300800 */
[----:B------:R-:W2:Y:S04]  /*12300*/  LDL.LU R5, [R1+0x20c] ;  /* 0x00020c0001057983 */ /* 0x000ea80000300800 */
[----:B------:R-:W2:Y:S04]  /*12310*/  LDL.LU R26, [R1+0x68] ;  /* 0x00006800011a7983 */ /* 0x000ea80000300800 */
[----:B------:R-:W2:Y:S01]  /*12320*/  LDL.LU R27, [R1+0x6c] ;  /* 0x00006c00011b7983 */ /* 0x000ea20000300800 */
[----:B----4-:R-:W-:-:S03]  /*12330*/  IMAD R3, R3, 0x100, R10 ;  /* 0x0000010003037824 */ /* 0x010fc600078e020a */
[----:B------:R-:W4:Y:S01]  /*12340*/  LDL.LU R10, [R1+0xc64] ;  /* 0x000c6400010a7983 */ /* 0x000f220000300800 */
[----:B---3--:R-:W-:-:S03]  /*12350*/  IMAD R24, R24, 0x100, R11 ;  /* 0x0000010018187824 */ /* 0x008fc600078e020b */
[----:B------:R-:W4:Y:S02]  /*12360*/  LDL.LU R11, [R1+0xc60] ;  /* 0x000c6000010b7983 */ /* 0x000f240000300800 */
[----:B----4-:R-:W-:Y:S02]  /*12370*/  HMMA.16816.F32 R8, R12, R18, R8 ;  /* 0x000000120c08723c */ /* 0x010fe40000001808 */
[----:B------:R-:W2:Y:S04]  /*12380*/  LDL.LU R19, [R1+0x1f8] ;  /* 0x0001f80001137983 */ /* 0x000ea80000300800 */
[----:B------:R-:W3:-:S15]  /*12390*/  LDL.LU R18, [R1+0x204] ;  /* 0x0002040001127983 */ /* 0x000ede0000300800 */
[----:B------:R-:W-:-:S02]  /*123a0*/  NOP ;  /* 0x0000000000007918 */ /* 0x000fc40000000000 */
[----:B------:R0:W-:Y:S04]  /*123b0*/  STL [R1+0xbe8], R8 ;  /* 0x000be80801007387 */ /* 0x0001e80000100800 */
[----:B0-----:R-:W3:Y:S04]  /*123c0*/  LDL.LU R8, [R1+0x208] ;  /* 0x0002080001087983 */ /* 0x001ee80000300800 */
[----:B------:R0:W-:Y:S04]  /*123d0*/  STL [R1+0xbe4], R9 ;  /* 0x000be40901007387 */ /* 0x0001e80000100800 */
[----:B0-----:R-:W4:Y:S04]  /*123e0*/  LDL.LU R9, [R1+0x1fc] ;  /* 0x0001fc0001097983 */ /* 0x001f280000300800 */
[----:B------:R0:W-:Y:S04]  /*123f0*/  STL [R1+0xbe0], R10 ;  /* 0x000be00a01007387 */ /* 0x0001e80000100800 */
[----:B0-----:R-:W4:Y:S04]  /*12400*/  LDL.LU R10, [R1+0x200] ;  /* 0x00020000010a7983 */ /* 0x001f280000300800 */
[----:B------:R0:W-:Y:S01]  /*12410*/  STL [R1+0xbdc], R11 ;  /* 0x000bdc0b01007387 */ /* 0x0001e20000100800 */
[----:B--2---:R-:W-:-:S03]  /*12420*/  IMAD R19, R25, 0x100, R19 ;  /* 0x0000010019137824 */ /* 0x004fc600078e0213 */
[----:B------:R-:W2:Y:S04]  /*12430*/  LDL.LU R25, [R1+0x7c] ;  /* 0x00007c0001197983 */ /* 0x000ea80000300800 */
[----:B0-----:R-:W2:Y:S01]  /*12440*/  LDL.LU R11, [R1+0x8c] ;  /* 0x00008c00010b7983 */ /* 0x001ea20000300800 */
[----:B------:R-:W-:Y:S07]  /*12450*/  HMMA.16816.F32 R20, R12, R16, R20 ;  /* 0x000000100c14723c */ /* 0x000fee0000001814 */
[----:B------:R-:W-:-:S02]  /*12460*/  IMAD.MOV.U32 R12, RZ, RZ, R0 ;  /* 0x000000ffff0c7224 */ /* 0x000fc400078e0000 */
[----:B------:R-:W0:Y:S01]  /*12470*/  S2R R0, SR_TID.X ;  /* 0x0000000000007919 */ /* 0x000e220000002100 */
[----:B----4-:R-:W-:Y:S02]  /*12480*/  IMAD R10, R9, 0x100, R10 ;  /* 0x00000100090a7824 */ /* 0x010fe400078e020a */
[----:B---3--:R-:W-:Y:S02]  /*12490*/  IMAD R9, R18, 0x100, R8 ;  /* 0x0000010012097824 */ /* 0x008fe400078e0208 */
[----:B------:R-:W-:Y:S02]  /*124a0*/  IMAD R8, R5, 0x100, R4 ;  /* 0x0000010005087824 */ /* 0x000fe400078e0204 */
[----:B------:R-:W-:Y:S02]  /*124b0*/  IMAD R4, R6, 0x100, R7 ;  /* 0x0000010006047824 */ /* 0x000fe400078e0207 */
[----:B------:R-:W1:Y:S01]  /*124c0*/  S2R R6, SR_TID.X ;  /* 0x0000000000067919 */ /* 0x000e620000002100 */
[----:B0-----:R-:W-:-:S05]  /*124d0*/  LOP3.LUT R0, R0, 0x7, RZ, 0xc0, !PT ;  /* 0x0000000700007812 */ /* 0x001fca00078ec0ff */
[----:B------:R-:W-:Y:S02]  /*124e0*/  IMAD R0, R0, 0x90, RZ ;  /* 0x0000009000007824 */ /* 0x000fe400078e02ff */
[----:B-1----:R-:W-:-:S05]  /*124f0*/  IMAD.SHL.U32 R6, R6, 0x2, RZ ;  /* 0x0000000206067824 */ /* 0x002fca00078e00ff */
[----:B------:R-:W-:-:S04]  /*12500*/  LOP3.LUT R0, R0, 0x30, R6, 0x78, !PT ;  /* 0x0000003000007812 */ /* 0x000fc800078e7806 */
[----:B------:R-:W-:Y:S01]  /*12510*/  LOP3.LUT R0, R0, 0x40, RZ, 0x3c, !PT ;  /* 0x0000004000007812 */ /* 0x000fe200078e3cff */
[----:B--2---:R-:W-:Y:S04]  /*12520*/  STL.64 [R1+0xc58], R10 ;  /* 0x000c580a01007387 */ /* 0x004fe80000100a00 */
[----:B------:R-:W-:Y:S04]  /*12530*/  STL.64 [R1+0xc50], R8 ;  /* 0x000c500801007387 */ /* 0x000fe80000100a00 */
[----:B------:R-:W-:Y:S04]  /*12540*/  STL [R1+0xc], R4 ;  /* 0x00000c0401007387 */ /* 0x000fe80000100800 */
[----:B------:R-:W2:Y:S04]  /*12550*/  LDL.LU R13, [R1+0x24] ;  /* 0x00002400010d7983 */ /* 0x000ea80000300800 */
[----:B------:R-:W2:Y:S04]  /*12560*/  LDL.LU R14, [R1+0x28] ;  /* 0x00002800010e7983 */ /* 0x000ea80000300800 */
[----:B------:R-:W2:Y:S04]  /*12570*/  LDL.LU R15, [R1+0x2c] ;  /* 0x00002c00010f7983 */ /* 0x000ea80000300800 */
[----:B------:R0:W-:Y:S04]  /*12580*/  STL [R1+0xbd8], R20 ;  /* 0x000bd81401007387 */ /* 0x0001e80000100800 */
[----:B------:R-:W1:Y:S04]  /*12590*/  LDSM.16.M88.4 R8, [R0+UR4] ;  /* 0x000000040008783b */ /* 0x000e680008000200 */
[----:B0-----:R-:W3:Y:S04]  /*125a0*/  LDL.LU R20, [R1+0x88] ;  /* 0x0000880001147983 */ /* 0x001ee80000300800 */
[----:B------:R0:W-:Y:S04]  /*125b0*/  STL [R1+0xbd4], R21 ;  /* 0x000bd41501007387 */ /* 0x0001e80000100800 */
[----:B0-----:R-:W4:Y:S04]  /*125c0*/  LDL.LU R21, [R1+0x78] ;  /* 0x0000780001157983 */ /* 0x001f280000300800 */
[----:B------:R-:W-:Y:S04]  /*125d0*/  STL [R1+0xbd0], R22 ;  /* 0x000bd01601007387 */ /* 0x000fe80000100800 */
[----:B------:R-:W-:Y:S04]  /*125e0*/  STL [R1+0xbcc], R23 ;  /* 0x000bcc1701007387 */ /* 0x000fe80000100800 */
[----:B------:R-:W2:Y:S04]  /*125f0*/  LDL.LU R4, [R1+0x50] ;  /* 0x0000500001047983 */ /* 0x000ea80000300800 */
[----:B-1----:R-:W-:Y:S04]  /*12600*/  STL.64 [R1+0xa0], R8 ;  /* 0x0000a00801007387 */ /* 0x002fe80000100a00 */
[----:B------:R-:W-:Y:S04]  /*12610*/  STL.64 [R1+0xa8], R10 ;  /* 0x0000a80a01007387 */ /* 0x000fe80000100a00 */
[----:B------:R-:W0:Y:S04]  /*12620*/  LDSM.16.M88.4 R8, [R0+UR4+0x400] ;  /* 0x000400040008783b */ /* 0x000e280008000200 */
[----:B------:R-:W2:Y:S04]  /*12630*/  LDL.LU R5, [R1+0x54] ;  /* 0x0000540001057983 */ /* 0x000ea80000300800 */
[----:B------:R-:W2:Y:S04]  /*12640*/  LDL.LU R6, [R1+0x58] ;  /* 0x0000580001067983 */ /* 0x000ea80000300800 */
[----:B------:R-:W2:Y:S04]  /*12650*/  LDL.LU R7, [R1+0x5c] ;  /* 0x00005c0001077983 */ /* 0x000ea80000300800 */
[----:B0-----:R-:W-:Y:S04]  /*12660*/  STL.64 [R1+0xc0], R8 ;  /* 0x0000c00801007387 */ /* 0x001fe80000100a00 */
[----:B------:R0:W-:Y:S04]  /*12670*/  STL.64 [R1+0xc8], R10 ;  /* 0x0000c80a01007387 */ /* 0x0001e80000100a00 */
[----:B0-----:R-:W2:Y:S04]  /*12680*/  LDL.LU.64 R10, [R1+0xc58] ;  /* 0x000c5800010a7983 */ /* 0x001ea80000300a00 */
[----:B------:R-:W2:Y:S01]  /*12690*/  LDL.LU.64 R8, [R1+0xc50] ;  /* 0x000c500001087983 */ /* 0x000ea20000300a00 */
[----:B------:R-:W-:-:S02]  /*126a0*/  F2FP.F16.E4M3.UNPACK_B R16, R2 ;  /* 0x00000002ff10723e */ /* 0x000fc400020006ff */
[----:B------:R-:W-:Y:S02]  /*126b0*/  F2FP.F16.E4M3.UNPACK_B R18, R24 ;  /* 0x00000018ff12723e */ /* 0x000fe400020006ff */
[----:B------:R-:W-:Y:S02]  /*126c0*/  F2FP.F16.E4M3.UNPACK_B R26, R26.H1 ;  /* 0x0000001aff1a723e */ /* 0x000fe400030006ff */
[----:B------:R-:W-:Y:S02]  /*126d0*/  F2FP.F16.E4M3.UNPACK_B R27, R27.H1 ;  /* 0x0000001bff1b723e */ /* 0x000fe400030006ff */
[----:B------:R-:W-:Y:S02]  /*126e0*/  F2FP.F16.E4M3.UNPACK_B R17, R3 ;  /* 0x00000003ff11723e */ /* 0x000fe400020006ff */
[----:B------:R-:W-:Y:S02]  /*126f0*/  F2FP.F16.E4M3.UNPACK_B R19, R19 ;  /* 0x00000013ff13723e */ /* 0x000fe400020006ff */
[----:B------:R-:W-:-:S02]  /*12700*/  F2FP.F16.E4M3.UNPACK_B R25, R25.H1 ;  /* 0x00000019ff19723e */ /* 0x000fc400030006ff */
[----:B---3--:R-:W-:Y:S02]  /*12710*/  F2FP.F16.E4M3.UNPACK_B R2, R20.H1 ;  /* 0x00000014ff02723e */ /* 0x008fe400030006ff */
[----:B----4-:R-:W-:Y:S02]  /*12720*/  F2FP.F16.E4M3.UNPACK_B R24, R21.H1 ;  /* 0x00000015ff18723e */ /* 0x010fe400030006ff */
[----:B------:R-:W0:Y:S01]  /*12730*/  LDSM.16.M88.4 R20, [R0+UR4+0x800] ;  /* 0x000800040014783b */ /* 0x000e220008000200 */
[C---:B--2---:R-:W-:Y:S03]  /*12740*/  HMMA.16816.F32 R12, R16.reuse, R26, R12 ;  /* 0x0000001a100c723c */ /* 0x044fe6000000180c */
[----:B0-----:R-:W-:Y:S04]  /*12750*/  STL.64 [R1+0x80], R20 ;  /* 0x0000801401007387 */ /* 0x001fe80000100a00 */
[----:B------:R-:W-:Y:S04]  /*12760*/  STL.64 [R1+0x88], R22 ;  /* 0x0000881601007387 */ /* 0x000fe80000100a00 */
[----:B------:R-:W0:Y:S01]  /*12770*/  LDSM.16.M88.4 R20, [R0+UR4+0xc00] ;  /* 0x000c00040014783b */ /* 0x000e220008000200 */
[----:B------:R-:W-:Y:S03]  /*12780*/  HMMA.16816.F32 R4, R16, R24, R4 ;  /* 0x000000181004723c */ /* 0x000fe60000001804 */
[----:B0-----:R-:W-:Y:S04]  /*12790*/  STL.64 [R1+0xb0], R20 ;  /* 0x0000b01401007387 */ /* 0x001fe80000100a00 */
[----:B------:R0:W-:Y:S01]  /*127a0*/  STL.64 [R1+0xb8], R22 ;  /* 0x0000b81601007387 */ /* 0x0001e20000100a00 */
[----:B------:R-:W-:-:S05]  /*127b0*/  IMAD.MOV.U32 R0, RZ, RZ, R21 ;  /* 0x000000ffff007224 */ /* 0x000fca00078e0015 */
[----:B------:R-:W-:Y:S01]  /*127c0*/  STL [R1+0xbc8], R0 ;  /* 0x000bc80001007387 */ /* 0x000fe20000100800 */
[----:B0-----:R-:W-:Y:S02]  /*127d0*/  IMAD.MOV.U32 R23, RZ, RZ, R15 ;  /* 0x000000ffff177224 */ /* 0x001fe400078e000f */
[----:B------:R-:W-:Y:S02]  /*127e0*/  IMAD.MOV.U32 R22, RZ, RZ, R14 ;  /* 0x000000ffff167224 */ /* 0x000fe400078e000e */
[----:B------:R-:W-:Y:S02]  /*127f0*/  IMAD.MOV.U32 R21, RZ, RZ, R13 ;  /* 0x000000ffff157224 */ /* 0x000fe400078e000d */
[----:B------:R-:W-:Y:S01]  /*12800*/  IMAD.MOV.U32 R20, RZ, RZ, R12 ;  /* 0x000000ffff147224 */ /* 0x000fe200078e000c */
[----:B------:R-:W-:Y:S04]  /*12810*/  STL [R1+0xbf8], R23 ;  /* 0x000bf81701007387 */ /* 0x000fe80000100800 */
[----:B------:R-:W-:Y:S04]  /*12820*/  STL [R1+0xbf4], R22 ;  /* 0x000bf41601007387 */ /* 0x000fe80000100800 */
[----:B------:R-:W-:Y:S04]  /*12830*/  STL [R1+0xbf0], R21 ;  /* 0x000bf01501007387 */ /* 0x000fe80000100800 */
[----:B------:R0:W-:Y:S01]  /*12840*/  STL [R1+0xbec], R20 ;  /* 0x000bec1401007387 */ /* 0x0001e20000100800 */
[----:B------:R-:W-:-:S02]  /*12850*/  F2FP.F16.E4M3.UNPACK_B R13, R9 ;  /* 0x00000009ff0d723e */ /* 0x000fc400020006ff */
[----:B------:R-:W-:Y:S01]  /*12860*/  F2FP.F16.E4M3.UNPACK_B R14, R8 ;  /* 0x00000008ff0e723e */ /* 0x000fe200020006ff */
[----:B------:R-:W-:Y:S02]  /*12870*/  IMAD.MOV.U32 R8, RZ, RZ, R4 ;  /* 0x000000ffff087224 */ /* 0x000fe400078e0004 */
[----:B------:R-:W-:Y:S01]  /*12880*/  IMAD.MOV.U32 R9, RZ, RZ, R5 ;  /* 0x000000ffff097224 */ /* 0x000fe200078e0005 */
[----:B0-----:R-:W2:Y:S04]  /*12890*/  LDL.LU R20, [R1+0x40] ;  /* 0x0000400001147983 */ /* 0x001ea80000300800 */
[----:B------:R-:W2:Y:S04]  /*128a0*/  LDL.LU R21, [R1+0x44] ;  /* 0x0000440001157983 */ /* 0x000ea80000300800 */
[----:B------:R-:W2:Y:S04]  /*128b0*/  LDL.LU R22, [R1+0x48] ;  /* 0x0000480001167983 */ /* 0x000ea80000300800 */
[----:B------:R-:W2:Y:S04]  /*128c0*/  LDL.LU R23, [R1+0x4c] ;  /* 0x00004c0001177983 */ /* 0x000ea80000300800 */
[----:B------:R-:W3:Y:S04]  /*128d0*/  LDL.LU R15, [R1+0xc] ;  /* 0x00000c00010f7983 */ /* 0x000ee80000300800 */
[----:B------:R-:W4:Y:S01]  /*128e0*/  LDL.LU.64 R4, [R1+0xc48] ;  /* 0x000c480001047983 */ /* 0x000f220000300a00 */
[----:B------:R-:W-:-:S03]  /*128f0*/  F2FP.F16.E4M3.UNPACK_B R12, R10 ;  /* 0x0000000aff0c723e */ /* 0x000fc600020006ff */
[----:B------:R-:W-:Y:S01]  /*12900*/  STL.64 [R1+0xc40], R26 ;  /* 0x000c401a01007387 */ /* 0x000fe20000100a00 */
[----:B------:R-:W-:Y:S01]  /*12910*/  F2FP.F16.E4M3.UNPACK_B R3, R11.H1 ;  /* 0x0000000bff03723e */ /* 0x000fe200030006ff */
[----:B------:R-:W-:Y:S02]  /*12920*/  IMAD.MOV.U32 R10, RZ, RZ, R6 ;  /* 0x000000ffff0a7224 */ /* 0x000fe400078e0006 */
[----:B------:R-:W-:Y:S01]  /*12930*/  STL.64 [R1+0xc38], R24 ;  /* 0x000c381801007387 */ /* 0x000fe20000100a00 */
[----:B------:R-:W-:-:S03]  /*12940*/  IMAD.MOV.U32 R11, RZ, RZ, R7 ;  /* 0x000000ffff0b7224 */ /* 0x000fc600078e0007 */
[----:B------:R-:W2:Y:S04]  /*12950*/  LDL.LU R6, [R1+0x220] ;  /* 0x0002200001067983 */ /* 0x000ea80000300800 */
[----:B------:R-:W2:Y:S04]  /*12960*/  LDL.LU R7, [R1+0x228] ;  /* 0x0002280001077983 */ /* 0x000ea80000300800 */
[----:B--2---:R-:W-:Y:S04]  /*12970*/  STL.64 [R1+0xc30], R6 ;  /* 0x000c300601007387 */ /* 0x004fe80000100a00 */
[----:B----4-:R0:W-:Y:S04]  /*12980*/  STL.64 [R1+0xc28], R4 ;  /* 0x000c280401007387 */ /* 0x0101e80000100a00 */
[----:B0-----:R-:W2:Y:S04]  /*12990*/  LDL.LU R4, [R1+0x10] ;  /* 0x0000100001047983 */ /* 0x001ea80000300800 */
[----:B------:R-:W2:Y:S04]  /*129a0*/  LDL.LU R5, [R1+0x14] ;  /* 0x0000140001057983 */ /* 0x000ea80000300800 */
[----:B------:R-:W2:Y:S04]  /*129b0*/  LDL.LU R6, [R1+0x18] ;  /* 0x0000180001067983 */ /* 0x000ea80000300800 */
[----:B------:R-:W2:Y:S04]  /*129c0*/  LDL.LU R7, [R1+0x1c] ;  /* 0x00001c0001077983 */ /* 0x000ea80000300800 */
[----:B------:R-:W4:Y:S04]  /*129d0*/  LDL.LU R0, [R1+0x244] ;  /* 0x0002440001007983 */ /* 0x000f280000300800 */
[----:B----4-:R0:W-:Y:S04]  /*129e0*/  STL [R1+0xc10], R0 ;  /* 0x000c100001007387 */ /* 0x0101e80000100800 */
[----:B0-----:R-:W4:Y:S01]  /*129f0*/  LDL.LU R0, [R1+0x23c] ;  /* 0x00023c0001007983 */ /* 0x001f220000300800 */
[----:B------:R-:W-:Y:S03]  /*12a00*/  HMMA.16816.F32 R24, R16, R2, R20 ;  /* 0x000000021018723c */ /* 0x000fe60000001814 */
[----:B----4-:R0:W-:Y:S04]  /*12a10*/  STL [R1+0xc18], R0 ;  /* 0x000c180001007387 */ /* 0x0101e80000100800 */
[----:B0-----:R-:W4:-:S15]  /*12a20*/  LDL.LU R0, [R1+0x238] ;  /* 0x0002380001007983 */ /* 0x001f1e0000300800 */
[----:B------:R-:W-:-:S02]  /*12a30*/  NOP ;  /* 0x0000000000007918 */ /* 0x000fc40000000000 */
[----:B------:R-:W-:Y:S02]  /*12a40*/  IMAD.MOV.U32 R21, RZ, RZ, R26 ;  /* 0x000000ffff157224 */ /* 0x000fe400078e001a */
[----:B------:R-:W-:Y:S01]  /*12a50*/  IMAD.MOV.U32 R20, RZ, RZ, R27 ;  /* 0x000000ffff147224 */ /* 0x000fe200078e001b */
[----:B----4-:R0:W-:Y:S04]  /*12a60*/  STL [R1+0xc1c], R0 ;  /* 0x000c1c0001007387 */ /* 0x0101e80000100800 */
[----:B0-----:R-:W4:Y:S04]  /*12a70*/  LDL.LU R0, [R1+0x230] ;  /* 0x0002300001007983 */ /* 0x001f280000300800 */
[----:B------:R-:W-:Y:S04]  /*12a80*/  STL [R1+0xc08], R11 ;  /* 0x000c080b01007387 */ /* 0x000fe80000100800 */
[----:B------:R-:W-:Y:S04]  /*12a90*/  STL [R1+0xc04], R10 ;  /* 0x000c040a01007387 */ /* 0x000fe80000100800 */
[----:B------:R-:W-:Y:S04]  /*12aa0*/  STL [R1+0xc00], R9 ;  /* 0x000c000901007387 */ /* 0x000fe80000100800 */
[----:B------:R0:W-:Y:S04]  /*12ab0*/  STL [R1+0xbfc], R8 ;  /* 0x000bfc0801007387 */ /* 0x0001e80000100800 */
[----:B0-----:R-:W2:Y:S04]  /*12ac0*/  LDL.LU R8, [R1+0x30] ;  /* 0x0000300001087983 */ /* 0x001ea80000300800 */
[----:B------:R-:W2:Y:S04]  /*12ad0*/  LDL.LU R9, [R1+0x34] ;  /* 0x0000340001097983 */ /* 0x000ea80000300800 */
[----:B------:R-:W2:Y:S04]  /*12ae0*/  LDL.LU R10, [R1+0x38] ;  /* 0x00003800010a7983 */ /* 0x000ea80000300800 */
[----:B------:R-:W2:Y:S04]  /*12af0*/  LDL.LU R11, [R1+0x3c] ;  /* 0x00003c00010b7983 */ /* 0x000ea80000300800 */
[----:B------:R-:W4:Y:S01]  /*12b00*/  LDL.LU.64 R26, [R1+0xc40] ;  /* 0x000c4000011a7983 */ /* 0x000f220000300a00 */
[----:B------:R-:W-:-:S02]  /*12b10*/  F2FP.F16.E4M3.UNPACK_B R28, R28.H1 ;  /* 0x0000001cff1c723e */ /* 0x000fc400030006ff */
[----:B------:R-:W-:Y:S02]  /*12b20*/  F2FP.F16.E4M3.UNPACK_B R29, R29.H1 ;  /* 0x0000001dff1d723e */ /* 0x000fe400030006ff */
[----:B---3--:R-:W-:Y:S01]  /*12b30*/  F2FP.F16.E4M3.UNPACK_B R15, R15 ;  /* 0x0000000fff0f723e */ /* 0x008fe200020006ff */
[----:B------:R-:W-:Y:S02]  /*12b40*/  IMAD.MOV.U32 R23, RZ, RZ, R24 ;  /* 0x000000ffff177224 */ /* 0x000fe400078e0018 */
[----:B------:R-:W-:Y:S02]  /*12b50*/  IMAD.MOV.U32 R22, RZ, RZ, R25 ;  /* 0x000000ffff167224 */ /* 0x000fe400078e0019 */
[----:B------:R-:W3:Y:S04]  /*12b60*/  LDL.LU.64 R24, [R1+0xc38] ;  /* 0x000c380001187983 */ /* 0x000ee80000300a00 */
[----:B------:R0:W-:Y:S04]  /*12b70*/  STL [R1+0xc14], R2 ;  /* 0x000c140201007387 */ /* 0x0001e80000100800 */
[----:B0-----:R-:W3:Y:S04]  /*12b80*/  LDL.LU R2, [R1+0x240] ;  /* 0x0002400001027983 */ /* 0x001ee80000300800 */
[----:B------:R0:W-:Y:S04]  /*12b90*/  STL [R1+0xc0c], R3 ;  /* 0x000c0c0301007387 */ /* 0x0001e80000100800 */
[----:B0-----:R-:W3:Y:S01]  /*12ba0*/  LDL.LU R3, [R1+0x248] ;  /* 0x0002480001037983 */ /* 0x001ee20000300800 */
[----:B--2---:R-:W-:Y:S06]  /*12bb0*/  HMMA.16816.F32 R8, R16, R28, R8 ;  /* 0x0000001c1008723c */ /* 0x004fec0000001808 */
[----:B----4-:R-:W-:-:S15]  /*12bc0*/  HMMA.16816.F32 R4, R12, R26, R4 ;  /* 0x0000001a0c04723c */ /* 0x010fde0000001804 */
[----:B------:R-:W-:-:S03]  /*12bd0*/  NOP ;  /* 0x0000000000007918 */ /* 0x000fc60000000000 */
[----:B------:R-:W-:Y:S02]  /*12be0*/  IMAD.MOV.U32 R19, RZ, RZ, R8 ;  /* 0x000000ffff137224 */ /* 0x000fe400078e0008 */
[----:B------:R-:W-:Y:S02]  /*12bf0*/  IMAD.MOV.U32 R18, RZ, RZ, R9 ;  /* 0x000000ffff127224 */ /* 0x000fe400078e0009 */
[----:B------:R-:W-:Y:S02]  /*12c00*/  IMAD.MOV.U32 R17, RZ, RZ, R10 ;  /* 0x000000ffff117224 */ /* 0x000fe400078e000a */
[----:B------:R-:W-:Y:S02]  /*12c10*/  IMAD.MOV.U32 R16, RZ, RZ, R11 ;  /* 0x000000ffff107224 */ /* 0x000fe400078e000b */
[----:B------:R-:W-:Y:S02]  /*12c20*/  IMAD.MOV.U32 R9, RZ, RZ, R6 ;  /* 0x000000ffff097224 */ /* 0x000fe400078e0006 */
[----:B------:R-:W-:-:S02]  /*12c30*/  IMAD.MOV.U32 R8, RZ, RZ, R7 ;  /* 0x000000ffff087224 */ /* 0x000fc400078e0007 */
[----:B------:R-:W-:Y:S02]  /*12c40*/  IMAD.MOV.U32 R11, RZ, RZ, R4 ;  /* 0x000000ffff0b7224 */ /* 0x000fe400078e0004 */
[----:B------:R-:W-:Y:S01]  /*12c50*/  IMAD.MOV.U32 R10, RZ, RZ, R5 ;  /* 0x000000ffff0a7224 */ /* 0x000fe200078e0005 */
[----:B------:R-:W2:Y:S04]  /*12c60*/  LDL.LU.64 R6, [R1+0xc30] ;  /* 0x000c300001067983 */ /* 0x000ea80000300a00 */
[----:B------:R-:W3:Y:S04]  /*12c70*/  LDL.LU.64 R4, [R1+0xc28] ;  /* 0x000c280001047983 */ /* 0x000ee80000300a00 */
[----:B------:R-:W2:Y:S04]  /*12c80*/  LDL.LU R26, [R1+0x21c] ;  /* 0x00021c00011a7983 */ /* 0x000ea80000300800 */
[----:B------:R-:W4:Y:S01]  /*12c90*/  LDL.LU R27, [R1+0x224] ;  /* 0x00022400011b7983 */ /* 0x000f220000300800 */
[----:B--2---:R-:W-:-:S02]  /*12ca0*/  IMAD R26, R26, 0x100, R6 ;  /* 0x000001001a1a7824 */ /* 0x004fc400078e0206 */
[----:B----4-:R-:W-:Y:S01]  /*12cb0*/  IMAD R27, R27, 0x100, R7 ;  /* 0x000001001b1b7824 */ /* 0x010fe200078e0207 */
[----:B------:R-:W3:Y:S04]  /*12cc0*/  LDL.LU R6, [R1+0xc24] ;  /* 0x000c240001067983 */ /* 0x000ee80000300800 */
[----:B------:R-:W3:Y:S02]  /*12cd0*/  LDL.LU R7, [R1+0xc20] ;  /* 0x000c200001077983 */ /* 0x000ee40000300800 */
[----:B---3--:R-:W-:Y:S02]  /*12ce0*/  HMMA.16816.F32 R4, R12, R24, R4 ;  /* 0x000000180c04723c */ /* 0x008fe40000001804 */
[----:B------:R-:W2:Y:S04]  /*12cf0*/  LDL.LU R24, [R1+0x22c] ;  /* 0x00022c0001187983 */ /* 0x000ea80000300800 */
[----:B------:R-:W3:-:S15]  /*12d00*/  LDL.LU R25, [R1+0x234] ;  /* 0x0002340001197983 */ /* 0x000ede0000300800 */
[----:B------:R-:W-:-:S02]  /*12d10*/  NOP ;  /* 0x0000000000007918 */ /* 0x000fc40000000000 */
[----:B------:R0:W-:Y:S04]  /*12d20*/  STL [R1+0xb74], R6 ;  /* 0x000b740601007387 */ /* 0x0001e80000100800 */
[----:B0-----:R-:W4:Y:S04]  /*12d30*/  LDL.LU R6, [R1+0x24c] ;  /* 0x00024c0001067983 */ /* 0x001f280000300800 */
[----:B------:R0:W-:Y:S04]  /*12d40*/  STL [R1+0xb70], R7 ;  /* 0x000b700701007387 */ /* 0x0001e80000100800 */
[----:B0-----:R-:W4:Y:S01]  /*12d50*/  LDL.LU R7, [R1+0x250] ;  /* 0x0002500001077983 */ /* 0x001f220000300800 */
[----:B--2---:R-:W-:-:S03]  /*12d60*/  IMAD R24, R24, 0x100, R0 ;  /* 0x0000010018187824 */ /* 0x004fc600078e0200 */
[----:B------:R-:W3:Y:S02]  /*12d70*/  LDL.LU R0, [R1+0xc1c] ;  /* 0x000c1c0001007983 */ /* 0x000ee40000300800 */
[----:B---3--:R-:W-:Y:S02]  /*12d80*/  IMAD R25, R25, 0x100, R0 ;  /* 0x0000010019197824 */ /* 0x008fe400078e0200 */
[----:B------:R-:W2:Y:S02]  /*12d90*/  LDL.LU R0, [R1+0xc18] ;  /* 0x000c180001007983 */ /* 0x000ea40000300800 */
[----:B--2---:R-:W-:Y:S02]  /*12da0*/  IMAD R0, R0, 0x100, R2 ;  /* 0x0000010000007824 */ /* 0x004fe400078e0202 */
[----:B------:R-:W2:Y:S04]  /*12db0*/  LDL.LU R2, [R1+0xc14] ;  /* 0x000c140001027983 */ /* 0x000ea80000300800 */
[----:B------:R0:W-:Y:S04]  /*12dc0*/  STL [R1+0x10], R0 ;  /* 0x0000100001007387 */ /* 0x0001e80000100800 */
[----:B0-----:R-:W3:Y:S01]  /*12dd0*/  LDL.LU R0, [R1+0xc10] ;  /* 0x000c100001007983 */ /* 0x001ee20000300800 */
[----:B----4-:R-:W-:-:S02]  /*12de0*/  IMAD R7, R6, 0x100, R7 ;  /* 0x0000010006077824 */ /* 0x010fc400078e0207 */
[----:B---3--:R-:W-:Y:S02]  /*12df0*/  IMAD R0, R0, 0x100, R3 ;  /* 0x0000010000007824 */ /* 0x008fe400078e0203 */
[----:B------:R-:W2:Y:S04]  /*12e00*/  LDL.LU R3, [R1+0xc0c] ;  /* 0x000c0c0001037983 */ /* 0x000ea80000300800 */
[----:B------:R-:W3:Y:S04]  /*12e10*/  LDL.LU R6, [R1+0x260] ;  /* 0x0002600001067983 */ /* 0x000ee80000300800 */
[----:B------:R0:W-:Y:S04]  /*12e20*/  STL [R1+0x18], R7 ;  /* 0x0000180701007387 */ /* 0x0001e80000100800 */
[----:B0-----:R-:W3:Y:S04]  /*12e30*/  LDL.LU R7, [R1+0x268] ;  /* 0x0002680001077983 */ /* 0x001ee80000300800 */
[----:B---3--:R-:W-:Y:S04]  /*12e40*/  STL.64 [R1+0xb80], R6 ;  /* 0x000b800601007387 */ /* 0x008fe80000100a00 */
[----:B------:R0:W-:Y:S02]  /*12e50*/  STL.64 [R1+0xb78], R4 ;  /* 0x000b780401007387 */ /* 0x0001e40000100a00 */
[----:B0-----:R-:W-:-:S02]  /*12e60*/  IMAD.MOV.U32 R4, RZ, RZ, R11 ;  /* 0x000000ffff047224 */ /* 0x001fc400078e000b */
[----:B------:R-:W-:Y:S01]  /*12e70*/  IMAD.MOV.U32 R5, RZ, RZ, R10 ;  /* 0x000000ffff057224 */ /* 0x000fe200078e000a */
[----:B------:R-:W3:Y:S04]  /*12e80*/  LDL.LU R11, [R1+0xc08] ;  /* 0x000c0800010b7983 */ /* 0x000ee80000300800 */
[----:B------:R-:W4:Y:S01]  /*12e90*/  LDL.LU R10, [R1+0xc04] ;  /* 0x000c0400010a7983 */ /* 0x000f220000300800 */
[----:B------:R-:W-:Y:S02]  /*12ea0*/  IMAD.MOV.U32 R6, RZ, RZ, R9 ;  /* 0x000000ffff067224 */ /* 0x000fe400078e0009 */
[----:B------:R-:W-:Y:S01]  /*12eb0*/  IMAD.MOV.U32 R7, RZ, RZ, R8 ;  /* 0x000000ffff077224 */ /* 0x000fe200078e0008 */
[----:B------:R-:W2:Y:S04]  /*12ec0*/  LDL.LU R9, [R1+0xc00] ;  /* 0x000c000001097983 */ /* 0x000ea80000300800 */
[----:B------:R-:W2:Y:S04]  /*12ed0*/  LDL.LU R8, [R1+0xbfc] ;  /* 0x000bfc0001087983 */ /* 0x000ea80000300800 */
[----:B------:R0:W-:Y:S04]  /*12ee0*/  STL.64 [R1+0xb90], R6 ;  /* 0x000b900601007387 */ /* 0x0001e80000100a00 */
[----:B------:R1:W-:Y:S01]  /*12ef0*/  STL.64 [R1+0xb88], R4 ;  /* 0x000b880401007387 */ /* 0x0003e20000100a00 */
[----:B0-----:R-:W-:-:S02]  /*12f00*/  IMAD.MOV.U32 R6, RZ, RZ, R17 ;  /* 0x000000ffff067224 */ /* 0x001fc400078e0011 */
[----:B------:R-:W-:Y:S02]  /*12f10*/  IMAD.MOV.U32 R7, RZ, RZ, R16 ;  /* 0x000000ffff077224 */ /* 0x000fe400078e0010 */
[----:B-1----:R-:W-:Y:S02]  /*12f20*/  IMAD.MOV.U32 R4, RZ, RZ, R19 ;  /* 0x000000ffff047224 */ /* 0x002fe400078e0013 */
[----:B------:R-:W-:Y:S01]  /*12f30*/  IMAD.MOV.U32 R5, RZ, RZ, R18 ;  /* 0x000000ffff057224 */ /* 0x000fe200078e0012 */
[----:B------:R-:W-:Y:S04]  /*12f40*/  STL.64 [R1+0xba0], R6 ;  /* 0x000ba00601007387 */ /* 0x000fe80000100a00 */
[----:B------:R0:W-:Y:S02]  /*12f50*/  STL.64 [R1+0xb98], R4 ;  /* 0x000b980401007387 */ /* 0x0001e40000100a00 */
[----:B0-----:R-:W-:-:S02]  /*12f60*/  IMAD.MOV.U32 R4, RZ, RZ, R23 ;  /* 0x000000ffff047224 */ /* 0x001fc400078e0017 */
[----:B------:R-:W-:Y:S01]  /*12f70*/  IMAD.MOV.U32 R5, RZ, RZ, R22 ;  /* 0x000000ffff057224 */ /* 0x000fe200078e0016 */
[----:B------:R-:W2:Y:S04]  /*12f80*/  LDL.LU R23, [R1+0xbf8] ;  /* 0x000bf80001177983 */ /* 0x000ea80000300800 */
[----:B------:R-:W2:Y:S01]  /*12f90*/  LDL.LU R22, [R1+0xbf4] ;  /* 0x000bf40001167983 */ /* 0x000ea20000300800 */
[----:B------:R-:W-:Y:S02]  /*12fa0*/  IMAD.MOV.U32 R6, RZ, RZ, R21 ;  /* 0x000000ffff067224 */ /* 0x000fe400078e0015 */
[----:B------:R-:W-:Y:S01]  /*12fb0*/  IMAD.MOV.U32 R7, RZ, RZ, R20 ;  /* 0x000000ffff077224 */ /* 0x000fe200078e0014 */
[----:B------:R-:W2:Y:S04]  /*12fc0*/  LDL.LU R21, [R1+0xbf0] ;  /* 0x000bf00001157983 */ /* 0x000ea80000300800 */
[----:B------:R-:W2:Y:S04]  /*12fd0*/  LDL.LU R20, [R1+0xbec] ;  /* 0x000bec0001147983 */ /* 0x000ea80000300800 */
[----:B------:R3:W-:Y:S04]  /*12fe0*/  STL.64 [R1+0xbb0], R6 ;  /* 0x000bb00601007387 */ /* 0x0007e80000100a00 */
[----:B------:R2:W-:Y:S01]  /*12ff0*/  STL.64 [R1+0xba8], R4 ;  /* 0x000ba80401007387 */ /* 0x0005e20000100a00 */
[----:B---3--:R-:W-:-:S02]  /*13000*/  IMAD.MOV.U32 R7, RZ, RZ, R11 ;  /* 0x000000ffff077224 */ /* 0x008fc400078e000b */
[----:B----4-:R-:W-:Y:S02]  /*13010*/  IMAD.MOV.U32 R6, RZ, RZ, R10 ;  /* 0x000000ffff067224 */ /* 0x010fe400078e000a */
[----:B--2---:R-:W-:Y:S02]  /*13020*/  IMAD.MOV.U32 R5, RZ, RZ, R9 ;  /* 0x000000ffff057224 */ /* 0x004fe400078e0009 */
[----:B------:R-:W-:Y:S02]  /*13030*/  IMAD.MOV.U32 R4, RZ, RZ, R8 ;  /* 0x000000ffff047224 */ /* 0x000fe400078e0008 */
[----:B------:R-:W2:Y:S04]  /*13040*/  LDL.LU R8, [R1+0xbe8] ;  /* 0x000be80001087983 */ /* 0x000ea80000300800 */
[----:B------:R-:W2:Y:S04]  /*13050*/  LDL.LU R9, [R1+0xbe4] ;  /* 0x000be40001097983 */ /* 0x000ea80000300800 */
[----:B------:R-:W2:Y:S04]  /*13060*/  LDL.LU R10, [R1+0xbe0] ;  /* 0x000be000010a7983 */ /* 0x000ea80000300800 */
[----:B------:R-:W2:Y:S04]  /*13070*/  LDL.LU R11, [R1+0xbdc] ;  /* 0x000bdc00010b7983 */ /* 0x000ea80000300800 */
[----:B------:R0:W-:Y:S04]  /*13080*/  STL.64 [R1+0xbc0], R6 ;  /* 0x000bc00601007387 */ /* 0x0001e80000100a00 */
[----:B------:R1:W-:Y:S01]  /*13090*/  STL.64 [R1+0xbb8], R4 ;  /* 0x000bb80401007387 */ /* 0x0003e20000100a00 */
[----:B0-----:R-:W-:-:S02]  /*130a0*/  IMAD.MOV.U32 R7, RZ, RZ, R23 ;  /* 0x000000ffff077224 */ /* 0x001fc400078e0017 */
[----:B------:R-:W-:Y:S02]  /*130b0*/  IMAD.MOV.U32 R6, RZ, RZ, R22 ;  /* 0x000000ffff067224 */ /* 0x000fe400078e0016 */
[----:B-1----:R-:W-:Y:S02]  /*130c0*/  IMAD.MOV.U32 R5, RZ, RZ, R21 ;  /* 0x000000ffff057224 */ /* 0x002fe400078e0015 */
[----:B------:R-:W-:Y:S02]  /*130d0*/  IMAD.MOV.U32 R4, RZ, RZ, R20 ;  /* 0x000000ffff047224 */ /* 0x000fe400078e0014 */
[----:B------:R-:W3:Y:S04]  /*130e0*/  LDL.LU R20, [R1+0xbd8] ;  /* 0x000bd80001147983 */ /* 0x000ee80000300800 */
[----:B------:R-:W3:Y:S04]  /*130f0*/  LDL.LU R21, [R1+0xbd4] ;  /* 0x000bd40001157983 */ /* 0x000ee80000300800 */
[----:B------:R-:W3:Y:S04]  /*13100*/  LDL.LU R22, [R1+0xbd0] ;  /* 0x000bd00001167983 */ /* 0x000ee80000300800 */
[----:B------:R-:W3:Y:S01]  /*13110*/  LDL.LU R23, [R1+0xbcc] ;  /* 0x000bcc0001177983 */ /* 0x000ee20000300800 */
[----:B--2---:R-:W-:Y:S03]  /*13120*/  HMMA.16816.F32 R16, R12, R2, R8 ;  /* 0x000000020c10723c */ /* 0x004fe60000001808 */
[----:B------:R-:W2:Y:S04]  /*13130*/  LDL R2, [R1+0xa0] ;  /* 0x0000a00001027983 */ /* 0x000ea80000100800 */
[----:B------:R-:W4:Y:S01]  /*13140*/  LDL R3, [R1+0xa4] ;  /* 0x0000a40001037983 */ /* 0x000f220000100800 */
[----:B------:R-:W-:-:S02]  /*13150*/  F2FP.F16.E4M3.UNPACK_B R8, R26 ;  /* 0x0000001aff08723e */ /* 0x000fc400020006ff */
[----:B------:R-:W-:Y:S02]  /*13160*/  F2FP.F16.E4M3.UNPACK_B R9, R27 ;  /* 0x0000001bff09723e */ /* 0x000fe400020006ff */
[----:B------:R-:W-:Y:S02]  /*13170*/  F2FP.F16.E4M3.UNPACK_B R10, R24 ;  /* 0x00000018ff0a723e */ /* 0x000fe400020006ff */
[----:B------:R-:W-:-:S09]  /*13180*/  F2FP.F16.E4M3.UNPACK_B R11, R25 ;  /* 0x00000019ff0b723e */ /* 0x000fd200020006ff */
[----:B------:R0:W-:Y:S04]  /*13190*/  STL [R1+0xb6c], R18 ;  /* 0x000b6c1201007387 */ /* 0x0001e80000100800 */
[----:B0-----:R-:W4:Y:S04]  /*131a0*/  LDL.LU R18, [R1+0x10] ;  /* 0x0000100001127983 */ /* 0x001f280000300800 */
[----:B------:R0:W-:Y:S01]  /*131b0*/  STL [R1+0xb68], R19 ;  /* 0x000b681301007387 */ /* 0x0001e20000100800 */
[----:B---3--:R-:W-:Y:S03]  /*131c0*/  HMMA.16816.F32 R20, R12, R28, R20 ;  /* 0x0000001c0c14723c */ /* 0x008fe60000001814 */
[----:B0-----:R-:W3:Y:S04]  /*131d0*/  LDL.LU R19, [R1+0x254] ;  /* 0x0002540001137983 */ /* 0x001ee80000300800 */
[----:B------:R-:W3:Y:S04]  /*131e0*/  LDL R26, [R1+0xc0] ;  /* 0x0000c000011a7983 */ /* 0x000ee80000100800 */
[----:B------:R-:W3:Y:S04]  /*131f0*/  LDL R27, [R1+0xc4] ;  /* 0x0000c400011b7983 */ /* 0x000ee80000100800 */
[----:B------:R-:W3:Y:S04]  /*13200*/  LDL R24, [R1+0x80] ;  /* 0x0000800001187983 */ /* 0x000ee80000100800 */
[----:B------:R-:W3:Y:S04]  /*13210*/  LDL R25, [R1+0x84] ;  /* 0x0000840001197983 */ /* 0x000ee80000100800 */
[----:B------:R-:W3:Y:S04]  /*13220*/  LDL.LU R15, [R1+0x258] ;  /* 0x00025800010f7983 */ /* 0x000ee80000300800 */
[----:B------:R-:W3:Y:S04]  /*13230*/  LDL.LU R28, [R1+0x18] ;  /* 0x00001800011c7983 */ /* 0x000ee80000300800 */
[----:B------:R-:W3:Y:S01]  /*13240*/  LDL R29, [R1+0xb0] ;  /* 0x0000b000011d7983 */ /* 0x000ee20000100800 */
[----:B------:R-:W-:-:S02]  /*13250*/  F2FP.F16.E4M3.UNPACK_B R13, R0 ;  /* 0x00000000ff0d723e */ /* 0x000fc400020006ff */
[----:B--2---:R-:W-:Y:S02]  /*13260*/  F2FP.F16.E4M3.UNPACK_B R2, R2 ;  /* 0x00000002ff02723e */ /* 0x004fe400020006ff */
[----:B----4-:R-:W-:-:S07]  /*13270*/  F2FP.F16.E4M3.UNPACK_B R3, R3 ;  /* 0x00000003ff03723e */ /* 0x010fce00020006ff */
[----:B------:R-:W-:Y:S01]  /*13280*/  HMMA.16816.F32 R4, R8, R2, R4 ;  /* 0x000000020804723c */ /* 0x000fe20000001804 */
[----:B------:R-:W-:Y:S02]  /*13290*/  F2FP.F16.E4M3.UNPACK_B R12, R18 ;  /* 0x00000012ff0c723e */ /* 0x000fe400020006ff */
[----:B------:R-:W2:Y:S01]  /*132a0*/  LDL.LU R18, [R1+0x270] ;  /* 0x0002700001127983 */ /* 0x000ea20000300800 */
[----:B---3--:R-:W-:-:S03]  /*132b0*/  IMAD R15, R19, 0x100, R15 ;  /* 0x00000100130f7824 */ /* 0x008fc600078e020f */
[----:B------:R-:W3:Y:S04]  /*132c0*/  LDL.LU R19, [R1+0x278] ;  /* 0x0002780001137983 */ /* 0x000ee80000300800 */
[----:B------:R-:W4:-:S12]  /*132d0*/  LDL.LU R0, [R1+0xbc8] ;  /* 0x000bc80001007983 */ /* 0x000f180000300800 */
[----:B------:R-:W-:Y:S04]  /*132e0*/  STL.64 [R1+0x20], R4 ;  /* 0x0000200401007387 */ /* 0x000fe80000100a00 */
[----:B------:R0:W-:Y:S04]  /*132f0*/  STL.64 [R1+0x28], R6 ;  /* 0x0000280601007387 */ /* 0x0001e80000100a00 */
[----:B0-----:R-:W2:Y:S04]  /*13300*/  LDL.LU.64 R6, [R1+0xbc0] ;  /* 0x000bc00001067983 */ /* 0x001ea80000300a00 */
[----:B------:R-:W2:Y:S01]  /*13310*/  LDL.LU.64 R4, [R1+0xbb8] ;  /* 0x000bb80001047983 */ /* 0x000ea20000300a00 */
[----:B------:R-:W-:-:S02]  /*13320*/  F2FP.F16.E4M3.UNPACK_B R26, R26 ;  /* 0x0000001aff1a723e */ /* 0x000fc400020006ff */
[----:B------:R-:W-:-:S07]  /*13330*/  F2FP.F16.E4M3.UNPACK_B R27, R27 ;  /* 0x0000001bff1b723e */ /* 0x000fce00020006ff */
[----:B--2---:R-:W-:-:S15]  /*13340*/  HMMA.16816.F32 R4, R8, R26, R4 ;  /* 0x0000001a0804723c */ /* 0x004fde0000001804 */
[----:B------:R-:W-:-:S08]  /*13350*/  NOP ;  /* 0x0000000000007918 */ /* 0x000fd00000000000 */
[----:B------:R-:W-:Y:S04]  /*13360*/  STL.64 [R1+0x60], R4 ;  /* 0x0000600401007387 */ /* 0x000fe80000100a00 */
[----:B------:R0:W-:Y:S04]  /*13370*/  STL.64 [R1+0x68], R6 ;  /* 0x0000680601007387 */ /* 0x0001e80000100a00 */
[----:B0-----:R-:W2:Y:S04]  /*13380*/  LDL.LU.64 R6, [R1+0xbb0] ;  /* 0x000bb00001067983 */ /* 0x001ea80000300a00 */
[----:B------:R-:W2:Y:S01]  /*13390*/  LDL.LU.64 R4, [R1+0xba8] ;  /* 0x000ba80001047983 */ /* 0x000ea20000300a00 */
[----:B------:R-:W-:-:S02]  /*133a0*/  F2FP.F16.E4M3.UNPACK_B R24, R24 ;  /* 0x00000018ff18723e */ /* 0x000fc400020006ff */
[----:B------:R-:W-:Y:S02]  /*133b0*/  F2FP.F16.E4M3.UNPACK_B R25, R25 ;  /* 0x00000019ff19723e */ /* 0x000fe400020006ff */
[----:B------:R-:W-:Y:S02]  /*133c0*/  F2FP.F16.E4M3.UNPACK_B R14, R28 ;  /* 0x0000001cff0e723e */ /* 0x000fe400020006ff */
[----:B------:R-:W-:Y:S02]  /*133d0*/  F2FP.F16.E4M3.UNPACK_B R28, R29 ;  /* 0x0000001dff1c723e */ /* 0x000fe400020006ff */
[----:B----4-:R-:W-:Y:S01]  /*133e0*/  F2FP.F16.E4M3.UNPACK_B R29, R0 ;  /* 0x00000000ff1d723e */ /* 0x010fe200020006ff */
[----:B--2---:R-:W-:-:S15]  /*133f0*/  HMMA.16816.F32 R4, R8, R24, R4 ;  /* 0x000000180804723c */ /* 0x004fde0000001804 */
[----:B------:R-:W-:-:S08]  /*13400*/  NOP ;  /* 0x0000000000007918 */ /* 0x000fd00000000000 */
[----:B------:R-:W-:Y:S04]  /*13410*/  STL.64 [R1+0x50], R4 ;  /* 0x0000500401007387 */ /* 0x000fe80000100a00 */
[----:B------:R0:W-:Y:S01]  /*13420*/  STL [R1+0x58], R6 ;  /* 0x0000580601007387 */ /* 0x0001e20000100800 */
[----:B------:R-:W-:-:S03]  /*13430*/  IMAD.MOV.U32 R0, RZ, RZ, R7 ;  /* 0x000000ffff007224 */ /* 0x000fc600078e0007 */
[----:B0-----:R-:W2:Y:S04]  /*13440*/  LDL.LU.64 R6, [R1+0xba0] ;  /* 0x000ba00001067983 */ /* 0x001ea80000300a00 */
[----:B------:R-:W2:Y:S04]  /*13450*/  LDL.LU.64 R4, [R1+0xb98] ;  /* 0x000b980001047983 */ /* 0x000ea80000300a00 */
[----:B------:R-:W-:Y:S01]  /*13460*/  STL [R1+0xb50], R0 ;  /* 0x000b500001007387 */ /* 0x000fe20000100800 */
[----:B------:R-:W-:Y:S01]  /*13470*/  F2FP.F16.E4M3.UNPACK_B R15, R15 ;  /* 0x0000000fff0f723e */ /* 0x000fe200020006ff */
[----:B--2---:R-:W-:Y:S02]  /*13480*/  HMMA.16816.F32 R8, R8, R28, R4 ;  /* 0x0000001c0808723c */ /* 0x004fe40000001804 */
[----:B------:R-:W2:Y:S04]  /*13490*/  LDL.LU.64 R6, [R1+0xb90] ;  /* 0x000b900001067983 */ /* 0x000ea80000300a00 */
[----:B------:R-:W2:-:S15]  /*134a0*/  LDL.LU.64 R4, [R1+0xb88] ;  /* 0x000b880001047983 */ /* 0x000e9e0000300a00 */
[----:B------:R-:W-:-:S02]  /*134b0*/  NOP ;  /* 0x0000000000007918 */ /* 0x000fc40000000000 */
[----:B------:R0:W-:Y:S04]  /*134c0*/  STL.64 [R1+0x40], R8 ;  /* 0x0000400801007387 */ /* 0x0001e80000100a00 */
[----:B------:R1:W-:Y:S04]  /*134d0*/  STL.64 [R1+0x48], R10 ;  /* 0x0000480a01007387 */ /* 0x0003e80000100a00 */
[----:B0-----:R-:W4:Y:S04]  /*134e0*/  LDL.LU R8, [R1+0x27c] ;  /* 0x00027c0001087983 */ /* 0x001f280000300800 */
[----:B------:R-:W4:Y:S04]  /*134f0*/  LDL.LU R9, [R1+0x284] ;  /* 0x0002840001097983 */ /* 0x000f280000300800 */
[----:B-1----:R-:W4:Y:S04]  /*13500*/  LDL.LU R10, [R1+0x290] ;  /* 0x00029000010a7983 */ /* 0x002f280000300800 */
[----:B------:R-:W4:Y:S01]  /*13510*/  LDL.LU R11, [R1+0x28c] ;  /* 0x00028c00010b7983 */ /* 0x000f220000300800 */
[----:B--2---:R-:W-:-:S15]  /*13520*/  HMMA.16816.F32 R4, R12, R2, R4 ;  /* 0x000000020c04723c */ /* 0x004fde0000001804 */
[----:B------:R-:W-:-:S08]  /*13530*/  NOP ;  /* 0x0000000000007918 */ /* 0x000fd00000000000 */
[----:B------:R-:W-:Y:S04]  /*13540*/  STL.64 [R1+0x10], R4 ;  /* 0x0000100401007387 */ /* 0x000fe80000100a00 */
[----:B------:R0:W-:Y:S01]  /*13550*/  STL [R1+0x1c], R7 ;  /* 0x00001c0701007387 */ /* 0x0001e20000100800 */
[----:B------:R-:W-:-:S03]  /*13560*/  IMAD.MOV.U32 R0, RZ, RZ, R6 ;  /* 0x000000ffff007224 */ /* 0x000fc600078e0006 */
[----:B0-----:R-:W2:Y:S04]  /*13570*/  LDL.LU.64 R6, [R1+0xb80] ;  /* 0x000b800001067983 */ /* 0x001ea80000300a00 */
[----:B------:R-:W3:Y:S04]  /*13580*/  LDL.LU.64 R4, [R1+0xb78] ;  /* 0x000b780001047983 */ /* 0x000ee80000300a00 */
[----:B------:R-:W2:Y:S04]  /*13590*/  LDL.LU R2, [R1+0x25c] ;  /* 0x00025c0001027983 */ /* 0x000ea80000300800 */
[----:B------:R-:W4:Y:S01]  /*135a0*/  LDL.LU R3, [R1+0x264] ;  /* 0x0002640001037983 */ /* 0x000f220000300800 */
[----:B--2---:R-:W-:-:S02]  /*135b0*/  IMAD R2, R2, 0x100, R6 ;  /* 0x0000010002027824 */ /* 0x004fc400078e0206 */
[----:B----4-:R-:W-:Y:S01]  /*135c0*/  IMAD R3, R3, 0x100, R7 ;  /* 0x0000010003037824 */ /* 0x010fe200078e0207 */
[----:B------:R-:W3:Y:S04]  /*135d0*/  LDL.LU R6, [R1+0xb74] ;  /* 0x000b740001067983 */ /* 0x000ee80000300800 */
[----:B------:R-:W3:Y:S02]  /*135e0*/  LDL.LU R7, [R1+0xb70] ;  /* 0x000b700001077983 */ /* 0x000ee40000300800 */
[----:B---3--:R-:W-:-:S15]  /*135f0*/  HMMA.16816.F32 R4, R12, R26, R4 ;  /* 0x0000001a0c04723c */ /* 0x008fde0000001804 */
[----:B------:R-:W-:-:S08]  /*13600*/  NOP ;  /* 0x0000000000007918 */ /* 0x000fd00000000000 */
[----:B------:R0:W-:Y:S01]  /*13610*/  STL.64 [R1], R4 ;  /* 0x0000000401007387 */ /* 0x0001e20000100a00 */
[----:B------:R-:W-:Y:S02]  /*13620*/  IMAD.MOV.U32 R27, RZ, RZ, R6 ;  /* 0x000000ffff1b7224 */ /* 0x000fe400078e0006 */
[----:B------:R-:W-:Y:S01]  /*13630*/  IMAD.MOV.U32 R26, RZ, RZ, R7 ;  /* 0x000000ffff1a7224 */ /* 0x000fe200078e0007 */
[----:B------:R-:W2:Y:S04]  /*13640*/  LDL.LU R6, [R1+0x26c] ;  /* 0x00026c0001067983 */ /* 0x000ea80000300800 */
[----:B------:R-:W3:Y:S04]  /*13650*/  LDL.LU R7, [R1+0x274] ;  /* 0x0002740001077983 */ /* 0x000ee80000300800 */
[----:B0-----:R-:W4:Y:S04]  /*13660*/  LDL.LU R4, [R1+0x280] ;  /* 0x0002800001047983 */ /* 0x001f280000300800 */
[----:B------:R-:W4:Y:S01]  /*13670*/  LDL.LU R5, [R1+0x288] ;  /* 0x0002880001057983 */ /* 0x000f220000300800 */
[----:B--2---:R-:W-:-:S02]  /*13680*/  IMAD R6, R6, 0x100, R18 ;  /* 0x0000010006067824 */ /* 0x004fc400078e0212 */
[----:B---3--:R-:W-:Y:S01]  /*13690*/  IMAD R7, R7, 0x100, R19 ;  /* 0x0000010007077824 */ /* 0x008fe200078e0213 */
[----:B------:R-:W2:Y:S04]  /*136a0*/  LDL.LU R18, [R1+0xb6c] ;  /* 0x000b6c0001127983 */ /* 0x000ea80000300800 */
[----:B------:R-:W2:Y:S01]  /*136b0*/  LDL.LU R19, [R1+0xb68] ;  /* 0x000b680001137983 */ /* 0x000ea20000300800 */
[----:B------:R-:W-:-:S03]  /*136c0*/  IMAD R10, R11, 0x100, R10 ;  /* 0x000001000b0a7824 */ /* 0x000fc600078e020a */
[----:B------:R-:W3:Y:S01]  /*136d0*/  LDL.LU R11, [R1+0x294] ;  /* 0x00029400010b7983 */ /* 0x000ee20000300800 */
[----:B--2---:R-:W-:Y:S03]  /*136e0*/  HMMA.16816.F32 R16, R12, R24, R16 ;  /* 0x000000180c10723c */ /* 0x004fe60000001810 */
[----:B------:R-:W2:Y:S04]  /*136f0*/  LDL.LU R24, [R1+0x80] ;  /* 0x0000800001187983 */ /* 0x000ea80000300800 */
[----:B------:R-:W2:Y:S04]  /*13700*/  LDL.LU R25, [R1+0x84] ;  /* 0x0000840001197983 */ /* 0x000ea80000300800 */
[----:B------:R-:W-:Y:S01]  /*13710*/  STL.64 [R1+0xb60], R26 ;  /* 0x000b601a01007387 */ /* 0x000fe20000100a00 */
[----:B----4-:R-:W-:-:S02]  /*13720*/  IMAD R8, R8, 0x100, R4 ;  /* 0x0000010008087824 */ /* 0x010fc400078e0204 */
[----:B------:R-:W-:Y:S01]  /*13730*/  IMAD R9, R9, 0x100, R5 ;  /* 0x0000010009097824 */ /* 0x000fe200078e0205 */
[----:B------:R-:W-:Y:S02]  /*13740*/  F2FP.F16.E4M3.UNPACK_B R4, R2 ;  /* 0x00000002ff04723e */ /* 0x000fe400020006ff */
[----:B------:R-:W-:Y:S01]  /*13750*/  F2FP.F16.E4M3.UNPACK_B R5, R3 ;  /* 0x00000003ff05723e */ /* 0x000fe200020006ff */
[----:B------:R-:W-:Y:S01]  /*13760*/  HMMA.16816.F32 R20, R12, R28, R20 ;  /* 0x0000001c0c14723c */ /* 0x000fe20000001814 */
[----:B--2---:R0:W-:Y:S04]  /*13770*/  STL.64 [R1+0xb58], R24 ;  /* 0x000b581801007387 */ /* 0x0041e80000100a00 */
[----:B0-----:R-:W2:Y:S04]  /*13780*/  LDL.LU R24, [R1+0x20] ;  /* 0x0000200001187983 */ /* 0x001ea80000300800 */
[----:B------:R-:W2:Y:S04]  /*13790*/  LDL.LU R25, [R1+0x24] ;  /* 0x0000240001197983 */ /* 0x000ea80000300800 */
[----:B------:R-:W2:Y:S04]  /*137a0*/  LDL.LU R26, [R1+0x28] ;  /* 0x00002800011a7983 */ /* 0x000ea80000300800 */
[----:B------:R-:W2:Y:S04]  /*137b0*/  LDL.LU R27, [R1+0x2c] ;  /* 0x00002c00011b7983 */ /* 0x000ea80000300800 */
[----:B------:R0:W-:Y:S04]  /*137c0*/  STL.64 [R1+0xb18], R18 ;  /* 0x000b181201007387 */ /* 0x0001e80000100a00 */
[----:B0-----:R-:W4:Y:S04]  /*137d0*/  LDL.LU R18, [R1+0xb0] ;  /* 0x0000b00001127983 */ /* 0x001f280000300800 */
[----:B------:R-:W4:Y:S04]  /*137e0*/  LDL.LU R19, [R1+0xb4] ;  /* 0x0000b40001137983 */ /* 0x000f280000300800 */
[----:B------:R0:W-:Y:S04]  /*137f0*/  STL.64 [R1+0xb10], R16 ;  /* 0x000b101001007387 */ /* 0x0001e80000100a00 */
[----:B0-----:R-:W4:Y:S04]  /*13800*/  LDL.LU R16, [R1+0xc0] ;  /* 0x0000c00001107983 */ /* 0x001f280000300800 */
[----:B------:R-:W4:Y:S04]  /*13810*/  LDL.LU R17, [R1+0xc4] ;  /* 0x0000c40001117983 */ /* 0x000f280000300800 */
[----:B------:R-:W3:Y:S04]  /*13820*/  LDL.LU R2, [R1+0xa0] ;  /* 0x0000a00001027983 */ /* 0x000ee80000300800 */
[----:B------:R-:W2:Y:S04]  /*13830*/  LDL.LU R3, [R1+0xa4] ;  /* 0x0000a40001037983 */ /* 0x000ea80000300800 */
[----:B------:R-:W4:Y:S01]  /*13840*/  LDL.LU R29, [R1+0x298] ;  /* 0x00029800011d7983 */ /* 0x000f220000300800 */
[----:B------:R-:W-:-:S02]  /*13850*/  F2FP.F16.E4M3.UNPACK_B R6, R6 ;  /* 0x00000006ff06723e */ /* 0x000fc400020006ff */
[----:B------:R-:W-:Y:S01]  /*13860*/  F2FP.F16.E4M3.UNPACK_B R7, R7 ;  /* 0x00000007ff07723e */ /* 0x000fe200020006ff */
[----:B------:R0:W-:Y:S04]  /*13870*/  STL [R1+0xae4], R20 ;  /* 0x000ae41401007387 */ /* 0x0001e80000100800 */
[----:B------:R1:W-:Y:S04]  /*13880*/  STL [R1+0xae0], R21 ;  /* 0x000ae01501007387 */ /* 0x0003e80000100800 */
[----:B------:R1:W-:Y:S04]  /*13890*/  STL [R1+0xadc], R22 ;  /* 0x000adc1601007387 */ /* 0x0003e80000100800 */
[----:B------:R1:W-:Y:S01]  /*138a0*/  STL [R1+0xad8], R23 ;  /* 0x000ad81701007387 */ /* 0x0003e20000100800 */
[----:B------:R-:W-:-:S02]  /*138b0*/  F2FP.F16.E4M3.UNPACK_B R10, R10 ;  /* 0x0000000aff0a723e */ /* 0x000fc400020006ff */
[----:B------:R-:W-:Y:S01]  /*138c0*/  F2FP.F16.E4M3.UNPACK_B R8, R8 ;  /* 0x00000008ff08723e */ /* 0x000fe200020006ff */
[----:B0-----:R-:W4:Y:S04]  /*138d0*/  LDL.LU R20, [R1+0x60] ;  /* 0x0000600001147983 */ /* 0x001f280000300800 */
[----:B-1----:R-:W4:Y:S04]  /*138e0*/  LDL.LU R21, [R1+0x64] ;  /* 0x0000640001157983 */ /* 0x002f280000300800 */
[----:B------:R-:W4:Y:S04]  /*138f0*/  LDL.LU R22, [R1+0x68] ;  /* 0x0000680001167983 */ /* 0x000f280000300800 */
[----:B------:R-:W4:Y:S01]  /*13900*/  LDL.LU R23, [R1+0x6c] ;  /* 0x00006c0001177983 */ /* 0x000f220000300800 */
[----:B------:R-:W-:-:S02]  /*13910*/  F2FP.F16.E4M3.UNPACK_B R9, R9 ;  /* 0x00000009ff09723e */ /* 0x000fc400020006ff */
[----:B---3--:R-:W-:Y:S02]  /*13920*/  F2FP.F16.E4M3.UNPACK_B R2, R2.H1 ;  /* 0x00000002ff02723e */ /* 0x008fe400030006ff */
[----:B--2---:R-:W-:-:S07]  /*13930*/  F2FP.F16.E4M3.UNPACK_B R3, R3.H1 ;  /* 0x00000003ff03723e */ /* 0x004fce00030006ff */
[----:B------:R-:W-:Y:S01]  /*13940*/  HMMA.16816.F32 R24, R4, R2, R24 ;  /* 0x000000020418723c */ /* 0x000fe20000001818 */
[----:B----4-:R-:W-:Y:S01]  /*13950*/  IMAD R11, R11, 0x100, R29 ;  /* 0x000001000b0b7824 */ /* 0x010fe200078e021d */
[----:B------:R-:W-:Y:S02]  /*13960*/  F2FP.F16.E4M3.UNPACK_B R14, R16.H1 ;  /* 0x00000010ff0e723e */ /* 0x000fe400030006ff */
[----:B------:R-:W-:-:S15]  /*13970*/  F2FP.F16.E4M3.UNPACK_B R15, R17.H1 ;  /* 0x00000011ff0f723e */ /* 0x000fde00030006ff */
[----:B------:R-:W-:-:S04]  /*13980*/  NOP ;  /* 0x0000000000007918 */ /* 0x000fc80000000000 */
[----:B------:R-:W-:Y:S04]  /*13990*/  STL.64 [R1+0x30], R24 ;  /* 0x0000301801007387 */ /* 0x000fe80000100a00 */
[----:B------:R0:W-:Y:S04]  /*139a0*/  STL.64 [R1+0x38], R26 ;  /* 0x0000381a01007387 */ /* 0x0001e80000100a00 */
[----:B0-----:R-:W2:Y:S04]  /*139b0*/  LDL.LU.64 R26, [R1+0xb60] ;  /* 0x000b6000011a7983 */ /* 0x001ea80000300a00 */
[----:B------:R-:W3:Y:S04]  /*139c0*/  LDL.LU.64 R24, [R1+0xb58] ;  /* 0x000b580001187983 */ /* 0x000ee80000300a00 */
[----:B------:R-:W-:Y:S04]  /*139d0*/  STL.64 [R1+0xb48], R10 ;  /* 0x000b480a01007387 */ /* 0x000fe80000100a00 */
[----:B------:R-:W-:Y:S04]  /*139e0*/  STL.64 [R1+0xb40], R8 ;  /* 0x000b400801007387 */ /* 0x000fe80000100a00 */
[----:B------:R-:W4:Y:S04]  /*139f0*/  LDL.LU R16, [R1] ;  /* 0x0000000001107983 */ /* 0x000f280000300800 */
[----:B------:R-:W4:Y:S01]  /*13a00*/  LDL.LU R17, [R1+0x4] ;  /* 0x0000040001117983 */ /* 0x000f220000300800 */
[----:B------:R-:W-:-:S02]  /*13a10*/  F2FP.F16.E4M3.UNPACK_B R12, R18.H1 ;  /* 0x00000012ff0c723e */ /* 0x000fc400030006ff */
[----:B------:R-:W-:Y:S01]  /*13a20*/  F2FP.F16.E4M3.UNPACK_B R13, R19.H1 ;  /* 0x00000013ff0d723e */ /* 0x000fe200030006ff */
[----:B--2---:R-:W-:Y:S02]  /*13a30*/  IMAD.MOV.U32 R18, RZ, RZ, R27 ;  /* 0x000000ffff127224 */ /* 0x004fe400078e001b */
[----:B------:R-:W-:-:S05]  /*13a40*/  IMAD.MOV.U32 R19, RZ, RZ, R26 ;  /* 0x000000ffff137224 */ /* 0x000fca00078e001a */
[----:B------:R0:W-:Y:S04]  /*13a50*/  STL.64 [R1+0xb28], R18 ;  /* 0x000b281201007387 */ /* 0x0001e80000100a00 */
[----:B----4-:R1:W-:Y:S01]  /*13a60*/  STL.64 [R1+0xb20], R16 ;  /* 0x000b201001007387 */ /* 0x0103e20000100a00 */
[----:B0-----:R-:W-:-:S03]  /*13a70*/  IMAD.MOV.U32 R18, RZ, RZ, R0 ;  /* 0x000000ffff127224 */ /* 0x001fc600078e0000 */
[----:B-1----:R-:W2:Y:S04]  /*13a80*/  LDL.LU R16, [R1+0x10] ;  /* 0x0000100001107983 */ /* 0x002ea80000300800 */
[----:B------:R-:W2:Y:S04]  /*13a90*/  LDL.LU R17, [R1+0x14] ;  /* 0x0000140001117983 */ /* 0x000ea80000300800 */
[----:B------:R-:W4:Y:S04]  /*13aa0*/  LDL.LU R0, [R1+0xb50] ;  /* 0x000b500001007983 */ /* 0x000f280000300800 */
[----:B------:R-:W2:Y:S01]  /*13ab0*/  LDL.LU R19, [R1+0x1c] ;  /* 0x00001c0001137983 */ /* 0x000ea20000300800 */
[----:B---3--:R-:W-:-:S02]  /*13ac0*/  F2FP.F16.E4M3.UNPACK_B R24, R24.H1 ;  /* 0x00000018ff18723e */ /* 0x008fc400030006ff */
[----:B------:R-:W-:Y:S01]  /*13ad0*/  F2FP.F16.E4M3.UNPACK_B R25, R25.H1 ;  /* 0x00000019ff19723e */ /* 0x000fe200030006ff */
[----:B------:R-:W-:Y:S01]  /*13ae0*/  HMMA.16816.F32 R8, R4, R14, R20 ;  /* 0x0000000e0408723c */ /* 0x000fe20000001814 */
[----:B--2---:R-:W-:Y:S04]  /*13af0*/  STL.64 [R1+0xb38], R18 ;  /* 0x000b381201007387 */ /* 0x004fe80000100a00 */
[----:B------:R0:W-:Y:S04]  /*13b00*/  STL.64 [R1+0xb30], R16 ;  /* 0x000b301001007387 */ /* 0x0001e80000100a00 */
[----:B0-----:R-:W2:Y:S04]  /*13b10*/  LDL.LU R16, [R1+0x50] ;  /* 0x0000500001107983 */ /* 0x001ea80000300800 */
[----:B------:R-:W2:Y:S04]  /*13b20*/  LDL.LU R17, [R1+0x54] ;  /* 0x0000540001117983 */ /* 0x000ea80000300800 */
[----:B------:R-:W2:Y:S01]  /*13b30*/  LDL.LU R18, [R1+0x58] ;  /* 0x0000580001127983 */ /* 0x000ea20000300800 */
[----:B----4-:R-:W-:-:S05]  /*13b40*/  IMAD.MOV.U32 R19, RZ, RZ, R0 ;  /* 0x000000ffff137224 */ /* 0x010fca00078e0000 */
[----:B------:R0:W-:Y:S01]  /*13b50*/  STL.64 [R1+0x68], R10 ;  /* 0x0000680a01007387 */ /* 0x0001e20000100a00 */
[----:B------:R-:W-:Y:S02]  /*13b60*/  IMAD.MOV.U32 R22, RZ, RZ, R8 ;  /* 0x000000ffff167224 */ /* 0x000fe400078e0008 */
[----:B------:R-:W-:Y:S01]  /*13b70*/  IMAD.MOV.U32 R23, RZ, RZ, R9 ;  /* 0x000000ffff177224 */ /* 0x000fe200078e0009 */
[----:B0-----:R-:W3:Y:S04]  /*13b80*/  LDL.LU.64 R10, [R1+0xb48] ;  /* 0x000b4800010a7983 */ /* 0x001ee80000300a00 */
[----:B------:R-:W4:Y:S04]  /*13b90*/  LDL.LU.64 R8, [R1+0xb40] ;  /* 0x000b400001087983 */ /* 0x000f280000300a00 */
[----:B------:R-:W4:Y:S04]  /*13ba0*/  LDL.LU R0, [R1+0x2b8] ;  /* 0x0002b80001007983 */ /* 0x000f280000300800 */
[----:B------:R-:W4:Y:S04]  /*13bb0*/  LDL.LU R28, [R1+0x2c4] ;  /* 0x0002c400011c7983 */ /* 0x000f280000300800 */
[----:B------:R-:W4:Y:S04]  /*13bc0*/  LDL.LU R29, [R1+0x2d0] ;  /* 0x0002d000011d7983 */ /* 0x000f280000300800 */
[----:B------:R-:W4:Y:S04]  /*13bd0*/  LDL.LU R26, [R1+0x2cc] ;  /* 0x0002cc00011a7983 */ /* 0x000f280000300800 */
[----:B------:R-:W4:Y:S04]  /*13be0*/  LDL.LU R27, [R1+0x2d4] ;  /* 0x0002d400011b7983 */ /* 0x000f280000300800 */
[----:B------:R-:W-:Y:S04]  /*13bf0*/  STL [R1+0xaec], R23 ;  /* 0x000aec1701007387 */ /* 0x000fe80000100800 */
[----:B------:R-:W-:Y:S01]  /*13c00*/  STL [R1+0xae8], R22 ;  /* 0x000ae81601007387 */ /* 0x000fe20000100800 */
[----:B--2---:R-:W-:-:S15]  /*13c10*/  HMMA.16816.F32 R16, R4, R24, R16 ;  /* 0x000000180410723c */ /* 0x004fde0000001810 */
[----:B------:R-:W-:-:S09]  /*13c20*/  NOP ;  /* 0x0000000000007918 */ /* 0x000fd20000000000 */
[----:B------:R-:W-:Y:S02]  /*13c30*/  IMAD.MOV.U32 R21, RZ, RZ, R19 ;  /* 0x000000ffff157224 */ /* 0x000fe400078e0013 */
[----:B------:R-:W-:Y:S01]  /*13c40*/  IMAD.MOV.U32 R20, RZ, RZ, R18 ;  /* 0x000000ffff147224 */ /* 0x000fe200078e0012 */
[----:B------:R0:W-:Y:S04]  /*13c50*/  STL.64 [R1+0x50], R16 ;  /* 0x0000501001007387 */ /* 0x0001e80000100a00 */
[----:B------:R-:W4:Y:S04]  /*13c60*/  LDL.LU.64 R18, [R1+0xb38] ;  /* 0x000b380001127983 */ /* 0x000f280000300a00 */
[----:B0-----:R-:W4:Y:S04]  /*13c70*/  LDL.LU.64 R16, [R1+0xb30] ;  /* 0x000b300001107983 */ /* 0x001f280000300a00 */
[----:B------:R-:W-:Y:S04]  /*13c80*/  STL [R1+0xaf4], R21 ;  /* 0x000af41501007387 */ /* 0x000fe80000100800 */
[----:B------:R0:W-:Y:S04]  /*13c90*/  STL [R1+0xaf0], R20 ;  /* 0x000af01401007387 */ /* 0x0001e80000100800 */
[----:B0-----:R-:W2:Y:S04]  /*13ca0*/  LDL.LU R20, [R1+0x40] ;  /* 0x0000400001147983 */ /* 0x001ea80000300800 */
[----:B------:R-:W2:Y:S04]  /*13cb0*/  LDL.LU R21, [R1+0x44] ;  /* 0x0000440001157983 */ /* 0x000ea80000300800 */
[----:B------:R-:W2:Y:S04]  /*13cc0*/  LDL.LU R22, [R1+0x48] ;  /* 0x0000480001167983 */ /* 0x000ea80000300800 */
[----:B------:R-:W2:Y:S01]  /*13cd0*/  LDL.LU R23, [R1+0x4c] ;  /* 0x00004c0001177983 */ /* 0x000ea20000300800 */
[----:B---3--:R-:W-:-:S07]  /*13ce0*/  F2FP.F16.E4M3.UNPACK_B R11, R11 ;  /* 0x0000000bff0b723e */ /* 0x008fce00020006ff */
[----:B----4-:R-:W-:Y:S06]  /*13cf0*/  HMMA.16816.F32 R16, R8, R2, R16 ;  /* 0x000000020810723c */ /* 0x010fec0000001810 */
[----:B--2---:R-:W-:-:S15]  /*13d00*/  HMMA.16816.F32 R4, R4, R12, R20 ;  /* 0x0000000c0404723c */ /* 0x004fde0000001814 */
[----:B------:R-:W-:-:S03]  /*13d10*/  NOP ;  /* 0x0000000000007918 */ /* 0x000fc60000000000 */
[----:B------:R-:W-:Y:S02]  /*13d20*/  IMAD.MOV.U32 R3, RZ, RZ, R18 ;  /* 0x000000ffff037224 */ /* 0x000fe400078e0012 */
[----:B------:R-:W-:Y:S02]  /*13d30*/  IMAD.MOV.U32 R2, RZ, RZ, R19 ;  /* 0x000000ffff027224 */ /* 0x000fe400078e0013 */
[----:B------:R-:W-:Y:S02]  /*13d40*/  IMAD.MOV.U32 R21, RZ, RZ, R16 ;  /* 0x000000ffff157224 */ /* 0x000fe400078e0010 */
[----:B------:R-:W-:Y:S01]  /*13d50*/  IMAD.MOV.U32 R20, RZ, RZ, R17 ;  /* 0x000000ffff147224 */ /* 0x000fe200078e0011 */
[----:B------:R0:W-:Y:S01]  /*13d60*/  STL.64 [R1+0x40], R4 ;  /* 0x0000400401007387 */ /* 0x0001e20000100a00 */
[----:B------:R-:W-:Y:S02]  /*13d70*/  IMAD.MOV.U32 R22, RZ, RZ, R7 ;  /* 0x000000ffff167224 */ /* 0x000fe400078e0007 */
[----:B------:R-:W-:Y:S01]  /*13d80*/  IMAD.MOV.U32 R23, RZ, RZ, R6 ;  /* 0x000000ffff177224 */ /* 0x000fe200078e0006 */
[----:B0-----:R-:W2:Y:S04]  /*13d90*/  LDL.LU R4, [R1+0x2a0] ;  /* 0x0002a00001047983 */ /* 0x001ea80000300800 */
[----:B------:R-:W3:Y:S04]  /*13da0*/  LDL.LU R5, [R1+0x2a8] ;  /* 0x0002a80001057983 */ /* 0x000ee80000300800 */
[----:B------:R-:W4:Y:S04]  /*13db0*/  LDL.LU R6, [R1+0x2b4] ;  /* 0x0002b40001067983 */ /* 0x000f280000300800 */
[----:B------:R-:W4:Y:S04]  /*13dc0*/  LDL.LU R7, [R1+0x2bc] ;  /* 0x0002bc0001077983 */ /* 0x000f280000300800 */
[----:B------:R0:W-:Y:S04]  /*13dd0*/  STL [R1+0xb04], R22 ;  /* 0x000b041601007387 */ /* 0x0001e80000100800 */
[----:B0-----:R-:W3:Y:S04]  /*13de0*/  LDL.LU R22, [R1+0x2ac] ;  /* 0x0002ac0001167983 */ /* 0x001ee80000300800 */
[----:B------:R0:W-:Y:S04]  /*13df0*/  STL [R1+0xb00], R23 ;  /* 0x000b001701007387 */ /* 0x0001e80000100800 */
[----:B0-----:R-:W2:Y:S04]  /*13e00*/  LDL.LU R23, [R1+0x2a4] ;  /* 0x0002a40001177983 */ /* 0x001ea80000300800 */
[----:B------:R0:W-:Y:S04]  /*13e10*/  STL [R1+0xafc], R12 ;  /* 0x000afc0c01007387 */ /* 0x0001e80000100800 */
[----:B------:R1:W-:Y:S04]  /*13e20*/  STL [R1+0xaf8], R13 ;  /* 0x000af80d01007387 */ /* 0x0003e80000100800 */
[----:B------:R-:W4:Y:S04]  /*13e30*/  LDL.LU.64 R18, [R1+0xb28] ;  /* 0x000b280001127983 */ /* 0x000f280000300a00 */
[----:B------:R-:W4:Y:S02]  /*13e40*/  LDL.LU.64 R16, [R1+0xb20] ;  /* 0x000b200001107983 */ /* 0x000f240000300a00 */
[----:B----4-:R-:W-:Y:S01]  /*13e50*/  HMMA.16816.F32 R16, R8, R14, R16 ;  /* 0x0000000e0810723c */ /* 0x010fe20000001810 */
[----:B--2---:R-:W-:-:S02]  /*13e60*/  IMAD R4, R4, 0x100, R23 ;  /* 0x0000010004047824 */ /* 0x004fc400078e0217 */
[----:B---3--:R-:W-:Y:S02]  /*13e70*/  IMAD R5, R5, 0x100, R22 ;  /* 0x0000010005057824 */ /* 0x008fe400078e0216 */
[----:B------:R-:W-:-:S15]  /*13e80*/  IMAD R6, R6, 0x100, R0 ;  /* 0x0000010006067824 */ /* 0x000fde00078e0200 */
[----:B------:R-:W-:-:S04]  /*13e90*/  NOP ;  /* 0x0000000000007918 */ /* 0x000fc80000000000 */
[----:B0-----:R-:W-:Y:S02]  /*13ea0*/  IMAD.MOV.U32 R12, RZ, RZ, R18 ;  /* 0x000000ffff0c7224 */ /* 0x001fe400078e0012 */
[----:B-1----:R-:W-:Y:S02]  /*13eb0*/  IMAD.MOV.U32 R13, RZ, RZ, R19 ;  /* 0x000000ffff0d7224 */ /* 0x002fe400078e0013 */
[----:B------:R-:W-:Y:S02]  /*13ec0*/  IMAD.MOV.U32 R22, RZ, RZ, R16 ;  /* 0x000000ffff167224 */ /* 0x000fe400078e0010 */
[----:B------:R-:W-:Y:S01]  /*13ed0*/  IMAD.MOV.U32 R23, RZ, RZ, R17 ;  /* 0x000000ffff177224 */ /* 0x000fe200078e0011 */
[----:B------:R-:W2:Y:S04]  /*13ee0*/  LDL.LU.64 R18, [R1+0xb18] ;  /* 0x000b180001127983 */ /* 0x000ea80000300a00 */
[----:B------:R-:W2:Y:S04]  /*13ef0*/  LDL.LU.64 R16, [R1+0xb10] ;  /* 0x000b100001107983 */ /* 0x000ea80000300a00 */
[----:B------:R-:W3:Y:S04]  /*13f00*/  LDL.LU R14, [R1+0x2c0] ;  /* 0x0002c000010e7983 */ /* 0x000ee80000300800 */
[----:B------:R-:W4:Y:S04]  /*13f10*/  LDL.LU R15, [R1+0x2c8] ;  /* 0x0002c800010f7983 */ /* 0x000f280000300800 */
[----:B------:R-:W2:Y:S01]  /*13f20*/  LDL.LU R0, [R1+0xb08] ;  /* 0x000b080001007983 */ /* 0x000ea20000300800 */
[----:B---3--:R-:W-:-:S02]  /*13f30*/  IMAD R7, R7, 0x100, R14 ;  /* 0x0000010007077824 */ /* 0x008fc400078e020e */
[----:B----4-:R-:W-:Y:S02]  /*13f40*/  IMAD R14, R28, 0x100, R15 ;  /* 0x000001001c0e7824 */ /* 0x010fe400078e020f */
[----:B------:R-:W-:Y:S02]  /*13f50*/  IMAD R15, R26, 0x100, R29 ;  /* 0x000001001a0f7824 */ /* 0x000fe400078e021d */
[----:B--2---:R-:W-:Y:S01]  /*13f60*/  IMAD R26, R0, 0x100, R27 ;  /* 0x00000100001a7824 */ /* 0x004fe200078e021b */
[----:B------:R-:W2:Y:S04]  /*13f70*/  LDL.LU R29, [R1+0x2ec] ;  /* 0x0002ec00011d7983 */ /* 0x000ea80000300800 */
[----:B------:R-:W2:Y:S04]  /*13f80*/  LDL.LU R0, [R1+0x2e8] ;  /* 0x0002e80001007983 */ /* 0x000ea80000300800 */
[----:B------:R-:W3:Y:S04]  /*13f90*/  LDL.LU R27, [R1+0x308] ;  /* 0x00030800011b7983 */ /* 0x000ee80000300800 */
[----:B---3--:R0:W-:Y:S04]  /*13fa0*/  STL [R1+0xa68], R27 ;  /* 0x000a681b01007387 */ /* 0x0081e80000100800 */
[----:B0-----:R-:W3:Y:S01]  /*13fb0*/  LDL.LU R27, [R1+0x304] ;  /* 0x00030400011b7983 */ /* 0x001ee20000300800 */
[----:B------:R-:W-:Y:S03]  /*13fc0*/  HMMA.16816.F32 R16, R8, R24, R16 ;  /* 0x000000180810723c */ /* 0x000fe60000001810 */
[----:B---3--:R0:W-:Y:S04]  /*13fd0*/  STL [R1+0xa6c], R27 ;  /* 0x000a6c1b01007387 */ /* 0x0081e80000100800 */
[----:B0-----:R-:W3:Y:S04]  /*13fe0*/  LDL.LU R27, [R1+0x2fc] ;  /* 0x0002fc00011b7983 */ /* 0x001ee80000300800 */
[----:B---3--:R0:W-:Y:S04]  /*13ff0*/  STL [R1+0xa70], R27 ;  /* 0x000a701b01007387 */ /* 0x0081e80000100800 */
[----:B0-----:R-:W3:Y:S04]  /*14000*/  LDL.LU R27, [R1+0x2f4] ;  /* 0x0002f400011b7983 */ /* 0x001ee80000300800 */
[----:B------:R-:W4:Y:S04]  /*14010*/  LDL.LU R28, [R1+0x310] ;  /* 0x00031000011c7983 */ /* 0x000f280000300800 */
[----:B------:R-:W-:Y:S04]  /*14020*/  STL.64 [R1+0xa80], R18 ;  /* 0x000a801201007387 */ /* 0x000fe80000100a00 */
[----:B------:R0:W-:Y:S02]  /*14030*/  STL.64 [R1+0xa78], R16 ;  /* 0x000a781001007387 */ /* 0x0001e40000100a00 */
[----:B0-----:R-:W-:-:S02]  /*14040*/  IMAD.MOV.U32 R16, RZ, RZ, R22 ;  /* 0x000000ffff107224 */ /* 0x001fc400078e0016 */
[----:B------:R-:W-:Y:S01]  /*14050*/  IMAD.MOV.U32 R17, RZ, RZ, R23 ;  /* 0x000000ffff117224 */ /* 0x000fe200078e0017 */
[----:B------:R-:W2:Y:S04]  /*14060*/  LDL.LU R22, [R1+0xb04] ;  /* 0x000b040001167983 */ /* 0x000ea80000300800 */
[----:B------:R-:W3:Y:S01]  /*14070*/  LDL.LU R23, [R1+0xb00] ;  /* 0x000b000001177983 */ /* 0x000ee20000300800 */
[----:B------:R-:W-:Y:S02]  /*14080*/  IMAD.MOV.U32 R18, RZ, RZ, R12 ;  /* 0x000000ffff127224 */ /* 0x000fe400078e000c */
[----:B------:R-:W-:Y:S01]  /*14090*/  IMAD.MOV.U32 R19, RZ, RZ, R13 ;  /* 0x000000ffff137224 */ /* 0x000fe200078e000d */
[----:B------:R-:W4:Y:S04]  /*140a0*/  LDL.LU R12, [R1+0xafc] ;  /* 0x000afc00010c7983 */ /* 0x000f280000300800 */
[----:B------:R-:W4:Y:S04]  /*140b0*/  LDL.LU R13, [R1+0xaf8] ;  /* 0x000af800010d7983 */ /* 0x000f280000300800 */
[----:B------:R0:W-:Y:S04]  /*140c0*/  STL.64 [R1+0xa90], R18 ;  /* 0x000a901201007387 */ /* 0x0001e80000100a00 */
[----:B------:R1:W-:Y:S01]  /*140d0*/  STL.64 [R1+0xa88], R16 ;  /* 0x000a881001007387 */ /* 0x0003e20000100a00 */
[----:B0-----:R-:W-:-:S02]  /*140e0*/  IMAD.MOV.U32 R18, RZ, RZ, R3 ;  /* 0x000000ffff127224 */ /* 0x001fc400078e0003 */
[----:B------:R-:W-:Y:S02]  /*140f0*/  IMAD.MOV.U32 R19, RZ, RZ, R2 ;  /* 0x000000ffff137224 */ /* 0x000fe400078e0002 */
[----:B-1----:R-:W-:Y:S02]  /*14100*/  IMAD.MOV.U32 R16, RZ, RZ, R21 ;  /* 0x000000ffff107224 */ /* 0x002fe400078e0015 */
[----:B------:R-:W-:Y:S01]  /*14110*/  IMAD.MOV.U32 R17, RZ, RZ, R20 ;  /* 0x000000ffff117224 */ /* 0x000fe200078e0014 */
[----:B------:R-:W4:Y:S04]  /*14120*/  LDL.LU R21, [R1+0xaf4] ;  /* 0x000af40001157983 */ /* 0x000f280000300800 */
[----:B------:R-:W4:Y:S04]  /*14130*/  LDL.LU R20, [R1+0xaf0] ;  /* 0x000af00001147983 */ /* 0x000f280000300800 */
[----:B------:R-:W4:Y:S04]  /*14140*/  LDL R2, [R1+0xa8] ;  /* 0x0000a80001027983 */ /* 0x000f280000100800 */
[----:B------:R-:W4:Y:S04]  /*14150*/  LDL R3, [R1+0xac] ;  /* 0x0000ac0001037983 */ /* 0x000f280000100800 */
[----:B------:R-:W-:Y:S04]  /*14160*/  STL.64 [R1+0xaa0], R18 ;  /* 0x000aa01201007387 */ /* 0x000fe80000100a00 */
[----:B------:R0:W-:Y:S04]  /*14170*/  STL.64 [R1+0xa98], R16 ;  /* 0x000a981001007387 */ /* 0x0001e80000100a00 */
[----:B0-----:R-:W4:Y:S04]  /*14180*/  LDL.LU R16, [R1+0x40] ;  /* 0x0000400001107983 */ /* 0x001f280000300800 */
[----:B------:R-:W4:Y:S01]  /*14190*/  LDL.LU R17, [R1+0x44] ;  /* 0x0000440001117983 */ /* 0x000f220000300800 */
[----:B--2---:R-:W-:-:S02]  /*141a0*/  IMAD.MOV.U32 R19, RZ, RZ, R22 ;  /* 0x000000ffff137224 */ /* 0x004fc400078e0016 */
[----:B---3--:R-:W-:Y:S02]  /*141b0*/  IMAD.MOV.U32 R18, RZ, RZ, R23 ;  /* 0x000000ffff127224 */ /* 0x008fe400078e0017 */
[----:B------:R-:W2:Y:S04]  /*141c0*/  LDL.LU R23, [R1+0xaec] ;  /* 0x000aec0001177983 */ /* 0x000ea80000300800 */
[----:B------:R-:W3:Y:S04]  /*141d0*/  LDL.LU R22, [R1+0xae8] ;  /* 0x000ae80001167983 */ /* 0x000ee80000300800 */
[----:B------:R-:W4:Y:S04]  /*141e0*/  LDL R24, [R1+0xb8] ;  /* 0x0000b80001187983 */ /* 0x000f280000100800 */
[----:B------:R-:W4:Y:S04]  /*141f0*/  LDL R25, [R1+0xbc] ;  /* 0x0000bc0001197983 */ /* 0x000f280000100800 */
[----:B------:R-:W-:Y:S04]  /*14200*/  STL.64 [R1+0xad0], R26 ;  /* 0x000ad01a01007387 */ /* 0x000fe80000100a00 */
[----:B----4-:R0:W-:Y:S04]  /*14210*/  STL.64 [R1+0xac8], R24 ;  /* 0x000ac81801007387 */ /* 0x0101e80000100a00 */
[----:B0-----:R-:W4:Y:S04]  /*14220*/  LDL.LU R24, [R1+0x30] ;  /* 0x0000300001187983 */ /* 0x001f280000300800 */
[----:B------:R-:W4:Y:S04]  /*14230*/  LDL.LU R25, [R1+0x34] ;  /* 0x0000340001197983 */ /* 0x000f280000300800 */
[----:B------:R-:W4:Y:S04]  /*14240*/  LDL.LU R26, [R1+0x38] ;  /* 0x00003800011a7983 */ /* 0x000f280000300800 */
[----:B------:R-:W4:Y:S04]  /*14250*/  LDL.LU R27, [R1+0x3c] ;  /* 0x00003c00011b7983 */ /* 0x000f280000300800 */
[----:B------:R-:W-:Y:S04]  /*14260*/  STL.64 [R1+0xab0], R18 ;  /* 0x000ab01201007387 */ /* 0x000fe80000100a00 */
[----:B------:R0:W-:Y:S04]  /*14270*/  STL.64 [R1+0xaa8], R16 ;  /* 0x000aa81001007387 */ /* 0x0001e80000100a00 */
[----:B0-----:R-:W2:Y:S04]  /*14280*/  LDL.LU R16, [R1+0x50] ;  /* 0x0000500001107983 */ /* 0x001ea80000300800 */
[----:B------:R-:W2:Y:S01]  /*14290*/  LDL.LU R17, [R1+0x54] ;  /* 0x0000540001117983 */ /* 0x000ea20000300800 */
[----:B------:R-:W-:-:S02]  /*142a0*/  IMAD.MOV.U32 R18, RZ, RZ, R20 ;  /* 0x000000ffff127224 */ /* 0x000fc400078e0014 */
[----:B------:R-:W-:Y:S01]  /*142b0*/  IMAD.MOV.U32 R19, RZ, RZ, R21 ;  /* 0x000000ffff137224 */ /* 0x000fe200078e0015 */
[----:B------:R-:W4:Y:S04]  /*142c0*/  LDL.LU R20, [R1+0xae4] ;  /* 0x000ae40001147983 */ /* 0x000f280000300800 */
[----:B------:R-:W4:Y:S04]  /*142d0*/  LDL.LU R21, [R1+0xae0] ;  /* 0x000ae00001157983 */ /* 0x000f280000300800 */
[----:B------:R-:W-:Y:S04]  /*142e0*/  STL.64 [R1+0xac0], R18 ;  /* 0x000ac01201007387 */ /* 0x000fe80000100a00 */
[----:B--2---:R3:W-:Y:S02]  /*142f0*/  STL.64 [R1+0xab8], R16 ;  /* 0x000ab81001007387 */ /* 0x0047e40000100a00 */
[----:B---3--:R-:W-:-:S02]  /*14300*/  IMAD.MOV.U32 R16, RZ, RZ, R22 ;  /* 0x000000ffff107224 */ /* 0x008fc400078e0016 */
[----:B------:R-:W-:Y:S01]  /*14310*/  IMAD.MOV.U32 R17, RZ, RZ, R23 ;  /* 0x000000ffff117224 */ /* 0x000fe200078e0017 */
[----:B------:R-:W2:Y:S04]  /*14320*/  LDL.LU R22, [R1+0xadc] ;  /* 0x000adc0001167983 */ /* 0x000ea80000300800 */
[----:B------:R-:W2:Y:S04]  /*14330*/  LDL.LU R23, [R1+0xad8] ;  /* 0x000ad80001177983 */ /* 0x000ea80000300800 */
[----:B------:R-:W3:Y:S01]  /*14340*/  LDL.LU R18, [R1+0x68] ;  /* 0x0000680001127983 */ /* 0x000ee20000300800 */
[----:B------:R-:W-:-:S02]  /*14350*/  F2FP.F16.E4M3.UNPACK_B R4, R4 ;  /* 0x00000004ff04723e */ /* 0x000fc400020006ff */
[----:B------:R-:W-:Y:S02]  /*14360*/  F2FP.F16.E4M3.UNPACK_B R5, R5 ;  /* 0x00000005ff05723e */ /* 0x000fe400020006ff */
[----:B------:R-:W-:Y:S02]  /*14370*/  F2FP.F16.E4M3.UNPACK_B R6, R6 ;  /* 0x00000006ff06723e */ /* 0x000fe400020006ff */
[----:B------:R-:W-:Y:S02]  /*14380*/  F2FP.F16.E4M3.UNPACK_B R7, R7 ;  /* 0x00000007ff07723e */ /* 0x000fe400020006ff */
[----:B------:R-:W-:Y:S02]  /*14390*/  F2FP.F16.E4M3.UNPACK_B R2, R2 ;  /* 0x00000002ff02723e */ /* 0x000fe400020006ff */
[----:B------:R-:W-:Y:S01]  /*143a0*/  F2FP.F16.E4M3.UNPACK_B R3, R3 ;  /* 0x00000003ff03723e */ /* 0x000fe200020006ff */
[----:B------:R-:W3:Y:S06]  /*143b0*/  LDL.LU R19, [R1+0x6c] ;  /* 0x00006c0001137983 */ /* 0x000eec0000300800 */
[----:B----4-:R-:W-:Y:S06]  /*143c0*/  HMMA.16816.F32 R24, R4, R2, R24 ;  /* 0x000000020418723c */ /* 0x010fec0000001818 */
[----:B--2---:R-:W-:Y:S01]  /*143d0*/  HMMA.16816.F32 R20, R8, R12, R20 ;  /* 0x0000000c0814723c */ /* 0x004fe20000001814 */
[----:B------:R-:W2:Y:S04]  /*143e0*/  LDL.LU R10, [R1+0x2dc] ;  /* 0x0002dc00010a7983 */ /* 0x000ea80000300800 */
[----:B------:R-:W2:Y:S04]  /*143f0*/  LDL.LU R11, [R1+0x2d8] ;  /* 0x0002d800010b7983 */ /* 0x000ea80000300800 */
[----:B------:R-:W4:Y:S04]  /*14400*/  LDL R12, [R1+0xc8] ;  /* 0x0000c800010c7983 */ /* 0x000f280000100800 */
[----:B------:R-:W3:Y:S01]  /*14410*/  LDL R13, [R1+0xcc] ;  /* 0x0000cc00010d7983 */ /* 0x000ee20000100800 */
[----:B------:R-:W-:-:S02]  /*14420*/  F2FP.F16.E4M3.UNPACK_B R8, R14 ;  /* 0x0000000eff08723e */ /* 0x000fc400020006ff */
[----:B------:R-:W-:Y:S01]  /*14430*/  F2FP.F16.E4M3.UNPACK_B R9, R15 ;  /* 0x0000000fff09723e */ /* 0x000fe200020006ff */
[----:B------:R-:W2:Y:S04]  /*14440*/  LDL R14, [R1+0x88] ;  /* 0x00008800010e7983 */ /* 0x000ea80000100800 */
[----:B------:R-:W2:Y:S04]  /*14450*/  LDL R15, [R1+0x8c] ;  /* 0x00008c00010f7983 */ /* 0x000ea80000100800 */
[----:B------:R-:W-:Y:S04]  /*14460*/  STL.64 [R1], R24 ;  /* 0x0000001801007387 */ /* 0x000fe80000100a00 */
[----:B------:R0:W-:Y:S04]  /*14470*/  STL.64 [R1+0x8], R26 ;  /* 0x0000081a01007387 */ /* 0x0001e80000100a00 */
[----:B0-----:R-:W2:Y:S04]  /*14480*/  LDL.LU.64 R26, [R1+0xad0] ;  /* 0x000ad000011a7983 */ /* 0x001ea80000300a00 */
[----:B------:R-:W2:Y:S01]  /*14490*/  LDL.LU.64 R24, [R1+0xac8] ;  /* 0x000ac80001187983 */ /* 0x000ea20000300a00 */
[----:B----4-:R-:W-:-:S02]  /*144a0*/  F2FP.F16.E4M3.UNPACK_B R12, R12 ;  /* 0x0000000cff0c723e */ /* 0x010fc400020006ff */
[----:B---3--:R-:W-:-:S07]  /*144b0*/  F2FP.F16.E4M3.UNPACK_B R13, R13 ;  /* 0x0000000dff0d723e */ /* 0x008fce00020006ff */
[----:B------:R-:W-:Y:S01]  /*144c0*/  HMMA.16816.F32 R16, R4, R12, R16 ;  /* 0x0000000c0410723c */ /* 0x000fe20000001810 */
[----:B--2---:R-:W-:Y:S01]  /*144d0*/  IMAD R11, R11, 0x100, R10 ;  /* 0x000001000b0b7824 */ /* 0x004fe200078e020a */
[----:B------:R-:W-:Y:S02]  /*144e0*/  F2FP.F16.E4M3.UNPACK_B R10, R26 ;  /* 0x0000001aff0a723e */ /* 0x000fe400020006ff */
[----:B------:R-:W2:-:S15]  /*144f0*/  LDL.LU R26, [R1+0x300] ;  /* 0x00030000011a7983 */ /* 0x000e9e0000300800 */
[----:B------:R-:W-:-:S04]  /*14500*/  NOP ;  /* 0x0000000000007918 */ /* 0x000fc80000000000 */
[----:B------:R-:W-:Y:S04]  /*14510*/  STL.64 [R1+0x60], R16 ;  /* 0x0000601001007387 */ /* 0x000fe80000100a00 */
[----:B------:R0:W-:Y:S04]  /*14520*/  STL.64 [R1+0x68], R18 ;  /* 0x0000681201007387 */ /* 0x0001e80000100a00 */
[----:B0-----:R-:W3:Y:S04]  /*14530*/  LDL.LU.64 R18, [R1+0xac0] ;  /* 0x000ac00001127983 */ /* 0x001ee80000300a00 */
[----:B------:R-:W3:Y:S01]  /*14540*/  LDL.LU.64 R16, [R1+0xab8] ;  /* 0x000ab80001107983 */ /* 0x000ee20000300a00 */
[----:B------:R-:W-:-:S02]  /*14550*/  F2FP.F16.E4M3.UNPACK_B R14, R14 ;  /* 0x0000000eff0e723e */ /* 0x000fc400020006ff */
[----:B------:R-:W-:-:S07]  /*14560*/  F2FP.F16.E4M3.UNPACK_B R15, R15 ;  /* 0x0000000fff0f723e */ /* 0x000fce00020006ff */
[----:B---3--:R-:W-:-:S15]  /*14570*/  HMMA.16816.F32 R16, R4, R14, R16 ;  /* 0x0000000e0410723c */ /* 0x008fde0000001810 */
[----:B------:R-:W-:-:S08]  /*14580*/  NOP ;  /* 0x0000000000007918 */ /* 0x000fd00000000000 */
[----:B------:R-:W-:Y:S04]  /*14590*/  STL.64 [R1+0x70], R16 ;  /* 0x0000701001007387 */ /* 0x000fe80000100a00 */
[----:B------:R0:W-:Y:S04]  /*145a0*/  STL.64 [R1+0x78], R18 ;  /* 0x0000781201007387 */ /* 0x0001e80000100a00 */
[----:B0-----:R-:W3:Y:S04]  /*145b0*/  LDL.LU.64 R18, [R1+0xab0] ;  /* 0x000ab00001127983 */ /* 0x001ee80000300a00 */
[----:B------:R-:W3:Y:S01]  /*145c0*/  LDL.LU.64 R16, [R1+0xaa8] ;  /* 0x000aa80001107983 */ /* 0x000ee20000300a00 */
[----:B------:R-:W-:-:S02]  /*145d0*/  F2FP.F16.E4M3.UNPACK_B R24, R24 ;  /* 0x00000018ff18723e */ /* 0x000fc400020006ff */
[----:B------:R-:W-:Y:S02]  /*145e0*/  F2FP.F16.E4M3.UNPACK_B R25, R25 ;  /* 0x00000019ff19723e */ /* 0x000fe400020006ff */
[----:B------:R-:W-:-:S05]  /*145f0*/  F2FP.F16.E4M3.UNPACK_B R11, R11 ;  /* 0x0000000bff0b723e */ /* 0x000fca00020006ff */
[----:B---3--:R-:W-:Y:S01]  /*14600*/  HMMA.16816.F32 R4, R4, R24, R16 ;  /* 0x000000180404723c */ /* 0x008fe20000001810 */
[----:B------:R-:W3:Y:S04]  /*14610*/  LDL.LU.64 R18, [R1+0xaa0] ;  /* 0x000aa00001127983 */ /* 0x000ee80000300a00 */
[----:B------:R-:W3:-:S15]  /*14620*/  LDL.LU.64 R16, [R1+0xa98] ;  /* 0x000a980001107983 */ /* 0x000ede0000300a00 */
[----:B------:R-:W-:-:S03]  /*14630*/  NOP ;  /* 0x0000000000007918 */ /* 0x000fc60000000000 */
[----:B------:R0:W-:Y:S04]  /*14640*/  STL.64 [R1+0x50], R4 ;  /* 0x0000500401007387 */ /* 0x0001e80000100a00 */
[----:B------:R1:W-:Y:S04]  /*14650*/  STL.64 [R1+0x58], R6 ;  /* 0x0000580601007387 */ /* 0x0003e80000100a00 */
[----:B0-----:R-:W4:Y:S04]  /*14660*/  LDL.LU R4, [R1+0x2e4] ;  /* 0x0002e40001047983 */ /* 0x001f280000300800 */
[----:B------:R-:W4:Y:S04]  /*14670*/  LDL.LU R5, [R1+0x2e0] ;  /* 0x0002e00001057983 */ /* 0x000f280000300800 */
[----:B-1----:R-:W2:Y:S04]  /*14680*/  LDL.LU R6, [R1+0xa8] ;  /* 0x0000a80001067983 */ /* 0x002ea80000300800 */
[----:B------:R-:W2:Y:S01]  /*14690*/  LDL.LU R7, [R1+0xac] ;  /* 0x0000ac0001077983 */ /* 0x000ea20000300800 */
[----:B---3--:R-:W-:-:S15]  /*146a0*/  HMMA.16816.F32 R16, R8, R2, R16 ;  /* 0x000000020810723c */ /* 0x008fde0000001810 */
[----:B------:R-:W-:-:S08]  /*146b0*/  NOP ;  /* 0x0000000000007918 */ /* 0x000fd00000000000 */
[----:B------:R-:W-:Y:S04]  /*146c0*/  STL.64 [R1+0x40], R16 ;  /* 0x0000401001007387 */ /* 0x000fe80000100a00 */
[----:B------:R0:W-:Y:S04]  /*146d0*/  STL.64 [R1+0x48], R18 ;  /* 0x0000481201007387 */ /* 0x0001e80000100a00 */
[----:B0-----:R-:W3:Y:S04]  /*146e0*/  LDL.LU.64 R18, [R1+0xa90] ;  /* 0x000a900001127983 */ /* 0x001ee80000300a00 */
[----:B------:R-:W3:Y:S04]  /*146f0*/  LDL.LU.64 R16, [R1+0xa88] ;  /* 0x000a880001107983 */ /* 0x000ee80000300a00 */
[----:B------:R-:W2:Y:S01]  /*14700*/  LDL.LU R2, [R1+0x2f0] ;  /* 0x0002f00001027983 */ /* 0x000ea20000300800 */
[----:B----4-:R-:W-:-:S03]  /*14710*/  IMAD R4, R5, 0x100, R4 ;  /* 0x0000010005047824 */ /* 0x010fc600078e0204 */
[----:B------:R-:W4:Y:S01]  /*14720*/  LDL.LU R3, [R1+0x2f8] ;  /* 0x0002f80001037983 */ /* 0x000f220000300800 */
[----:B------:R-:W-:Y:S01]  /*14730*/  IMAD R5, R0, 0x100, R29 ;  /* 0x0000010000057824 */ /* 0x000fe200078e021d */
[----:B---3--:R-:W-:Y:S01]  /*14740*/  HMMA.16816.F32 R16, R8, R12, R16 ;  /* 0x0000000c0810723c */ /* 0x008fe20000001810 */
[----:B--2---:R-:W-:-:S15]  /*14750*/  IMAD R2, R2, 0x100, R27 ;  /* 0x0000010002027824 */ /* 0x004fde00078e021b */
[----:B------:R-:W-:-:S07]  /*14760*/  NOP ;  /* 0x0000000000007918 */ /* 0x000fce0000000000 */
[----:B------:R0:W-:Y:S01]  /*14770*/  STL.64 [R1+0x30], R16 ;  /* 0x0000301001007387 */ /* 0x0001e20000100a00 */
[----:B------:R-:W-:Y:S02]  /*14780*/  IMAD.MOV.U32 R29, RZ, RZ, R18 ;  /* 0x000000ffff1d7224 */ /* 0x000fe400078e0012 */
[----:B------:R-:W-:Y:S02]  /*14790*/  IMAD.MOV.U32 R0, RZ, RZ, R19 ;  /* 0x000000ffff007224 */ /* 0x000fe400078e0013 */
[----:B------:R-:W2:Y:S04]  /*147a0*/  LDL.LU.64 R18, [R1+0xa80] ;  /* 0x000a800001127983 */ /* 0x000ea80000300a00 */
[----:B0-----:R-:W2:Y:S04]  /*147b0*/  LDL.LU.64 R16, [R1+0xa78] ;  /* 0x000a780001107983 */ /* 0x001ea80000300a00 */
[----:B------:R-:W3:Y:S04]  /*147c0*/  LDL.LU R12, [R1+0x30c] ;  /* 0x00030c00010c7983 */ /* 0x000ee80000300800 */
[----:B------:R-:W2:Y:S04]  /*147d0*/  LDL.LU R13, [R1+0x314] ;  /* 0x00031400010d7983 */ /* 0x000ea80000300800 */
[----:B------:R-:W4:Y:S02]  /*147e0*/  LDL.LU R27, [R1+0xa70] ;  /* 0x000a7000011b7983 */ /* 0x000f240000300800 */
[----:B----4-:R-:W-:-:S02]  /*147f0*/  IMAD R3, R3, 0x100, R27 ;  /* 0x0000010003037824 */ /* 0x010fc400078e021b */
[----:B------:R-:W4:Y:S02]  /*14800*/  LDL.LU R27, [R1+0xa6c] ;  /* 0x000a6c00011b7983 */ /* 0x000f240000300800 */
[----:B----4-:R-:W-:Y:S02]  /*14810*/  IMAD R26, R26, 0x100, R27 ;  /* 0x000001001a1a7824 */ /* 0x010fe400078e021b */
[----:B------:R-:W3:Y:S01]  /*14820*/  LDL.LU R27, [R1+0xa68] ;  /* 0x000a6800011b7983 */ /* 0x000ee20000300800 */
[----:B--2---:R-:W-:Y:S02]  /*14830*/  IMAD R28, R28, 0x100, R13 ;  /* 0x000001001c1c7824 */ /* 0x004fe400078e020d */
[----:B---3--:R-:W-:Y:S02]  /*14840*/  IMAD R27, R27, 0x100, R12 ;  /* 0x000001001b1b7824 */ /* 0x008fe400078e020c */
[C---:B------:R-:W-:Y:S06]  /*14850*/  HMMA.16816.F32 R12, R8.reuse, R14, R16 ;  /* 0x0000000e080c723c */ /* 0x040fec0000001810 */
[----:B------:R-:W-:-:S15]  /*14860*/  HMMA.16816.F32 R16, R8, R24, R20 ;  /* 0x000000180810723c */ /* 0x000fde0000001814 */
[----:B------:R-:W-:-:S02]  /*14870*/  NOP ;  /* 0x0000000000007918 */ /* 0x000fc40000000000 */
[----:B------:R0:W-:Y:S04]  /*14880*/  STL.64 [R1+0x20], R12 ;  /* 0x0000200c01007387 */ /* 0x0001e80000100a00 */
[----:B------:R1:W-:Y:S01]  /*14890*/  STL.64 [R1+0x28], R14 ;  /* 0x0000280e01007387 */ /* 0x0003e20000100a00 */
[----:B0-----:R-:W-:Y:S02]  /*148a0*/  F2FP.F16.E4M3.UNPACK_B R12, R4 ;  /* 0x00000004ff0c723e */ /* 0x001fe400020006ff */
[----:B------:R-:W-:Y:S01]  /*148b0*/  F2FP.F16.E4M3.UNPACK_B R13, R5 ;  /* 0x00000005ff0d723e */ /* 0x000fe200020006ff */
[----:B------:R-:W2:Y:S04]  /*148c0*/  LDL.LU R4, [R1+0xc8] ;  /* 0x0000c80001047983 */ /* 0x000ea80000300800 */
[----:B------:R-:W3:Y:S01]  /*148d0*/  LDL.LU R5, [R1+0xcc] ;  /* 0x0000cc0001057983 */ /* 0x000ee20000300800 */
[----:B-1----:R-:W-:-:S02]  /*148e0*/  F2FP.F16.E4M3.UNPACK_B R14, R2 ;  /* 0x00000002ff0e723e */ /* 0x002fc400020006ff */
[----:B------:R-:W-:Y:S01]  /*148f0*/  F2FP.F16.E4M3.UNPACK_B R15, R3 ;  /* 0x00000003ff0f723e */ /* 0x000fe200020006ff */
[----:B------:R-:W4:Y:S04]  /*14900*/  LDL.LU R2, [R1+0x88] ;  /* 0x0000880001027983 */ /* 0x000f280000300800 */
[----:B------:R-:W4:Y:S04]  /*14910*/  LDL.LU R3, [R1+0x8c] ;  /* 0x00008c0001037983 */ /* 0x000f280000300800 */
[----:B------:R-:W4:Y:S04]  /*14920*/  LDL.LU R20, [R1+0x91c] ;  /* 0x00091c0001147983 */ /* 0x000f280000300800 */
[----:B------:R-:W4:Y:S04]  /*14930*/  LDL.LU R21, [R1+0x918] ;  /* 0x0009180001157983 */ /* 0x000f280000300800 */
[----:B------:R0:W-:Y:S04]  /*14940*/  STL.64 [R1+0xa60], R26 ;  /* 0x000a601a01007387 */ /* 0x0001e80000100a00 */
[----:B------:R-:W4:Y:S04]  /*14950*/  LDL.LU R24, [R1] ;  /* 0x0000000001187983 */ /* 0x000f280000300800 */
[----:B------:R-:W4:Y:S04]  /*14960*/  LDL.LU R25, [R1+0x4] ;  /* 0x0000040001197983 */ /* 0x000f280000300800 */
[----:B0-----:R-:W4:Y:S04]  /*14970*/  LDL.LU R26, [R1+0x8] ;  /* 0x00000800011a7983 */ /* 0x001f280000300800 */
[----:B------:R-:W4:Y:S04]  /*14980*/  LDL.LU R27, [R1+0xc] ;  /* 0x00000c00011b7983 */ /* 0x000f280000300800 */
[----:B------:R-:W4:Y:S04]  /*14990*/  LDL.LU R22, [R1+0xb8] ;  /* 0x0000b80001167983 */ /* 0x000f280000300800 */
[----:B------:R-:W4:Y:S04]  /*149a0*/  LDL.LU R23, [R1+0xbc] ;  /* 0x0000bc0001177983 */ /* 0x000f280000300800 */
[----:B------:R-:W-:Y:S04]  /*149b0*/  STL.64 [R1+0xa28], R18 ;  /* 0x000a281201007387 */ /* 0x000fe80000100a00 */
[----:B------:R0:W-:Y:S04]  /*149c0*/  STL.64 [R1+0xa20], R16 ;  /* 0x000a201001007387 */ /* 0x0001e80000100a00 */
[----:B0-----:R-:W2:Y:S04]  /*149d0*/  LDL.LU R16, [R1+0x50] ;  /* 0x0000500001107983 */ /* 0x001ea80000300800 */
[----:B------:R-:W2:Y:S04]  /*149e0*/  LDL.LU R17, [R1+0x54] ;  /* 0x0000540001117983 */ /* 0x000ea80000300800 */
[----:B------:R-:W3:Y:S04]  /*149f0*/  LDL.LU R18, [R1+0x58] ;  /* 0x0000580001127983 */ /* 0x000ee80000300800 */
[----:B------:R-:W3:Y:S04]  /*14a00*/  LDL.LU R19, [R1+0x5c] ;  /* 0x00005c0001137983 */ /* 0x000ee80000300800 */
[----:B---3--:R-:W-:Y:S04]  /*14a10*/  STL.64 [R1+0xa48], R18 ;  /* 0x000a481201007387 */ /* 0x008fe80000100a00 */
[----:B--2---:R0:W-:Y:S04]  /*14a20*/  STL.64 [R1+0xa40], R16 ;  /* 0x000a401001007387 */ /* 0x0041e80000100a00 */
[----:B0-----:R-:W2:Y:S04]  /*14a30*/  LDL.LU R16, [R1+0x70] ;  /* 0x0000700001107983 */ /* 0x001ea80000300800 */
[----:B------:R-:W2:Y:S04]  /*14a40*/  LDL.LU R17, [R1+0x74] ;  /* 0x0000740001117983 */ /* 0x000ea80000300800 */
[----:B------:R-:W3:Y:S04]  /*14a50*/  LDL.LU R18, [R1+0x78] ;  /* 0x0000780001127983 */ /* 0x000ee80000300800 */
[----:B------:R-:W3:Y:S01]  /*14a60*/  LDL.LU R19, [R1+0x7c] ;  /* 0x00007c0001137983 */ /* 0x000ee20000300800 */
[----:B------:R-:W-:-:S02]  /*14a70*/  F2FP.F16.E4M3.UNPACK_B R6, R6.H1 ;  /* 0x00000006ff06723e */ /* 0x000fc400030006ff */
[----:B------:R-:W-:Y:S01]  /*14a80*/  F2FP.F16.E4M3.UNPACK_B R7, R7.H1 ;  /* 0x00000007ff07723e */ /* 0x000fe200030006ff */
[----:B---3--:R-:W-:Y:S04]  /*14a90*/  STL.64 [R1+0xa58], R18 ;  /* 0x000a581201007387 */ /* 0x008fe80000100a00 */
[----:B--2---:R0:W-:Y:S04]  /*14aa0*/  STL.64 [R1+0xa50], R16 ;  /* 0x000a501001007387 */ /* 0x0041e80000100a00 */
[----:B0-----:R-:W2:Y:S04]  /*14ab0*/  LDL.LU R16, [R1+0x60] ;  /* 0x0000600001107983 */ /* 0x001ea80000300800 */
[----:B------:R-:W2:Y:S04]  /*14ac0*/  LDL.LU R17, [R1+0x64] ;  /* 0x0000640001117983 */ /* 0x000ea80000300800 */
[----:B------:R-:W2:Y:S04]  /*14ad0*/  LDL.LU R18, [R1+0x68] ;  /* 0x0000680001127983 */ /* 0x000ea80000300800 */
[----:B------:R-:W2:Y:S01]  /*14ae0*/  LDL.LU R19, [R1+0x6c] ;  /* 0x00006c0001137983 */ /* 0x000ea20000300800 */
[----:B------:R-:W-:-:S02]  /*14af0*/  F2FP.F16.E4M3.UNPACK_B R4, R4.H1 ;  /* 0x00000004ff04723e */ /* 0x000fc400030006ff */
[----:B------:R-:W-:Y:S01]  /*14b00*/  F2FP.F16.E4M3.UNPACK_B R5, R5.H1 ;  /* 0x00000005ff05723e */ /* 0x000fe200030006ff */
[----:B----4-:R-:W-:-:S15]  /*14b10*/  HMMA.16816.F32 R24, R12, R6, R24 ;  /* 0x000000060c18723c */ /* 0x010fde0000001818 */
[----:B------:R-:W-:-:S08]  /*14b20*/  NOP ;  /* 0x0000000000007918 */ /* 0x000fd00000000000 */
[----:B------:R-:W-:Y:S04]  /*14b30*/  STL.64 [R1+0x160], R24 ;  /* 0x0001601801007387 */ /* 0x000fe80000100a00 */
[----:B------:R0:W-:Y:S04]  /*14b40*/  STL.64 [R1+0x168], R26 ;  /* 0x0001681a01007387 */ /* 0x0001e80000100a00 */
[----:B0-----:R-:W3:Y:S01]  /*14b50*/  LDL.LU.64 R26, [R1+0xa60] ;  /* 0x000a6000011a7983 */ /* 0x001ee20000300a00 */
[----:B--2---:R-:W-:-:S15]  /*14b60*/  HMMA.16816.F32 R16, R12, R4, R16 ;  /* 0x000000040c10723c */ /* 0x004fde0000001810 */
[----:B------:R-:W-:-:S08]  /*14b70*/  NOP ;  /* 0x0000000000007918 */ /* 0x000fd00000000000 */
[----:B------:R-:W-:Y:S04]  /*14b80*/  STL.64 [R1+0x10], R16 ;  /* 0x0000101001007387 */ /* 0x000fe80000100a00 */
[----:B------:R0:W-:Y:S04]  /*14b90*/  STL.64 [R1+0x18], R18 ;  /* 0x0000181201007387 */ /* 0x0001e80000100a00 */
[----:B0-----:R-:W2:Y:S04]  /*14ba0*/  LDL.LU.64 R18, [R1+0xa58] ;  /* 0x000a580001127983 */ /* 0x001ea80000300a00 */
[----:B------:R-:W2:Y:S01]  /*14bb0*/  LDL.LU.64 R16, [R1+0xa50] ;  /* 0x000a500001107983 */ /* 0x000ea20000300a00 */
[----:B------:R-:W-:-:S02]  /*14bc0*/  F2FP.F16.E4M3.UNPACK_B R2, R2.H1 ;  /* 0x00000002ff02723e */ /* 0x000fc400030006ff */
[----:B------:R-:W-:Y:S01]  /*14bd0*/  F2FP.F16.E4M3.UNPACK_B R3, R3.H1 ;  /* 0x00000003ff03723e */ /* 0x000fe200030006ff */
[----:B------:R-:W-:Y:S01]  /*14be0*/  IMAD R8, R21, 0x100, R20 ;  /* 0x0000010015087824 */ /* 0x000fe200078e0214 */
[----:B------:R-:W-:-:S04]  /*14bf0*/  F2FP.F16.E4M3.UNPACK_B R25, R23.H1 ;  /* 0x00000017ff19723e */ /* 0x000fc800030006ff */
[----:B------:R-:W-:Y:S02]  /*14c00*/  F2FP.F16.E4M3.UNPACK_B R23, R8 ;  /* 0x00000008ff17723e */ /* 0x000fe400020006ff */
[----:B------:R-:W4:Y:S04]  /*14c10*/  LDL.LU R8, [R1+0x40] ;  /* 0x0000400001087983 */ /* 0x000f280000300800 */
[----:B------:R-:W4:Y:S04]  /*14c20*/  LDL.LU R9, [R1+0x44] ;  /* 0x0000440001097983 */ /* 0x000f280000300800 */
[----:B------:R-:W4:Y:S04]  /*14c30*/  LDL.LU R10, [R1+0x48] ;  /* 0x00004800010a7983 */ /* 0x000f280000300800 */
[----:B------:R-:W4:Y:S01]  /*14c40*/  LDL.LU R11, [R1+0x4c] ;  /* 0x00004c00010b7983 */ /* 0x000f220000300800 */
[----:B--2---:R-:W-:-:S15]  /*14c50*/  HMMA.16816.F32 R16, R12, R2, R16 ;  /* 0x000000020c10723c */ /* 0x004fde0000001810 */
[----:B------:R-:W-:-:S08]  /*14c60*/  NOP ;  /* 0x0000000000007918 */ /* 0x000fd00000000000 */
[----:B------:R-:W-:Y:S04]  /*14c70*/  STL.64 [R1], R16 ;  /* 0x0000001001007387 */ /* 0x000fe80000100a00 */
[----:B------:R0:W-:Y:S04]  /*14c80*/  STL.64 [R1+0x8], R18 ;  /* 0x0000081201007387 */ /* 0x0001e80000100a00 */
[----:B0-----:R-:W2:Y:S04]  /*14c90*/  LDL.LU.64 R18, [R1+0xa48] ;  /* 0x000a480001127983 */ /* 0x001ea80000300a00 */
[----:B------:R-:W2:Y:S01]  /*14ca0*/  LDL.LU.64 R16, [R1+0xa40] ;  /* 0x000a400001107983 */ /* 0x000ea20000300a00 */
[----:B------:R-:W-:-:S07]  /*14cb0*/  F2FP.F16.E4M3.UNPACK_B R24, R22.H1 ;  /* 0x00000016ff18723e */ /* 0x000fce00030006ff */
[----:B--2---:R-:W-:Y:S01]  /*14cc0*/  HMMA.16816.F32 R12, R12, R24, R16 ;  /* 0x000000180c0c723c */ /* 0x004fe20000001810 */
[----:B------:R-:W2:Y:S04]  /*14cd0*/  LDL.LU R16, [R1+0x20] ;  /* 0x0000200001107983 */ /* 0x000ea80000300800 */
[----:B------:R-:W2:Y:S04]  /*14ce0*/  LDL.LU R17, [R1+0x24] ;  /* 0x0000240001117983 */ /* 0x000ea80000300800 */
[----:B------:R-:W2:Y:S04]  /*14cf0*/  LDL.LU R18, [R1+0x28] ;  /* 0x0000280001127983 */ /* 0x000ea80000300800 */
[----:B------:R-:W2:Y:S01]  /*14d00*/  LDL.LU R19, [R1+0x2c] ;  /* 0x00002c0001137983 */ /* 0x000ea20000300800 */
[----:B---3--:R-:W-:-:S02]  /*14d10*/  F2FP.F16.E4M3.UNPACK_B R20, R26 ;  /* 0x0000001aff14723e */ /* 0x008fc400020006ff */
[----:B------:R-:W-:Y:S02]  /*14d20*/  F2FP.F16.E4M3.UNPACK_B R21, R27 ;  /* 0x0000001bff15723e */ /* 0x000fe400020006ff */
[----:B------:R-:W-:-:S07]  /*14d30*/  F2FP.F16.E4M3.UNPACK_B R22, R28 ;  /* 0x0000001cff16723e */ /* 0x000fce00020006ff */
[----:B----4-:R-:W-:Y:S01]  /*14d40*/  HMMA.16816.F32 R8, R20, R6, R8 ;  /* 0x000000061408723c */ /* 0x010fe20000001808 */
[----:B--2---:R-:W-:Y:S04]  /*14d50*/  STL.64 [R1+0xa38], R18 ;  /* 0x000a381201007387 */ /* 0x004fe80000100a00 */
[----:B------:R0:W-:Y:S04]  /*14d60*/  STL.64 [R1+0xa30], R16 ;  /* 0x000a301001007387 */ /* 0x0001e80000100a00 */
[----:B0-----:R-:W2:Y:S04]  /*14d70*/  LDL.LU R16, [R1+0x30] ;  /* 0x0000300001107983 */ /* 0x001ea80000300800 */
[----:B------:R-:W2:Y:S04]  /*14d80*/  LDL.LU R17, [R1+0x34] ;  /* 0x0000340001117983 */ /* 0x000ea80000300800 */
[----:B------:R-:W3:Y:S04]  /*14d90*/  LDL.LU R28, [R1+0x714] ;  /* 0x00071400011c7983 */ /* 0x000ee80000300800 */
[----:B------:R-:W4:Y:S01]  /*14da0*/  LDL.LU R27, [R1+0x6e8] ;  /* 0x0006e800011b7983 */ /* 0x000f220000300800 */
[----:B------:R-:W-:-:S03]  /*14db0*/  IMAD.MOV.U32 R18, RZ, RZ, R29 ;  /* 0x000000ffff127224 */ /* 0x000fc600078e001d */
[----:B------:R-:W4:Y:S04]  /*14dc0*/  LDL.LU R26, [R1+0x70c] ;  /* 0x00070c00011a7983 */ /* 0x000f280000300800 */
[----:B------:R-:W4:Y:S04]  /*14dd0*/  LDL.LU R29, [R1+0x6e0] ;  /* 0x0006e000011d7983 */ /* 0x000f280000300800 */
[----:B------:R0:W-:Y:S01]  /*14de0*/  STL [R1+0x954], R12 ;  /* 0x0009540c01007387 */ /* 0x0001e20000100800 */
[----:B------:R-:W-:-:S03]  /*14df0*/  IMAD.MOV.U32 R19, RZ, RZ, R0 ;  /* 0x000000ffff137224 */ /* 0x000fc600078e0000 */
[----:B0-----:R-:W3:Y:S04]  /*14e00*/  LDL.LU R12, [R1+0x6f0] ;  /* 0x0006f000010c7983 */ /* 0x001ee80000300800 */
[----:B------:R0:W-:Y:S04]  /*14e10*/  STL [R1+0x950], R13 ;  /* 0x0009500d01007387 */ /* 0x0001e80000100800 */
[----:B0-----:R-:W4:Y:S04]  /*14e20*/  LDL.LU R13, [R1+0x138] ;  /* 0x00013800010d7983 */ /* 0x001f280000300800 */
[----:B------:R0:W-:Y:S04]  /*14e30*/  STL [R1+0x94c], R14 ;  /* 0x00094c0e01007387 */ /* 0x0001e80000100800 */
[----:B0-----:R-:W3:Y:S04]  /*14e40*/  LDL.LU R14, [R1+0x6f8] ;  /* 0x0006f800010e7983 */ /* 0x001ee80000300800 */
[----:B------:R0:W-:Y:S04]  /*14e50*/  STL [R1+0x948], R15 ;  /* 0x0009480f01007387 */ /* 0x0001e80000100800 */
[----:B0-----:R-:W4:Y:S04]  /*14e60*/  LDL.LU R15, [R1+0x700] ;  /* 0x00070000010f7983 */ /* 0x001f280000300800 */
[----:B------:R0:W-:Y:S04]  /*14e70*/  STL [R1+0x964], R8 ;  /* 0x0009640801007387 */ /* 0x0001e80000100800 */
[----:B------:R1:W-:Y:S01]  /*14e80*/  STL [R1+0x960], R9 ;  /* 0x0009600901007387 */ /* 0x0003e20000100800 */
[----:B0-----:R-:W0:Y:S03]  /*14e90*/  LDC R8, c[0x0][0x238] ;  /* 0x00008e00ff087b82 */ /* 0x001e260000000800 */
[----:B-1----:R-:W3:Y:S04]  /*14ea0*/  LDL.LU R9, [R1+0x708] ;  /* 0x0007080001097983 */ /* 0x002ee80000300800 */
[----:B------:R1:W-:Y:S04]  /*14eb0*/  STL [R1+0x95c], R10 ;  /* 0x00095c0a01007387 */ /* 0x0003e80000100800 */
[----:B-1----:R-:W4:Y:S04]  /*14ec0*/  LDL.LU R10, [R1+0x710] ;  /* 0x00071000010a7983 */ /* 0x002f280000300800 */
[----:B------:R1:W-:Y:S04]  /*14ed0*/  STL [R1+0x958], R11 ;  /* 0x0009580b01007387 */ /* 0x0003e80000100800 */
[----:B-1----:R-:W3:Y:S01]  /*14ee0*/  LDL.LU R11, [R1+0x718] ;  /* 0x00071800010b7983 */ /* 0x002ee20000300800 */
[----:B--2---:R-:W-:Y:S03]  /*14ef0*/  HMMA.16816.F32 R4, R20, R4, R16 ;  /* 0x000000041404723c */ /* 0x004fe60000001810 */
[----:B------:R-:W2:Y:S04]  /*14f00*/  LDL.LU.64 R18, [R1+0xa38] ;  /* 0x000a380001127983 */ /* 0x000ea80000300a00 */
[----:B------:R-:W2:-:S15]  /*14f10*/  LDL.LU.64 R16, [R1+0xa30] ;  /* 0x000a300001107983 */ /* 0x000e9e0000300a00 */
[----:B------:R-:W-:-:S01]  /*14f20*/  NOP ;  /* 0x0000000000007918 */ /* 0x000fc20000000000 */
[----:B------:R1:W-:Y:S04]  /*14f30*/  STL [R1+0x974], R4 ;  /* 0x0009740401007387 */ /* 0x0003e80000100800 */
[----:B-1----:R-:W4:Y:S04]  /*14f40*/  LDL.LU R4, [R1+0x170] ;  /* 0x0001700001047983 */ /* 0x002f280000300800 */
[----:B------:R1:W-:Y:S04]  /*14f50*/  STL [R1+0x970], R5 ;  /* 0x0009700501007387 */ /* 0x0003e80000100800 */
[----:B-1----:R-:W3:Y:S04]  /*14f60*/  LDL.LU R5, [R1+0x2b0] ;  /* 0x0002b00001057983 */ /* 0x002ee80000300800 */
[----:B------:R-:W-:Y:S04]  /*14f70*/  STL [R1+0x96c], R6 ;  /* 0x00096c0601007387 */ /* 0x000fe80000100800 */
[----:B------:R1:W-:Y:S01]  /*14f80*/  STL [R1+0x968], R7 ;  /* 0x0009680701007387 */ /* 0x0003e20000100800 */
[----:B0-----:R-:W-:Y:S01]  /*14f90*/  IMAD.SHL.U32 R0, R8, 0x80, RZ ;  /* 0x0000008008007824 */ /* 0x001fe200078e00ff */
[----:B--2---:R-:W-:Y:S01]  /*14fa0*/  HMMA.16816.F32 R16, R20, R2, R16 ;  /* 0x000000021410723c */ /* 0x004fe20000001810 */
[----:B-1----:R-:W0:-:S15]  /*14fb0*/  LDC R7, c[0x0][0x230] ;  /* 0x00008c00ff077b82 */ /* 0x002e1e0000000800 */
[----:B------:R-:W-:-:S07]  /*14fc0*/  NOP ;  /* 0x0000000000007918 */ /* 0x000fce0000000000 */
[----:B------:R-:W-:Y:S04]  /*14fd0*/  STL.64 [R1+0x150], R16 ;  /* 0x0001501001007387 */ /* 0x000fe80000100a00 */
[----:B------:R1:W-:Y:S04]  /*14fe0*/  STL.64 [R1+0x158], R18 ;  /* 0x0001581201007387 */ /* 0x0003e80000100a00 */
[----:B-1----:R-:W2:Y:S04]  /*14ff0*/  LDL.LU.64 R18, [R1+0xa28] ;  /* 0x000a280001127983 */ /* 0x002ea80000300a00 */
[----:B------:R-:W2:Y:S01]  /*15000*/  LDL.LU.64 R16, [R1+0xa20] ;  /* 0x000a200001107983 */ /* 0x000ea20000300a00 */
[----:B------:R-:W-:Y:S01]  /*15010*/  IMAD.SHL.U32 R8, R8, 0x80, RZ ;  /* 0x0000008008087824 */ /* 0x000fe200078e00ff */
[C---:B----4-:R-:W-:Y:S01]  /*15020*/  IADD3 R4, P4, R0.reuse, R4, RZ ;  /* 0x0000000400047210 */ /* 0x050fe20007f9e0ff */
[----:B---3--:R-:W-:Y:S01]  /*15030*/  VIADD R5, R5, 0x1 ;  /* 0x0000000105057836 */ /* 0x008fe20000000000 */
[----:B------:R-:W-:-:S02]  /*15040*/  IADD3 R11, P5, R0, R11, RZ ;  /* 0x0000000b000b7210 */ /* 0x000fc40007fbe0ff */
[----:B------:R-:W-:Y:S02]  /*15050*/  SHF.R.S32.HI R8, RZ, 0x1f, R8 ;  /* 0x0000001fff087819 */ /* 0x000fe40000011408 */
[C---:B------:R-:W-:Y:S02]  /*15060*/  IADD3 R10, P6, R0.reuse, R10, RZ ;  /* 0x0000000a000a7210 */ /* 0x040fe40007fde0ff */
[C---:B------:R-:W-:Y:S01]  /*15070*/  IADD3 R9, P1, R0.reuse, R9, RZ ;  /* 0x0000000900097210 */ /* 0x040fe20007f3e0ff */
[----:B------:R-:W-:Y:S01]  /*15080*/  STL [R1+0x2b0], R5 ;  /* 0x0002b00501007387 */ /* 0x000fe20000100800 */
[C---:B------:R-:W-:Y:S02]  /*15090*/  IADD3 R15, P2, R0.reuse, R15, RZ ;  /* 0x0000000f000f7210 */ /* 0x040fe40007f5e0ff */
[----:B------:R-:W-:Y:S01]  /*150a0*/  IADD3 R14, P3, R0, R14, RZ ;  /* 0x0000000e000e7210 */ /* 0x000fe20007f7e0ff */
[----:B------:R-:W-:Y:S01]  /*150b0*/  IMAD.X R13, R8, 0x1, R13, P4 ;  /* 0x00000001080d7824 */ /* 0x000fe200020e060d */
[----:B------:R-:W-:Y:S01]  /*150c0*/  IADD3 R12, P4, R0, R12, RZ ;  /* 0x0000000c000c7210 */ /* 0x000fe20007f9e0ff */
[----:B------:R-:W-:Y:S01]  /*150d0*/  IMAD.X R28, R8, 0x1, R28, P5 ;  /* 0x00000001081c7824 */ /* 0x000fe200028e061c */
[----:B------:R-:W-:Y:S01]  /*150e0*/  IADD3 R27, P5, R0, R27, RZ ;  /* 0x0000001b001b7210 */ /* 0x000fe20007fbe0ff */
[----:B------:R-:W-:Y:S01]  /*150f0*/  IMAD.X R26, R8, 0x1, R26, P6 ;  /* 0x00000001081a7824 */ /* 0x000fe200030e061a */
[----:B------:R-:W-:Y:S01]  /*15100*/  IADD3 R29, P6, R0, R29, RZ ;  /* 0x0000001d001d7210 */ /* 0x000fe20007fde0ff */
[----:B--2---:R-:W-:-:S15]  /*15110*/  HMMA.16816.F32 R16, R20, R24, R16 ;  /* 0x000000181410723c */ /* 0x004fde0000001810 */
[----:B------:R-:W-:-:S08]  /*15120*/  NOP ;  /* 0x0000000000007918 */ /* 0x000fd00000000000 */
[----:B------:R-:W-:Y:S04]  /*15130*/  STL.64 [R1+0x140], R16 ;  /* 0x0001401001007387 */ /* 0x000fe80000100a00 */
[----:B------:R-:W-:Y:S04]  /*15140*/  STL.64 [R1+0x148], R18 ;  /* 0x0001481201007387 */ /* 0x000fe80000100a00 */
        /* <DEDUP_REMOVED lines=11> */
[----:B-1----:R-:W2:Y:S04]  /*15200*/  LDL.LU R0, [R1+0x704] ;  /* 0x0007040001007983 */ /* 0x002ea80000300800 */
[----:B------:R-:W-:Y:S04]  /*15210*/  STL [R1+0x70c], R26 ;  /* 0x00070c1a01007387 */ /* 0x000fe80000100800 */
[----:B------:R-:W3:Y:S04]  /*15220*/  LDL.LU R20, [R1+0x6f4] ;  /* 0x0006f40001147983 */ /* 0x000ee80000300800 */
[----:B------:R-:W-:Y:S04]  /*15230*/  STL [R1+0x6e0], R29 ;  /* 0x0006e01d01007387 */ /* 0x000fe80000100800 */
[----:B---3--:R1:W-:Y:S04]  /*15240*/  STL [R1+0xa0c], R20 ;  /* 0x000a0c1401007387 */ /* 0x0083e80000100800 */
[----:B-1----:R-:W3:Y:S01]  /*15250*/  LDL.LU R20, [R1+0x6d0] ;  /* 0x0006d00001147983 */ /* 0x002ee20000300800 */
[----:B0-----:R-:W-:-:S03]  /*15260*/  VIADD R7, R7, 0x7f ;  /* 0x0000007f07077836 */ /* 0x001fc60000000000 */
[----:B---3--:R0:W-:Y:S04]  /*15270*/  STL [R1+0xa10], R20 ;  /* 0x000a101401007387 */ /* 0x0081e80000100800 */
[----:B0-----:R-:W3:Y:S01]  /*15280*/  LDL.LU R20, [R1+0x6fc] ;  /* 0x0006fc0001147983 */ /* 0x001ee20000300800 */
[----:B------:R-:W-:-:S04]  /*15290*/  SHF.R.S32.HI R6, RZ, 0x1f, R7 ;  /* 0x0000001fff067819 */ /* 0x000fc80000011407 */
[----:B------:R-:W-:-:S04]  /*152a0*/  LEA.HI R6, R6, R7, RZ, 0x7 ;  /* 0x0000000706067211 */ /* 0x000fc800078f38ff */
[----:B------:R-:W-:-:S04]  /*152b0*/  SHF.R.S32.HI R6, RZ, 0x7, R6 ;  /* 0x00000007ff067819 */ /* 0x000fc80000011406 */
[----:B------:R-:W-:Y:S01]  /*152c0*/  ISETP.NE.U32.AND P0, PT, R5, R6, PT ;  /* 0x000000060500720c */ /* 0x000fe20003f05070 */
[----:B--2---:R-:W-:Y:S01]  /*152d0*/  IMAD.X R0, R8, 0x1, R0, P1 ;  /* 0x0000000108007824 */ /* 0x004fe200008e0600 */
[----:B---3--:R0:W-:Y:S04]  /*152e0*/  STL [R1+0xa14], R20 ;  /* 0x000a141401007387 */ /* 0x0081e80000100800 */
[----:B0-----:R-:W2:Y:S04]  /*152f0*/  LDL.LU R20, [R1+0x6d8] ;  /* 0x0006d80001147983 */ /* 0x001ea80000300800 */
[----:B------:R-:W3:Y:S04]  /*15300*/  LDL.LU R21, [R1+0x6c8] ;  /* 0x0006c80001157983 */ /* 0x000ee80000300800 */
[----:B------:R-:W4:Y:S04]  /*15310*/  LDL.LU R22, [R1+0x6ec] ;  /* 0x0006ec0001167983 */ /* 0x000f280000300800 */
[----:B------:R-:W3:Y:S04]  /*15320*/  LDL.LU R23, [R1+0x6c0] ;  /* 0x0006c00001177983 */ /* 0x000ee80000300800 */
        /* <DEDUP_REMOVED lines=23> */
[----:B------:R0:W-:Y:S04]  /*154a0*/  STL [R1+0x704], R0 ;  /* 0x0007040001007387 */ /* 0x0001e80000100800 */
[----:B0-----:R-:W2:Y:S02]  /*154b0*/  LDL.LU R0, [R1+0xa18] ;  /* 0x000a180001007983 */ /* 0x001ea40000300800 */
[----:B--2---:R-:W-:-:S05]  /*154c0*/  IADD3 R20, P1, R0, R20, RZ ;  /* 0x0000001400147210 */ /* 0x004fca0007f3e0ff */
[----:B------:R0:W-:Y:S04]  /*154d0*/  STL [R1+0x6d8], R20 ;  /* 0x0006d81401007387 */ /* 0x0001e80000100800 */
[----:B0-----:R-:W2:Y:S02]  /*154e0*/  LDL.LU R20, [R1+0xa14] ;  /* 0x000a140001147983 */ /* 0x001ea40000300800 */
[----:B--2---:R-:W-:-:S05]  /*154f0*/  IMAD.X R20, R8, 0x1, R20, P2 ;  /* 0x0000000108147824 */ /* 0x004fca00010e0614 */
[----:B------:R0:W-:Y:S04]  /*15500*/  STL [R1+0x6fc], R20 ;  /* 0x0006fc1401007387 */ /* 0x0001e80000100800 */
[----:B0-----:R-:W2:Y:S02]  /*15510*/  LDL.LU R20, [R1+0xa10] ;  /* 0x000a100001147983 */ /* 0x001ea40000300800 */
[----:B--2---:R-:W-:-:S05]  /*15520*/  IADD3 R20, P2, R0, R20, RZ ;  /* 0x0000001400147210 */ /* 0x004fca0007f5e0ff */
[----:B------:R0:W-:Y:S04]  /*15530*/  STL [R1+0x6d0], R20 ;  /* 0x0006d01401007387 */ /* 0x0001e80000100800 */
[----:B0-----:R-:W2:Y:S01]  /*15540*/  LDL.LU R20, [R1+0xa0c] ;  /* 0x000a0c0001147983 */ /* 0x001ea20000300800 */
[----:B----4-:R-:W-:Y:S01]  /*15550*/  IMAD.X R22, R8, 0x1, R22, P4 ;  /* 0x0000000108167824 */ /* 0x010fe200020e0616 */
[----:B---3--:R-:W-:Y:S01]  /*15560*/  IADD3 R23, P4, R0, R23, RZ ;  /* 0x0000001700177210 */ /* 0x008fe20007f9e0ff */
[----:B------:R-:W-:Y:S01]  /*15570*/  IMAD.X R24, R8, 0x1, R24, P5 ;  /* 0x0000000108187824 */ /* 0x000fe200028e0618 */
[----:B------:R-:W-:Y:S01]  /*15580*/  IADD3 R25, P5, R0, R25, RZ ;  /* 0x0000001900197210 */ /* 0x000fe20007fbe0ff */
        /* <DEDUP_REMOVED lines=16> */
[----:B------:R-:W-:-:S02]  /*15690*/  IMAD.X R29, R8, 0x1, R29, P4 ;  /* 0x00000001081d7824 */ /* 0x000fc400020e061d */
[----:B--2---:R-:W-:Y:S01]  /*156a0*/  IMAD.X R20, R8, 0x1, R20, P3 ;  /* 0x0000000108147824 */ /* 0x004fe200018e0614 */
[----:B------:R-:W-:-:S04]  /*156b0*/  IADD3 R21, P3, R0, R21, RZ ;  /* 0x0000001500157210 */ /* 0x000fc80007f7e0ff */
[----:B------:R-:W-:Y:S04]  /*156c0*/  STL [R1+0x6f4], R20 ;  /* 0x0006f41401007387 */ /* 0x000fe80000100800 */
[----:B------:R-:W-:Y:S04]  /*156d0*/  STL [R1+0x6c8], R21 ;  /* 0x0006c81501007387 */ /* 0x000fe80000100800 */
[----:B------:R-:W-:Y:S04]  /*156e0*/  STL [R1+0x6ec], R22 ;  /* 0x0006ec1601007387 */ /* 0x000fe80000100800 */
[----:B------:R-:W-:Y:S04]  /*156f0*/  STL [R1+0x6c0], R23 ;  /* 0x0006c01701007387 */ /* 0x000fe80000100800 */
[----:B------:R-:W-:Y:S04]  /*15700*/  STL [R1+0x6e4], R24 ;  /* 0x0006e41801007387 */ /* 0x000fe80000100800 */
[----:B------:R-:W-:Y:S04]  /*15710*/  STL [R1+0x6b8], R25 ;  /* 0x0006b81901007387 */ /* 0x000fe80000100800 */
[----:B------:R-:W-:Y:S04]  /*15720*/  STL [R1+0x6dc], R16 ;  /* 0x0006dc1001007387 */ /* 0x000fe80000100800 */
[----:B------:R-:W-:Y:S01]  /*15730*/  STL [R1+0x6b0], R17 ;  /* 0x0006b01101007387 */ /* 0x000fe20000100800 */
[----:B------:R-:W-:-:S03]  /*15740*/  IMAD.X R7, R8, 0x1, R7, P3 ;  /* 0x0000000108077824 */ /* 0x000fc600018e0607 */
[----:B------:R-:W-:Y:S01]  /*15750*/  STL [R1+0x6d4], R18 ;  /* 0x0006d41201007387 */ /* 0x000fe20000100800 */
[----:B------:R-:W-:-:S03]  /*15760*/  IADD3 R6, P3, R0, R6, RZ ;  /* 0x0000000600067210 */ /* 0x000fc60007f7e0ff */
        /* <DEDUP_REMOVED lines=17> */
[----:B------:R0:W-:Y:S04]  /*15880*/  STL [R1+0xa08], R8 ;  /* 0x000a080801007387 */ /* 0x0001e80000100800 */
[----:B------:R-:W-:Y:S04]  /*15890*/  STL [R1+0x694], R27 ;  /* 0x0006941b01007387 */ /* 0x000fe80000100800 */
[----:B0-----:R-:W2:Y:S04]  /*158a0*/  LDL.LU R8, [R1+0x660] ;  /* 0x0006600001087983 */ /* 0x001ea80000300800 */
[----:B------:R-:W-:Y:S04]  /*158b0*/  STL [R1+0x668], R26 ;  /* 0x0006681a01007387 */ /* 0x000fe80000100800 */
[----:B------:R-:W3:Y:S04]  /*158c0*/  LDL.LU R20, [R1+0x650] ;  /* 0x0006500001147983 */ /* 0x000ee80000300800 */
[----:B------:R-:W-:Y:S04]  /*158d0*/  STL [R1+0x68c], R29 ;  /* 0x00068c1d01007387 */ /* 0x000fe80000100800 */
[----:B---3--:R0:W-:Y:S04]  /*158e0*/  STL [R1+0x9fc], R20 ;  /* 0x0009fc1401007387 */ /* 0x0081e80000100800 */
[----:B0-----:R-:W3:Y:S04]  /*158f0*/  LDL.LU R20, [R1+0x67c] ;  /* 0x00067c0001147983 */ /* 0x001ee80000300800 */
[----:B---3--:R0:W-:Y:S04]  /*15900*/  STL [R1+0xa00], R20 ;  /* 0x000a001401007387 */ /* 0x0081e80000100800 */
[----:B0-----:R-:W3:Y:S01]  /*15910*/  LDL.LU R20, [R1+0x658] ;  /* 0x0006580001147983 */ /* 0x001ee20000300800 */
[----:B--2---:R-:W-:-:S03]  /*15920*/  IADD3 R8, P4, R0, R8, RZ ;  /* 0x0000000800087210 */ /* 0x004fc60007f9e0ff */
[----:B---3--:R0:W-:Y:S04]  /*15930*/  STL [R1+0xa04], R20 ;  /* 0x000a041401007387 */ /* 0x0081e80000100800 */
[----:B0-----:R-:W2:Y:S04]  /*15940*/  LDL.LU R20, [R1+0x684] ;  /* 0x0006840001147983 */ /* 0x001ea80000300800 */
[----:B------:R-:W3:Y:S04]  /*15950*/  LDL.LU R21, [R1+0x674] ;  /* 0x0006740001157983 */ /* 0x000ee80000300800 */
[----:B------:R-:W4:Y:S04]  /*15960*/  LDL.LU R22, [R1+0x648] ;  /* 0x0006480001167983 */ /* 0x000f280000300800 */
        /* <DEDUP_REMOVED lines=24> */
[----:B------:R0:W-:Y:S04]  /*15af0*/  STL [R1+0x660], R8 ;  /* 0x0006600801007387 */ /* 0x0001e80000100800 */
[----:B0-----:R-:W2:Y:S02]  /*15b00*/  LDL.LU R8, [R1+0xa08] ;  /* 0x000a080001087983 */ /* 0x001ea40000300800 */
[----:B--2---:R-:W-:-:S05]  /*15b10*/  IMAD.X R20, R8, 0x1, R20, P5 ;  /* 0x0000000108147824 */ /* 0x004fca00028e0614 */
[----:B------:R0:W-:Y:S04]  /*15b20*/  STL [R1+0x684], R20 ;  /* 0x0006841401007387 */ /* 0x0001e80000100800 */
[----:B0-----:R-:W2:Y:S02]  /*15b30*/  LDL.LU R20, [R1+0xa04] ;  /* 0x000a040001147983 */ /* 0x001ea40000300800 */
[----:B--2---:R-:W-:-:S05]  /*15b40*/  IADD3 R20, P5, R0, R20, RZ ;  /* 0x0000001400147210 */ /* 0x004fca0007fbe0ff */
[----:B------:R0:W-:Y:S04]  /*15b50*/  STL [R1+0x658], R20 ;  /* 0x0006581401007387 */ /* 0x0001e80000100800 */
[----:B0-----:R-:W2:Y:S02]  /*15b60*/  LDL.LU R20, [R1+0xa00] ;  /* 0x000a000001147983 */ /* 0x001ea40000300800 */
[----:B--2---:R-:W-:-:S05]  /*15b70*/  IMAD.X R20, R8, 0x1, R20, P6 ;  /* 0x0000000108147824 */ /* 0x004fca00030e0614 */
[----:B------:R0:W-:Y:S04]  /*15b80*/  STL [R1+0x67c], R20 ;  /* 0x00067c1401007387 */ /* 0x0001e80000100800 */
[----:B0-----:R-:W2:Y:S01]  /*15b90*/  LDL.LU R20, [R1+0x9fc] ;  /* 0x0009fc0001147983 */ /* 0x001ea20000300800 */
[----:B---3--:R-:W-:Y:S01]  /*15ba0*/  IMAD.X R21, R8, 0x1, R21, P1 ;  /* 0x0000000108157824 */ /* 0x008fe200008e0615 */
[----:B----4-:R-:W-:Y:S01]  /*15bb0*/  IADD3 R22, P1, R0, R22, RZ ;  /* 0x0000001600167210 */ /* 0x010fe20007f3e0ff */
        /* <DEDUP_REMOVED lines=19> */
[----:B------:R-:W-:-:S02]  /*15cf0*/  IADD3 R29, P1, R0, R29, RZ ;  /* 0x0000001d001d7210 */ /* 0x000fc40007f3e0ff */
[----:B--2---:R-:W-:-:S05]  /*15d00*/  IADD3 R20, P6, R0, R20, RZ ;  /* 0x0000001400147210 */ /* 0x004fca0007fde0ff */
        /* <DEDUP_REMOVED lines=22> */
[----:B------:R-:W-:Y:S04]  /*15e70*/  STL [R1+0x62c], R15 ;  /* 0x00062c0f01007387 */ /* 0x000fe80000100800 */
[----:B------:R-:W-:Y:S01]  /*15e80*/  STL [R1+0x600], R14 ;  /* 0x0006000e01007387 */ /* 0x000fe20000100800 */
[----:B------:R-:W-:-:S03]  /*15e90*/  IADD3 R27, P6, R0, R27, RZ ;  /* 0x0000001b001b7210 */ /* 0x000fc60007fde0ff */
[----:B------:R-:W-:Y:S04]  /*15ea0*/  STL [R1+0x624], R13 ;  /* 0x0006240d01007387 */ /* 0x000fe80000100800 */
        /* <DEDUP_REMOVED lines=12> */
[----:B--2---:R-:W-:-:S03]  /*15f70*/  IMAD.X R0, R8, 0x1, R0, P2 ;  /* 0x0000000108007824 */ /* 0x004fc600010e0600 */
        /* <DEDUP_REMOVED lines=558> */
[C---:B------:R-:W-:Y:S01]  /*18260*/  IMAD.X R10, R8.reuse, 0x1, R10, P6 ;  /* 0x00000001080a7824 */ /* 0x040fe200030e060a */
[----:B------:R-:W-:Y:S01]  /*18270*/  IADD3 R9, P6, R9, UR5, RZ ;  /* 0x0000000509097c10 */ /* 0x000fe2000ffde0ff */
[----:B------:R-:W-:Y:S01]  /*18280*/  IMAD.X R15, R8, 0x1, R15, P1 ;  /* 0x00000001080f7824 */ /* 0x000fe200008e060f */
[----:B------:R-:W-:Y:S01]  /*18290*/  IADD3 R14, P1, R14, UR5, RZ ;  /* 0x000000050e0e7c10 */ /* 0x000fe2000ff3e0ff */
[----:B------:R-:W-:Y:S01]  /*182a0*/  IMAD.X R13, R8, 0x1, R13, P2 ;  /* 0x00000001080d7824 */ /* 0x000fe200010e060d */
[----:B------:R-:W-:-:S02]  /*182b0*/  IADD3 R12, P2, R12, UR5, RZ ;  /* 0x000000050c0c7c10 */ /* 0x000fc4000ff5e0ff */
[----:B--2---:R-:W-:-:S05]  /*182c0*/  IADD3 R20, P3, R0, R20, RZ ;  /* 0x0000001400147210 */ /* 0x004fca0007f7e0ff */
[----:B------:R0:W-:Y:S04]  /*182d0*/  STL [R1+0x360], R20 ;  /* 0x0003601401007387 */ /* 0x0001e80000100800 */
        /* <DEDUP_REMOVED lines=22> */
[----:B------:R-:W-:Y:S04]  /*18440*/  STL [R1+0x73c], R14 ;  /* 0x00073c0e01007387 */ /* 0x000fe80000100800 */
[----:B------:R-:W-:Y:S04]  /*18450*/  STL [R1+0x334], R13 ;  /* 0x0003340d01007387 */ /* 0x000fe80000100800 */
[----:B------:R-:W-:Y:S04]  /*18460*/  STL [R1+0x894], R12 ;  /* 0x0008940c01007387 */ /* 0x000fe80000100800 */
[----:B------:R-:W-:Y:S04]  /*18470*/  STL [R1+0x32c], R28 ;  /* 0x00032c1c01007387 */ /* 0x000fe80000100800 */
[----:B0-----:R-:W2:Y:S01]  /*18480*/  LDL.LU R20, [R1+0x318] ;  /* 0x0003180001147983 */ /* 0x001ea20000300800 */
[----:B------:R-:W-:Y:S01]  /*18490*/  IADD3 R27, P3, R27, UR5, RZ ;  /* 0x000000051b1b7c10 */ /* 0x000fe2000ff7e0ff */
[----:B------:R-:W-:-:S04]  /*184a0*/  IMAD.X R26, R8, 0x1, R26, P4 ;  /* 0x00000001081a7824 */ /* 0x000fc800020e061a */
[----:B------:R-:W-:Y:S04]  /*184b0*/  STL [R1+0x890], R27 ;  /* 0x0008901b01007387 */ /* 0x000fe80000100800 */
[----:B--2---:R0:W-:Y:S04]  /*184c0*/  STL [R1+0x990], R20 ;  /* 0x0009901401007387 */ /* 0x0041e80000100800 */
[----:B------:R-:W-:Y:S04]  /*184d0*/  STL [R1+0x324], R26 ;  /* 0x0003241a01007387 */ /* 0x000fe80000100800 */
[----:B0-----:R-:W2:Y:S01]  /*184e0*/  LDL.LU R20, [R1+0x888] ;  /* 0x0008880001147983 */ /* 0x001ea20000300800 */
[----:B------:R-:W-:-:S05]  /*184f0*/  IADD3 R29, P4, R29, UR5, RZ ;  /* 0x000000051d1d7c10 */ /* 0x000fca000ff9e0ff */
[----:B------:R-:W-:Y:S04]  /*18500*/  STL [R1+0x88c], R29 ;  /* 0x00088c1d01007387 */ /* 0x000fe80000100800 */
[----:B--2---:R0:W-:Y:S04]  /*18510*/  STL [R1+0x994], R20 ;  /* 0x0009941401007387 */ /* 0x0041e80000100800 */
[----:B0-----:R-:W2:Y:S04]  /*18520*/  LDL.LU R20, [R1+0x31c] ;  /* 0x00031c0001147983 */ /* 0x001ea80000300800 */
[----:B------:R-:W3:Y:S04]  /*18530*/  LDL.LU R21, [R1+0x884] ;  /* 0x0008840001157983 */ /* 0x000ee80000300800 */
[----:B---3--:R0:W-:Y:S04]  /*18540*/  STL [R1+0x998], R21 ;  /* 0x0009981501007387 */ /* 0x0081e80000100800 */
        /* <DEDUP_REMOVED lines=18> */
[----:B------:R-:W4:Y:S01]  /*18670*/  LDL.LU R15, [R1+0x868] ;  /* 0x00086800010f7983 */ /* 0x000f220000300800 */
[----:B0-----:R-:W-:-:S03]  /*18680*/  SHF.R.S32.HI R21, RZ, 0x1f, R0 ;  /* 0x0000001fff157819 */ /* 0x001fc60000011400 */
[----:B------:R-:W4:Y:S04]  /*18690*/  LDL.LU R14, [R1+0x83c] ;  /* 0x00083c00010e7983 */ /* 0x000f280000300800 */
[----:B------:R-:W4:Y:S04]  /*186a0*/  LDL.LU R13, [R1+0x860] ;  /* 0x00086000010d7983 */ /* 0x000f280000300800 */
[----:B------:R-:W4:Y:S04]  /*186b0*/  LDL.LU R12, [R1+0x834] ;  /* 0x00083400010c7983 */ /* 0x000f280000300800 */
[----:B------:R-:W4:Y:S04]  /*186c0*/  LDL.LU R28, [R1+0x858] ;  /* 0x00085800011c7983 */ /* 0x000f280000300800 */
[----:B------:R-:W4:Y:S01]  /*186d0*/  LDL.LU R27, [R1+0x82c] ;  /* 0x00082c00011b7983 */ /* 0x000f220000300800 */
[----:B--2---:R-:W-:-:S03]  /*186e0*/  IMAD.X R20, R21, 0x1, R20, P5 ;  /* 0x0000000115147824 */ /* 0x004fc600028e0614 */
[----:B------:R-:W2:Y:S04]  /*186f0*/  LDL.LU R26, [R1+0x850] ;  /* 0x00085000011a7983 */ /* 0x000ea80000300800 */
[----:B------:R-:W2:Y:S04]  /*18700*/  LDL.LU R29, [R1+0x824] ;  /* 0x00082400011d7983 */ /* 0x000ea80000300800 */
[----:B------:R-:W2:Y:S04]  /*18710*/  LDL.LU R0, [R1+0x848] ;  /* 0x0008480001007983 */ /* 0x000ea80000300800 */
[----:B------:R-:W2:Y:S04]  /*18720*/  LDL.LU R21, [R1+0x998] ;  /* 0x0009980001157983 */ /* 0x000ea80000300800 */
[----:B------:R0:W-:Y:S04]  /*18730*/  STL [R1+0x31c], R20 ;  /* 0x00031c1401007387 */ /* 0x0001e80000100800 */
[----:B0-----:R-:W3:Y:S02]  /*18740*/  LDL.LU R20, [R1+0x994] ;  /* 0x0009940001147983 */ /* 0x001ee40000300800 */
[----:B---3--:R-:W-:-:S05]  /*18750*/  IADD3 R20, P5, R20, UR5, RZ ;  /* 0x0000000514147c10 */ /* 0x008fca000ffbe0ff */
[----:B------:R0:W-:Y:S04]  /*18760*/  STL [R1+0x888], R20 ;  /* 0x0008881401007387 */ /* 0x0001e80000100800 */
[----:B0-----:R-:W3:Y:S01]  /*18770*/  LDL.LU R20, [R1+0x990] ;  /* 0x0009900001147983 */ /* 0x001ee20000300800 */
[----:B------:R-:W-:Y:S02]  /*18780*/  IADD3.X R22, R22, UR8, RZ, P1, !PT ;  /* 0x0000000816167c10 */ /* 0x000fe40008ffe4ff */
[----:B----4-:R-:W-:Y:S02]  /*18790*/  IADD3 R23, P1, R23, UR5, RZ ;  /* 0x0000000517177c10 */ /* 0x010fe4000ff3e0ff */
[----:B------:R-:W-:Y:S02]  /*187a0*/  IADD3.X R24, R24, UR8, RZ, P2, !PT ;  /* 0x0000000818187c10 */ /* 0x000fe400097fe4ff */
[----:B------:R-:W-:-:S02]  /*187b0*/  IADD3 R25, P2, R25, UR5, RZ ;  /* 0x0000000519197c10 */ /* 0x000fc4000ff5e0ff */
[----:B------:R-:W-:Y:S02]  /*187c0*/  IADD3.X R16, R16, UR8, RZ, P3, !PT ;  /* 0x0000000810107c10 */ /* 0x000fe40009ffe4ff */
[----:B------:R-:W-:Y:S02]  /*187d0*/  IADD3 R17, P3, R17, UR5, RZ ;  /* 0x0000000511117c10 */ /* 0x000fe4000ff7e0ff */
[----:B------:R-:W-:Y:S02]  /*187e0*/  IADD3.X R18, R18, UR8, RZ, P4, !PT ;  /* 0x0000000812127c10 */ /* 0x000fe4000a7fe4ff */
[----:B------:R-:W-:Y:S02]  /*187f0*/  IADD3 R19, P4, R19, UR5, RZ ;  /* 0x0000000513137c10 */ /* 0x000fe4000ff9e0ff */
        /* <DEDUP_REMOVED lines=12> */
[----:B---3--:R-:W-:Y:S02]  /*188c0*/  IADD3.X R20, R20, UR8, RZ, P6, !PT ;  /* 0x0000000814147c10 */ /* 0x008fe4000b7fe4ff */
[----:B--2---:R-:W-:-:S03]  /*188d0*/  IADD3 R21, P6, R21, UR5, RZ ;  /* 0x0000000515157c10 */ /* 0x004fc6000ffde0ff */
[----:B------:R0:W-:Y:S04]  /*188e0*/  STL [R1+0x318], R20 ;  /* 0x0003181401007387 */ /* 0x0001e80000100800 */
[----:B------:R-:W-:Y:S04]  /*188f0*/  STL [R1+0x884], R21 ;  /* 0x0008841501007387 */ /* 0x000fe80000100800 */
[----:B------:R-:W-:Y:S04]  /*18900*/  STL [R1+0x71c], R22 ;  /* 0x00071c1601007387 */ /* 0x000fe80000100800 */
[----:B------:R-:W-:Y:S04]  /*18910*/  STL [R1+0x880], R23 ;  /* 0x0008801701007387 */ /* 0x000fe80000100800 */
[----:B------:R-:W-:Y:S04]  /*18920*/  STL [R1+0x730], R24 ;  /* 0x0007301801007387 */ /* 0x000fe80000100800 */
[----:B------:R-:W-:Y:S04]  /*18930*/  STL [R1+0x87c], R25 ;  /* 0x00087c1901007387 */ /* 0x000fe80000100800 */
[----:B------:R-:W-:Y:S04]  /*18940*/  STL [R1+0x72c], R16 ;  /* 0x00072c1001007387 */ /* 0x000fe80000100800 */
[----:B------:R-:W-:Y:S01]  /*18950*/  STL [R1+0x874], R17 ;  /* 0x0008741101007387 */ /* 0x000fe20000100800 */
[----:B------:R-:W-:-:S03]  /*18960*/  IADD3.X R7, R7, UR8, RZ, P6, !PT ;  /* 0x0000000807077c10 */ /* 0x000fc6000b7fe4ff */
[----:B------:R-:W-:Y:S01]  /*18970*/  STL [R1+0x728], R18 ;  /* 0x0007281201007387 */ /* 0x000fe20000100800 */
[----:B------:R-:W-:-:S03]  /*18980*/  IADD3 R6, P6, R6, UR5, RZ ;  /* 0x0000000506067c10 */ /* 0x000fc6000ffde0ff */
        /* <DEDUP_REMOVED lines=19> */
[----:B0-----:R-:W2:Y:S01]  /*18ac0*/  LDL.LU R20, [R1+0x814] ;  /* 0x0008140001147983 */ /* 0x001ea20000300800 */
[----:B------:R-:W-:-:S02]  /*18ad0*/  IADD3.X R26, R26, UR8, RZ, P1, !PT ;  /* 0x000000081a1a7c10 */ /* 0x000fc40008ffe4ff */
[----:B------:R-:W-:-:S03]  /*18ae0*/  IADD3 R29, P1, R29, UR5, RZ ;  /* 0x000000051d1d7c10 */ /* 0x000fc6000ff3e0ff */
[----:B------:R-:W-:Y:S04]  /*18af0*/  STL [R1+0x850], R26 ;  /* 0x0008501a01007387 */ /* 0x000fe80000100800 */
[----:B--2---:R0:W-:Y:S04]  /*18b00*/  STL [R1+0x988], R20 ;  /* 0x0009881401007387 */ /* 0x0041e80000100800 */
[----:B------:R-:W-:Y:S04]  /*18b10*/  STL [R1+0x824], R29 ;  /* 0x0008241d01007387 */ /* 0x000fe80000100800 */
[----:B0-----:R-:W2:Y:S01]  /*18b20*/  LDL.LU R20, [R1+0x840] ;  /* 0x0008400001147983 */ /* 0x001ea20000300800 */
[----:B------:R-:W-:-:S05]  /*18b30*/  IADD3.X R0, R0, UR8, RZ, P2, !PT ;  /* 0x0000000800007c10 */ /* 0x000fca00097fe4ff */
[----:B------:R-:W-:Y:S04]  /*18b40*/  STL [R1+0x848], R0 ;  /* 0x0008480001007387 */ /* 0x000fe80000100800 */
[----:B--2---:R0:W-:Y:S04]  /*18b50*/  STL [R1+0x98c], R20 ;  /* 0x00098c1401007387 */ /* 0x0041e80000100800 */
        /* <DEDUP_REMOVED lines=29> */
[----:B--2---:R-:W-:-:S05]  /*18d30*/  IADD3 R20, P2, R20, UR5, RZ ;  /* 0x0000000514147c10 */ /* 0x004fca000ff5e0ff */
[----:B------:R0:W-:Y:S04]  /*18d40*/  STL [R1+0x81c], R20 ;  /* 0x00081c1401007387 */ /* 0x0001e80000100800 */
[----:B0-----:R-:W2:Y:S02]  /*18d50*/  LDL.LU R20, [R1+0x98c] ;  /* 0x00098c0001147983 */ /* 0x001ea40000300800 */
[----:B--2---:R-:W-:-:S05]  /*18d60*/  IADD3.X R20, R20, UR8, RZ, P3, !PT ;  /* 0x0000000814147c10 */ /* 0x004fca0009ffe4ff */
[----:B------:R0:W-:Y:S04]  /*18d70*/  STL [R1+0x840], R20 ;  /* 0x0008401401007387 */ /* 0x0001e80000100800 */
[----:B0-----:R-:W2:Y:S01]  /*18d80*/  LDL.LU R20, [R1+0x988] ;  /* 0x0009880001147983 */ /* 0x001ea20000300800 */
[----:B---3--:R-:W-:Y:S02]  /*18d90*/  IADD3.X R21, R21, UR8, RZ, P4, !PT ;  /* 0x0000000815157c10 */ /* 0x008fe4000a7fe4ff */
        /* <DEDUP_REMOVED lines=20> */
[----:B--2---:R-:W-:-:S05]  /*18ee0*/  IADD3 R20, P3, R20, UR5, RZ ;  /* 0x0000000514147c10 */ /* 0x004fca000ff7e0ff */
[----:B------:R0:W-:Y:S04]  /*18ef0*/  STL [R1+0x814], R20 ;  /* 0x0008141401007387 */ /* 0x0001e80000100800 */
        /* <DEDUP_REMOVED lines=29> */
[----:B0-----:R-:W2:Y:S01]  /*190d0*/  LDL.LU R20, [R1+0x7c0] ;  /* 0x0007c00001147983 */ /* 0x001ea20000300800 */
[----:B------:R-:W-:-:S02]  /*190e0*/  IADD3 R26, P4, R26, UR5, RZ ;  /* 0x000000051a1a7c10 */ /* 0x000fc4000ff9e0ff */
[----:B------:R-:W-:-:S03]  /*190f0*/  IADD3.X R29, R29, UR8, RZ, P5, !PT ;  /* 0x000000081d1d7c10 */ /* 0x000fc6000affe4ff */
        /* <DEDUP_REMOVED lines=35> */
[----:B------:R-:W3:Y:S01]  /*19330*/  LDL.LU R0, [R1+0x760] ;  /* 0x0007600001007983 */ /* 0x000ee20000300800 */
[----:B--2---:R-:W-:-:S05]  /*19340*/  IADD3.X R20, R20, UR8, RZ, P6, !PT ;  /* 0x0000000814147c10 */ /* 0x004fca000b7fe4ff */
[----:B------:R0:W-:Y:S04]  /*19350*/  STL [R1+0x7c8], R20 ;  /* 0x0007c81401007387 */ /* 0x0001e80000100800 */
[----:B0-----:R-:W2:Y:S02]  /*19360*/  LDL.LU R20, [R1+0x984] ;  /* 0x0009840001147983 */ /* 0x001ea40000300800 */
[----:B--2---:R-:W-:-:S05]  /*19370*/  IADD3 R20, P6, R20, UR5, RZ ;  /* 0x0000000514147c10 */ /* 0x004fca000ffde0ff */
[----:B------:R0:W-:Y:S04]  /*19380*/  STL [R1+0x8a4], R20 ;  /* 0x0008a41401007387 */ /* 0x0001e80000100800 */
[----:B0-----:R-:W2:Y:S01]  /*19390*/  LDL.LU R20, [R1+0x980] ;  /* 0x0009800001147983 */ /* 0x001ea20000300800 */
[----:B----4-:R-:W-:Y:S02]  /*193a0*/  IADD3.X R22, R22, UR8, RZ, P2, !PT ;  /* 0x0000000816167c10 */ /* 0x010fe400097fe4ff */
[----:B---3--:R-:W-:Y:S02]  /*193b0*/  IADD3 R23, P2, R23, UR5, RZ ;  /* 0x0000000517177c10 */ /* 0x008fe4000ff5e0ff */
        /* <DEDUP_REMOVED lines=18> */
[----:B--2---:R-:W-:Y:S02]  /*194e0*/  IADD3.X R20, R20, UR8, RZ, P1, !PT ;  /* 0x0000000814147c10 */ /* 0x004fe40008ffe4ff */
        /* <DEDUP_REMOVED lines=97> */
[----:B------:R-:W-:-:S02]  /*19b00*/  IADD3.X R28, R28, UR8, RZ, P6, !PT ;  /* 0x000000081c1c7c10 */ /* 0x000fc4000b7fe4ff */
[----:B------:R-:W-:Y:S02]  /*19b10*/  IADD3.X R27, R27, UR8, RZ, P1, !PT ;  /* 0x000000081b1b7c10 */ /* 0x000fe40008ffe4ff */
[----:B------:R-:W-:Y:S02]  /*19b20*/  IADD3.X R29, R29, UR8, RZ, P3, !PT ;  /* 0x000000081d1d7c10 */ /* 0x000fe40009ffe4ff */
[----:B------:R-:W-:Y:S02]  /*19b30*/  IADD3.X R26, R26, UR8, RZ, P2, !PT ;  /* 0x000000081a1a7c10 */ /* 0x000fe400097fe4ff */
[----:B--2---:R-:W-:-:S05]  /*19b40*/  IADD3 R4, P4, R4, UR5, RZ ;  /* 0x0000000504047c10 */ /* 0x004fca000ff9e0ff */
[----:B------:R0:W-:Y:S04]  /*19b50*/  STL [R1+0x8d0], R4 ;  /* 0x0008d00401007387 */ /* 0x0001e80000100800 */
[----:B0-----:R0:W5:Y:S04]  /*19b60*/  LDL.LU R4, [R1+0x974] ;  /* 0x0009740001047983 */ /* 0x0011680000300800 */
[----:B------:R1:W-:Y:S04]  /*19b70*/  STL [R1+0x754], R5 ;  /* 0x0007540501007387 */ /* 0x0003e80000100800 */
[----:B-1----:R0:W5:Y:S04]  /*19b80*/  LDL.LU R5, [R1+0x970] ;  /* 0x0009700001057983 */ /* 0x0021680000300800 */
[----:B------:R1:W-:Y:S04]  /*19b90*/  STL [R1+0x8e4], R6 ;  /* 0x0008e40601007387 */ /* 0x0003e80000100800 */
[----:B-1----:R0:W5:Y:S04]  /*19ba0*/  LDL.LU R6, [R1+0x96c] ;  /* 0x00096c0001067983 */ /* 0x0021680000300800 */
[----:B------:R1:W-:Y:S04]  /*19bb0*/  STL [R1+0x750], R7 ;  /* 0x0007500701007387 */ /* 0x0003e80000100800 */
[----:B-1----:R0:W5:Y:S04]  /*19bc0*/  LDL.LU R7, [R1+0x968] ;  /* 0x0009680001077983 */ /* 0x0021680000300800 */
[----:B------:R1:W-:Y:S01]  /*19bd0*/  STL [R1+0x8e0], R8 ;  /* 0x0008e00801007387 */ /* 0x0003e20000100800 */
[----:B------:R-:W-:-:S03]  /*19be0*/  IADD3.X R15, R15, UR8, RZ, P4, !PT ;  /* 0x000000080f0f7c10 */ /* 0x000fc6000a7fe4ff */
[----:B-1----:R0:W5:Y:S04]  /*19bf0*/  LDL.LU R8, [R1+0x964] ;  /* 0x0009640001087983 */ /* 0x0021680000300800 */
[----:B------:R1:W-:Y:S01]  /*19c00*/  STL [R1+0x74c], R9 ;  /* 0x00074c0901007387 */ /* 0x0003e20000100800 */
[----:B------:R-:W-:-:S03]  /*19c10*/  IADD3 R0, P4, R0, UR5, RZ ;  /* 0x0000000500007c10 */ /* 0x000fc6000ff9e0ff */
[----:B-1----:R0:W5:Y:S04]  /*19c20*/  LDL.LU R9, [R1+0x960] ;  /* 0x0009600001097983 */ /* 0x0021680000300800 */
[----:B------:R1:W-:Y:S04]  /*19c30*/  STL [R1+0x8f4], R10 ;  /* 0x0008f40a01007387 */ /* 0x0003e80000100800 */
        /* <DEDUP_REMOVED lines=12> */
[----:B------:R1:W-:Y:S04]  /*19d00*/  STL [R1+0x8fc], R0 ;  /* 0x0008fc0001007387 */ /* 0x0003e80000100800 */
[----:B-1----:R0:W5:Y:S04]  /*19d10*/  LDL.LU R0, [R1+0x944] ;  /* 0x0009440001007983 */ /* 0x0021680000300800 */
[----:B------:R0:W-:Y:S04]  /*19d20*/  STL [R1+0x8ac], R20 ;  /* 0x0008ac1401007387 */ /* 0x0001e80000100800 */
        /* <DEDUP_REMOVED lines=14> */
[----:B------:R0:W-:Y:S01]  /*19e10*/  STL [R1+0x8e8], R26 ;  /* 0x0008e81a01007387 */ /* 0x0001e20000100800 */
[----:B------:R-:W-:Y:S05]  /*19e20*/  @P0 BRA `(.L_x_1) ;  /* 0xfffffecc00ec0947 */ /* 0x000fea000383ffff */
.L_x_0:
[----:B0-----:R-:W2:Y:S01]  /*19e30*/  LDL.LU R18, [R1+0x160] ;  /* 0x0001600001127983 */ /* 0x001ea20000300800 */
[----:B------:R-:W0:Y:S01]  /*19e40*/  S2R R19, SR_TID.X ;  /* 0x0000000000137919 */ /* 0x000e220000002100 */
[----:B------:R-:W3:Y:S01]  /*19e50*/  S2UR UR5, SR_CgaCtaId ;  /* 0x00000000000579c3 */ /* 0x000ee20000008800 */
[----:B------:R-:W-:Y:S01]  /*19e60*/  UMOV UR4, 0x400 ;  /* 0x0000040000047882 */ /* 0x000fe20000000000 */
[----:B-----5:R-:W-:Y:S01]  /*19e70*/  F2FP.SATFINITE.E4M3.F32.PACK_AB_MERGE_C R8, R9, R8, RZ ;  /* 0x000000080908723e */ /* 0x020fe200048070ff */
[----:B------:R-:W2:Y:S01]  /*19e80*/  LDL.LU R17, [R1+0x164] ;  /* 0x0001640001117983 */ /* 0x000ea20000300800 */
[----:B------:R-:W-:Y:S01]  /*19e90*/  F2FP.SATFINITE.E4M3.F32.PACK_AB_MERGE_C R10, R11, R10, RZ ;  /* 0x0000000a0b0a723e */ /* 0x000fe200048070ff */
[----:B------:R-:W-:Y:S02]  /*19ea0*/  ULDC.64 UR8, c[0x0][0x228] ;  /* 0x00008a0000087ab9 */ /* 0x000fe40000000a00 */
        /* <DEDUP_REMOVED lines=14> */
[----:B------:R-:W-:Y:S01]  /*19f90*/  F2FP.SATFINITE.E4M3.F32.PACK_AB_MERGE_C R7, R7, R6, RZ ;  /* 0x000000060707723e */ /* 0x000fe200048070ff */
[----:B------:R-:W-:Y:S01]  /*19fa0*/  BAR.SYNC.DEFER_BLOCKING 0x0 ;  /* 0x0000000000007b1d */ /* 0x000fe20000010000 */
[----:B--2---:R-:W-:-:S05]  /*19fb0*/  F2FP.SATFINITE.E4M3.F32.PACK_AB_MERGE_C R17, R17, R18, RZ ;  /* 0x000000121111723e */ /* 0x004fca00048070ff */
[----:B------:R-:W2:Y:S01]  /*19fc0*/  LDL.LU R18, [R1+0x18] ;  /* 0x0000180001127983 */ /* 0x000ea20000300800 */
[----:B---3--:R-:W-:Y:S01]  /*19fd0*/  ULEA UR4, UR5, UR4, 0x18 ;  /* 0x0000000405047291 */ /* 0x008fe2000f8ec03f */
[----:B----4-:R-:W-:Y:S01]  /*19fe0*/  F2FP.SATFINITE.E4M3.F32.PACK_AB_MERGE_C R16, R3, R16, RZ ;  /* 0x000000100310723e */ /* 0x010fe200048070ff */
[----:B0-----:R-:W-:-:S05]  /*19ff0*/  IMAD.SHL.U32 R3, R19, 0x20, RZ ;  /* 0x0000002013037824 */ /* 0x001fca00078e00ff */
[----:B------:R-:W-:Y:S02]  /*1a000*/  LOP3.LUT R3, R3, 0x200, RZ, 0xc0, !PT ;  /* 0x0000020003037812 */ /* 0x000fe400078ec0ff */
[----:B------:R-:W-:Y:S01]  /*1a010*/  F2FP.SATFINITE.E4M3.F32.PACK_AB_MERGE_C R0, R20, R0, RZ ;  /* 0x000000001400723e */ /* 0x000fe200048070ff */
[----:B------:R-:W-:Y:S01]  /*1a020*/  IMAD.SHL.U32 R20, R19, 0x8, RZ ;  /* 0x0000000813147824 */ /* 0x000fe200078e00ff */
[----:B------:R-:W-:Y:S02]  /*1a030*/  F2FP.SATFINITE.E4M3.F32.PACK_AB_MERGE_C R9, R5, R4, RZ ;  /* 0x000000040509723e */ /* 0x000fe400048070ff */
[----:B------:R-:W-:Y:S02]  /*1a040*/  PRMT R4, R17, 0x5410, R0 ;  /* 0x0000541011047816 */ /* 0x000fe40000000000 */
[----:B------:R-:W-:Y:S02]  /*1a050*/  PRMT R6, R8, 0x5410, R9 ;  /* 0x0000541008067816 */ /* 0x000fe40000000009 */
[----:B------:R-:W-:-:S02]  /*1a060*/  PRMT R7, R10, 0x5410, R7 ;  /* 0x000054100a077816 */ /* 0x000fc40000000007 */
[----:B--2---:R-:W-:Y:S01]  /*1a070*/  F2FP.SATFINITE.E4M3.F32.PACK_AB_MERGE_C R2, R2, R18, RZ ;  /* 0x000000120202723e */ /* 0x004fe200048070ff */
[----:B------:R-:W-:-:S05]  /*1a080*/  IMAD.SHL.U32 R18, R19, 0x10, RZ ;  /* 0x0000001013127824 */ /* 0x000fca00078e00ff */
[----:B------:R-:W-:-:S04]  /*1a090*/  LOP3.LUT R18, R18, 0xf0, RZ, 0xc0, !PT ;  /* 0x000000f012127812 */ /* 0x000fc800078ec0ff */
[----:B------:R-:W-:Y:S02]  /*1a0a0*/  IADD3 R3, R3, UR4, R18 ;  /* 0x0000000403037c10 */ /* 0x000fe4000fffe012 */
[----:B------:R-:W-:Y:S02]  /*1a0b0*/  LOP3.LUT R18, R20, 0x100, RZ, 0xc0, !PT ;  /* 0x0000010014127812 */ /* 0x000fe400078ec0ff */
[----:B------:R-:W2:Y:S01]  /*1a0c0*/  LDL.LU R20, [R1+0x150] ;  /* 0x0001500001147983 */ /* 0x000ea20000300800 */
[----:B------:R-:W-:Y:S02]  /*1a0d0*/  PRMT R5, R16, 0x5410, R2 ;  /* 0x0000541010057816 */ /* 0x000fe40000000002 */
[----:B------:R-:W-:Y:S01]  /*1a0e0*/  IMAD.IADD R3, R18, 0x1, R3 ;  /* 0x0000000112037824 */ /* 0x000fe200078e0203 */
[----:B------:R-:W3:Y:S04]  /*1a0f0*/  LDL.LU R11, [R1+0xc] ;  /* 0x00000c00010b7983 */ /* 0x000ee80000300800 */
[----:B------:R-:W3:Y:S04]  /*1a100*/  LDL.LU R18, [R1+0x8] ;  /* 0x0000080001127983 */ /* 0x000ee80000300800 */
[----:B------:R-:W4:Y:S04]  /*1a110*/  LDL.LU R17, [R1+0x4] ;  /* 0x0000040001117983 */ /* 0x000f280000300800 */
[----:B------:R-:W4:Y:S04]  /*1a120*/  LDL.LU R2, [R1] ;  /* 0x0000000001027983 */ /* 0x000f280000300800 */
[----:B------:R-:W-:Y:S01]  /*1a130*/  STSM.16.M88.4 [R3], R4 ;  /* 0x0000000403007844 */ /* 0x000fe20000000200 */
[----:B------:R-:W-:-:S04]  /*1a140*/  LOP3.LUT R19, R19, 0x3f, RZ, 0xc0, !PT ;  /* 0x0000003f13137812 */ /* 0x000fc800078ec0ff */
[----:B------:R-:W-:Y:S01]  /*1a150*/  LEA R0, R19, UR4, 0x4 ;  /* 0x0000000413007c11 */ /* 0x000fe2000f8e20ff */
[----:B------:R-:W-:Y:S01]  /*1a160*/  BAR.SYNC.DEFER_BLOCKING 0x0 ;  /* 0x0000000000007b1d */ /* 0x000fe20000010000 */
[----:B------:R-:W-:Y:S02]  /*1a170*/  F2FP.SATFINITE.E4M3.F32.PACK_AB_MERGE_C R14, R15, R14, RZ ;  /* 0x0000000e0f0e723e */ /* 0x000fe400048070ff */
[----:B------:R-:W-:Y:S02]  /*1a180*/  F2FP.SATFINITE.E4M3.F32.PACK_AB_MERGE_C R13, R13, R12, RZ ;  /* 0x0000000c0d0d723e */ /* 0x000fe400048070ff */
[----:B------:R-:W-:Y:S01]  /*1a190*/  F2FP.SATFINITE.E4M3.F32.PACK_AB_MERGE_C R15, R25, R26, RZ ;  /* 0x0000001a190f723e */ /* 0x000fe200048070ff */
[----:B------:R-:W-:Y:S01]  /*1a1a0*/  ULDC UR4, c[0x0][0x244] ;  /* 0x0000910000047ab9 */ /* 0x000fe20000000800 */
[----:B------:R-:W-:Y:S01]  /*1a1b0*/  F2FP.SATFINITE.E4M3.F32.PACK_AB_MERGE_C R16, R23, R24, RZ ;  /* 0x000000181710723e */ /* 0x000fe200048070ff */
[----:B------:R-:W0:Y:S01]  /*1a1c0*/  LDS.128 R4, [R0] ;  /* 0x0000000000047984 */ /* 0x000e220000000c00 */
[----:B------:R-:W-:Y:S01]  /*1a1d0*/  BAR.SYNC.DEFER_BLOCKING 0x0 ;  /* 0x0000000000007b1d */ /* 0x000fe20000010000 */
[----:B------:R-:W-:Y:S01]  /*1a1e0*/  ISETP.GE.AND P0, PT, R21, UR8, PT ;  /* 0x0000000815007c0c */ /* 0x000fe2000bf06270 */
[----:B------:R-:W-:-:S05]  /*1a1f0*/  VIADD R12, R22, 0x2 ;  /* 0x00000002160c7836 */ /* 0x000fca0000000000 */
[----:B------:R-:W-:Y:S02]  /*1a200*/  ISETP.LT.AND P4, PT, R12, UR9, !P0 ;  /* 0x000000090c007c0c */ /* 0x000fe4000c781270 */
[C---:B0-----:R-:W-:Y:S02]  /*1a210*/  PRMT R25, R4.reuse, 0x7770, RZ ;  /* 0x0000777004197816 */ /* 0x041fe400000000ff */
[----:B------:R-:W-:Y:S02]  /*1a220*/  PRMT R23, R4, 0x7771, RZ ;  /* 0x0000777104177816 */ /* 0x000fe400000000ff */
[----:B--2---:R-:W-:Y:S02]  /*1a230*/  F2FP.SATFINITE.E4M3.F32.PACK_AB_MERGE_C R10, R29, R20, RZ ;  /* 0x000000141d0a723e */ /* 0x004fe400048070ff */
[----:B---3--:R-:W-:Y:S02]  /*1a240*/  F2FP.SATFINITE.E4M3.F32.PACK_AB_MERGE_C R9, R11, R18, RZ ;  /* 0x000000120b09723e */ /* 0x008fe400048070ff */
[----:B------:R-:W-:-:S02]  /*1a250*/  F2FP.SATFINITE.E4M3.F32.PACK_AB_MERGE_C R11, R27, R28, RZ ;  /* 0x0000001c1b0b723e */ /* 0x000fc400048070ff */
[----:B------:R-:W-:Y:S02]  /*1a260*/  PRMT R9, R9, 0x5410, R14 ;  /* 0x0000541009097816 */ /* 0x000fe4000000000e */
[----:B----4-:R-:W-:Y:S01]  /*1a270*/  F2FP.SATFINITE.E4M3.F32.PACK_AB_MERGE_C R8, R17, R2, RZ ;  /* 0x000000021108723e */ /* 0x010fe200048070ff */
[----:B------:R-:W-:Y:S01]  /*1a280*/  VIADD R2, R22, 0x1 ;  /* 0x0000000116027836 */ /* 0x000fe20000000000 */
[----:B------:R-:W-:Y:S02]  /*1a290*/  PRMT R10, R10, 0x5410, R15 ;  /* 0x000054100a0a7816 */ /* 0x000fe4000000000f */
[----:B------:R-:W-:Y:S02]  /*1a2a0*/  PRMT R8, R8, 0x5410, R13 ;  /* 0x0000541008087816 */ /* 0x000fe4000000000d */
[----:B------:R-:W-:Y:S02]  /*1a2b0*/  PRMT R11, R11, 0x5410, R16 ;  /* 0x000054100b0b7816 */ /* 0x000fe40000000010 */
[----:B------:R-:W-:Y:S01]  /*1a2c0*/  ISETP.LT.AND P5, PT, R2, UR9, !P0 ;  /* 0x0000000902007c0c */ /* 0x000fe2000c7a1270 */
[----:B------:R-:W-:Y:S01]  /*1a2d0*/  IMAD R2, R21, UR4, RZ ;  /* 0x0000000415027c24 */ /* 0x000fe2000f8e02ff */
[----:B------:R-:W-:Y:S01]  /*1a2e0*/  ULDC.64 UR4, c[0x0][0x220] ;  /* 0x0000880000047ab9 */ /* 0x000fe20000000a00 */
[----:B------:R0:W-:Y:S01]  /*1a2f0*/  STSM.16.M88.4 [R3], R8 ;  /* 0x0000000803007844 */ /* 0x0001e20000000200 */
[----:B------:R-:W-:Y:S01]  /*1a300*/  VIADD R17, R22, 0x3 ;  /* 0x0000000316117836 */ /* 0x000fe20000000000 */
[----:B------:R-:W-:Y:S01]  /*1a310*/  BAR.SYNC.DEFER_BLOCKING 0x0 ;  /* 0x0000000000007b1d */ /* 0x000fe20000010000 */
[----:B------:R-:W-:-:S03]  /*1a320*/  IADD3 R12, P1, R2, UR4, RZ ;  /* 0x00000004020c7c10 */ /* 0x000fc6000ff3e0ff */
[----:B------:R-:W-:Y:S02]  /*1a330*/  ISETP.LT.AND P3, PT, R17, UR9, !P0 ;  /* 0x0000000911007c0c */ /* 0x000fe4000c761270 */
[----:B------:R-:W-:Y:S01]  /*1a340*/  ULDC UR4, c[0x0][0x248] ;  /* 0x0000920000047ab9 */ /* 0x000fe20000000800 */
[----:B------:R-:W-:Y:S01]  /*1a350*/  LEA.HI.X.SX32 R2, R2, UR5, 0x1, P1 ;  /* 0x0000000502027c11 */ /* 0x000fe200088f0eff */
[C---:B------:R-:W-:Y:S01]  /*1a360*/  IMAD R17, R22.reuse, UR4, RZ ;  /* 0x0000000416117c24 */ /* 0x040fe2000f8e02ff */
[----:B------:R-:W-:-:S04]  /*1a370*/  ISETP.LT.AND P1, PT, R22, UR9, !P0 ;  /* 0x0000000916007c0c */ /* 0x000fc8000c721270 */
[C---:B------:R-:W-:Y:S01]  /*1a380*/  IADD3 R14, P6, R17.reuse, R12, RZ ;  /* 0x0000000c110e7210 */ /* 0x040fe20007fde0ff */
[----:B------:R-:W-:-:S03]  /*1a390*/  VIADD R13, R17, UR4 ;  /* 0x00000004110d7c36 */ /* 0x000fc60008000000 */
[----:B------:R-:W-:Y:S01]  /*1a3a0*/  LEA.HI.X.SX32 R15, R17, R2, 0x1, P6 ;  /* 0x00000002110f7211 */ /* 0x000fe200030f0eff */
[C---:B------:R-:W-:Y:S01]  /*1a3b0*/  VIADD R17, R22.reuse, 0x5 ;  /* 0x0000000516117836 */ /* 0x040fe20000000000 */
[C---:B------:R-:W-:Y:S01]  /*1a3c0*/  IADD3 R16, P6, R13.reuse, R12, RZ ;  /* 0x0000000c0d107210 */ /* 0x040fe20007fde0ff */
[----:B------:R-:W-:Y:S02]  /*1a3d0*/  VIADD R18, R22, 0x4 ;  /* 0x0000000416127836 */ /* 0x000fe40000000000 */
[----:B------:R-:W-:Y:S01]  /*1a3e0*/  VIADD R19, R13, UR4 ;  /* 0x000000040d137c36 */ /* 0x000fe20008000000 */
[----:B------:R2:W-:Y:S01]  /*1a3f0*/  @P1 STG.E.U8 desc[UR6][R14.64], R25 ;  /* 0x000000190e001986 */ /* 0x0005e2000c101106 */
[----:B------:R-:W-:Y:S02]  /*1a400*/  ISETP.LT.AND P1, PT, R17, UR9, !P0 ;  /* 0x0000000911007c0c */ /* 0x000fe4000c721270 */
[----:B0-----:R-:W-:Y:S01]  /*1a410*/  VIADD R3, R19, UR4 ;  /* 0x0000000413037c36 */ /* 0x001fe20008000000 */
[----:B------:R-:W-:-:S02]  /*1a420*/  ISETP.LT.AND P2, PT, R18, UR9, !P0 ;  /* 0x0000000912007c0c */ /* 0x000fc4000c741270 */
[----:B------:R-:W-:Y:S02]  /*1a430*/  LEA.HI.X.SX32 R17, R13, R2, 0x1, P6 ;  /* 0x000000020d117211 */ /* 0x000fe400030f0eff */
[----:B------:R-:W-:Y:S01]  /*1a440*/  IADD3 R18, P6, R19, R12, RZ ;  /* 0x0000000c13127210 */ /* 0x000fe20007fde0ff */
[----:B------:R-:W-:-:S03]  /*1a450*/  VIADD R11, R3, UR4 ;  /* 0x00000004030b7c36 */ /* 0x000fc60008000000 */
[----:B------:R-:W-:Y:S02]  /*1a460*/  LEA.HI.X.SX32 R19, R19, R2, 0x1, P6 ;  /* 0x0000000213137211 */ /* 0x000fe400030f0eff */
[C---:B------:R-:W-:Y:S01]  /*1a470*/  IADD3 R8, P6, R3.reuse, R12, RZ ;  /* 0x0000000c03087210 */ /* 0x040fe20007fde0ff */
[----:B------:R-:W-:Y:S01]  /*1a480*/  VIADD R13, R22, 0x6 ;  /* 0x00000006160d7836 */ /* 0x000fe20000000000 */
[----:B------:R0:W-:Y:S02]  /*1a490*/  @P5 STG.E.U8 desc[UR6][R16.64], R23 ;  /* 0x0000001710005986 */ /* 0x0001e4000c101106 */
[----:B------:R-:W-:Y:S02]  /*1a4a0*/  LEA.HI.X.SX32 R9, R3, R2, 0x1, P6 ;  /* 0x0000000203097211 */ /* 0x000fe400030f0eff */
[----:B--2---:R-:W-:Y:S02]  /*1a4b0*/  IADD3 R14, P6, R11, R12, RZ ;  /* 0x0000000c0b0e7210 */ /* 0x004fe40007fde0ff */
[----:B------:R-:W-:-:S02]  /*1a4c0*/  PRMT R21, R5, 0x7770, RZ ;  /* 0x0000777005157816 */ /* 0x000fc400000000ff */
[----:B------:R-:W-:Y:S01]  /*1a4d0*/  ISETP.LT.AND P5, PT, R13, UR9, !P0 ;  /* 0x000000090d007c0c */ /* 0x000fe2000c7a1270 */
[C---:B------:R-:W-:Y:S01]  /*1a4e0*/  VIADD R10, R22.reuse, 0x7 ;  /* 0x00000007160a7836 */ /* 0x040fe20000000000 */
[----:B------:R-:W-:Y:S01]  /*1a4f0*/  PRMT R13, R5, 0x7771, RZ ;  /* 0x00007771050d7816 */ /* 0x000fe200000000ff */
[----:B------:R-:W-:Y:S01]  /*1a500*/  VIADD R3, R22, 0x8 ;  /* 0x0000000816037836 */ /* 0x000fe20000000000 */
[C---:B------:R-:W-:Y:S01]  /*1a510*/  LEA.HI.X.SX32 R15, R11.reuse, R2, 0x1, P6 ;  /* 0x000000020b0f7211 */ /* 0x040fe200030f0eff */
[----:B------:R-:W-:Y:S01]  /*1a520*/  VIADD R11, R11, UR4 ;  /* 0x000000040b0b7c36 */ /* 0x000fe20008000000 */
[----:B------:R-:W-:Y:S01]  /*1a530*/  @P4 STG.E.U8 desc[UR6][R18.64], R21 ;  /* 0x0000001512004986 */ /* 0x000fe2000c101106 */
[----:B0-----:R-:W-:Y:S01]  /*1a540*/  PRMT R23, R6, 0x7770, RZ ;  /* 0x0000777006177816 */ /* 0x001fe200000000ff */
[----:B------:R-:W-:Y:S01]  /*1a550*/  VIADD R16, R22, 0x9 ;  /* 0x0000000916107836 */ /* 0x000fe20000000000 */
[----:B------:R-:W-:Y:S01]  /*1a560*/  ISETP.LT.AND P4, PT, R10, UR9, !P0 ;  /* 0x000000090a007c0c */ /* 0x000fe2000c781270 */
[----:B------:R0:W-:Y:S01]  /*1a570*/  @P3 STG.E.U8 desc[UR6][R8.64], R13 ;  /* 0x0000000d08003986 */ /* 0x0001e2000c101106 */
[----:B------:R-:W-:Y:S01]  /*1a580*/  ISETP.LT.AND P3, PT, R3, UR9, !P0 ;  /* 0x0000000903007c0c */ /* 0x000fe2000c761270 */
[C---:B------:R-:W-:Y:S01]  /*1a590*/  VIADD R3, R11.reuse, UR4 ;  /* 0x000000040b037c36 */ /* 0x040fe20008000000 */
[----:B------:R-:W-:Y:S01]  /*1a5a0*/  IADD3 R10, P6, R11, R12, RZ ;  /* 0x0000000c0b0a7210 */ /* 0x000fe20007fde0ff */
[----:B------:R2:W-:Y:S01]  /*1a5b0*/  @P2 STG.E.U8 desc[UR6][R14.64], R23 ;  /* 0x000000170e002986 */ /* 0x0005e2000c101106 */
[----:B------:R-:W-:-:S02]  /*1a5c0*/  ISETP.LT.AND P2, PT, R16, UR9, !P0 ;  /* 0x0000000910007c0c */ /* 0x000fc4000c741270 */
[----:B------:R-:W-:Y:S02]  /*1a5d0*/  LEA.HI.X.SX32 R11, R11, R2, 0x1, P6 ;  /* 0x000000020b0b7211 */ /* 0x000fe400030f0eff */
[C---:B------:R-:W-:Y:S01]  /*1a5e0*/  IADD3 R16, P6, R3.reuse, R12, RZ ;  /* 0x0000000c03107210 */ /* 0x040fe20007fde0ff */
[----:B0-----:R-:W-:Y:S01]  /*1a5f0*/  VIADD R9, R3, UR4 ;  /* 0x0000000403097c36 */ /* 0x001fe20008000000 */
[----:B------:R-:W-:Y:S02]  /*1a600*/  PRMT R13, R6, 0x7771, RZ ;  /* 0x00007771060d7816 */ /* 0x000fe400000000ff */
[----:B------:R-:W-:Y:S01]  /*1a610*/  PRMT R21, R7, 0x7770, RZ ;  /* 0x0000777007157816 */ /* 0x000fe200000000ff */
[----:B--2---:R-:W-:Y:S01]  /*1a620*/  VIADD R14, R22, 0xb ;  /* 0x0000000b160e7836 */ /* 0x004fe20000000000 */
[----:B------:R-:W-:Y:S01]  /*1a630*/  LEA.HI.X.SX32 R17, R3, R2, 0x1, P6 ;  /* 0x0000000203117211 */ /* 0x000fe200030f0eff */
[C---:B------:R-:W-:Y:S01]  /*1a640*/  VIADD R3, R9.reuse, UR4 ;  /* 0x0000000409037c36 */ /* 0x040fe20008000000 */
[C---:B------:R-:W-:Y:S01]  /*1a650*/  IADD3 R8, P6, R9.reuse, R12, RZ ;  /* 0x0000000c09087210 */ /* 0x040fe20007fde0ff */
[----:B------:R0:W-:Y:S03]  /*1a660*/  @P1 STG.E.U8 desc[UR6][R10.64], R13 ;  /* 0x0000000d0a001986 */ /* 0x0001e6000c101106 */
[----:B------:R-:W-:Y:S01]  /*1a670*/  LEA.HI.X.SX32 R9, R9, R2, 0x1, P6 ;  /* 0x0000000209097211 */ /* 0x000fe200030f0eff */
[----:B------:R2:W-:Y:S01]  /*1a680*/  @P5 STG.E.U8 desc[UR6][R16.64], R21 ;  /* 0x0000001510005986 */ /* 0x0005e2000c101106 */
[----:B------:R-:W-:-:S02]  /*1a690*/  ISETP.LT.AND P5, PT, R14, UR9, !P0 ;  /* 0x000000090e007c0c */ /* 0x000fc4000c7a1270 */
[----:B------:R-:W-:Y:S01]  /*1a6a0*/  IADD3 R14, P6, R3, R12, RZ ;  /* 0x0000000c030e7210 */ /* 0x000fe20007fde0ff */
[----:B------:R-:W-:-:S03]  /*1a6b0*/  VIADD R18, R22, 0xa ;  /* 0x0000000a16127836 */ /* 0x000fc60000000000 */
[C---:B------:R-:W-:Y:S01]  /*1a6c0*/  LEA.HI.X.SX32 R15, R3.reuse, R2, 0x1, P6 ;  /* 0x00000002030f7211 */ /* 0x040fe200030f0eff */
[----:B------:R-:W-:Y:S01]  /*1a6d0*/  VIADD R3, R3, UR4 ;  /* 0x0000000403037c36 */ /* 0x000fe20008000000 */
[----:B------:R-:W-:Y:S01]  /*1a6e0*/  ISETP.LT.AND P1, PT, R18, UR9, !P0 ;  /* 0x0000000912007c0c */ /* 0x000fe2000c721270 */
[C---:B------:R-:W-:Y:S01]  /*1a6f0*/  VIADD R18, R22.reuse, 0xc ;  /* 0x0000000c16127836 */ /* 0x040fe20000000000 */
[----:B------:R-:W-:Y:S01]  /*1a700*/  PRMT R19, R7, 0x7771, RZ ;  /* 0x0000777107137816 */ /* 0x000fe200000000ff */
[C---:B0-----:R-:W-:Y:S01]  /*1a710*/  VIADD R11, R3.reuse, UR4 ;  /* 0x00000004030b7c36 */ /* 0x041fe20008000000 */
[----:B--2---:R-:W-:Y:S01]  /*1a720*/  IADD3 R16, P6, R3, R12, RZ ;  /* 0x0000000c03107210 */ /* 0x004fe20007fde0ff */
[----:B------:R-:W-:Y:S01]  /*1a730*/  VIADD R10, R22, 0xd ;  /* 0x0000000d160a7836 */ /* 0x000fe20000000000 */
[----:B------:R-:W-:Y:S01]  /*1a740*/  PRMT R13, R4, 0x7772, RZ ;  /* 0x00007772040d7816 */ /* 0x000fe200000000ff */
[----:B------:R0:W-:Y:S01]  /*1a750*/  @P4 STG.E.U8 desc[UR6][R8.64], R19 ;  /* 0x0000001308004986 */ /* 0x0001e2000c101106 */
[----:B------:R-:W-:-:S02]  /*1a760*/  ISETP.LT.AND P4, PT, R18, UR9, !P0 ;  /* 0x0000000912007c0c */ /* 0x000fc4000c781270 */
[----:B------:R-:W-:Y:S01]  /*1a770*/  LEA.HI.X.SX32 R17, R3, R2, 0x1, P6 ;  /* 0x0000000203117211 */ /* 0x000fe200030f0eff */
[C---:B------:R-:W-:Y:S01]  /*1a780*/  VIADD R3, R11.reuse, UR4 ;  /* 0x000000040b037c36 */ /* 0x040fe20008000000 */
[----:B------:R-:W-:Y:S01]  /*1a790*/  IADD3 R18, P6, R11, R12, RZ ;  /* 0x0000000c0b127210 */ /* 0x000fe20007fde0ff */
[----:B------:R2:W-:Y:S01]  /*1a7a0*/  @P3 STG.E.U8 desc[UR6][R14.64], R13 ;  /* 0x0000000d0e003986 */ /* 0x0005e2000c101106 */
[----:B------:R-:W-:Y:S01]  /*1a7b0*/  ISETP.LT.AND P3, PT, R10, UR9, !P0 ;  /* 0x000000090a007c0c */ /* 0x000fe2000c761270 */
[----:B------:R-:W-:Y:S01]  /*1a7c0*/  VIADD R10, R22, 0xe ;  /* 0x0000000e160a7836 */ /* 0x000fe20000000000 */
[----:B------:R-:W-:Y:S01]  /*1a7d0*/  PRMT R23, R4, 0x7773, RZ ;  /* 0x0000777304177816 */ /* 0x000fe200000000ff */
[----:B------:R-:W-:Y:S01]  /*1a7e0*/  VIADD R4, R22, 0xf ;  /* 0x0000000f16047836 */ /* 0x000fe20000000000 */
[----:B------:R-:W-:Y:S02]  /*1a7f0*/  PRMT R21, R5, 0x7772, RZ ;  /* 0x0000777205157816 */ /* 0x000fe400000000ff */
[----:B0-----:R-:W-:Y:S01]  /*1a800*/  LEA.HI.X.SX32 R19, R11, R2, 0x1, P6 ;  /* 0x000000020b137211 */ /* 0x001fe200030f0eff */
[----:B------:R0:W-:Y:S01]  /*1a810*/  @P2 STG.E.U8 desc[UR6][R16.64], R23 ;  /* 0x0000001710002986 */ /* 0x0001e2000c101106 */
[C---:B--2---:R-:W-:Y:S01]  /*1a820*/  IADD3 R14, P6, R3.reuse, R12, RZ ;  /* 0x0000000c030e7210 */ /* 0x044fe20007fde0ff */
[C---:B------:R-:W-:Y:S01]  /*1a830*/  VIADD R13, R3.reuse, UR4 ;  /* 0x00000004030d7c36 */ /* 0x040fe20008000000 */
[----:B------:R-:W-:Y:S01]  /*1a840*/  ISETP.LT.AND P2, PT, R10, UR9, !P0 ;  /* 0x000000090a007c0c */ /* 0x000fe2000c741270 */
[----:B------:R2:W-:Y:S01]  /*1a850*/  @P1 STG.E.U8 desc[UR6][R18.64], R21 ;  /* 0x0000001512001986 */ /* 0x0005e2000c101106 */
[----:B------:R-:W-:-:S02]  /*1a860*/  LEA.HI.X.SX32 R15, R3, R2, 0x1, P6 ;  /* 0x00000002030f7211 */ /* 0x000fc400030f0eff */
[----:B------:R-:W-:Y:S01]  /*1a870*/  PRMT R25, R5, 0x7773, RZ ;  /* 0x0000777305197816 */ /* 0x000fe200000000ff */
[----:B------:R-:W3:Y:S01]  /*1a880*/  LDS.128 R8, [R0] ;  /* 0x0000000000087984 */ /* 0x000ee20000000c00 */
[----:B------:R-:W-:Y:S01]  /*1a890*/  ISETP.LT.AND P1, PT, R4, UR9, !P0 ;  /* 0x0000000904007c0c */ /* 0x000fe2000c721270 */
[----:B0-----:R-:W-:Y:S01]  /*1a8a0*/  VIADD R16, R22, 0x10 ;  /* 0x0000001016107836 */ /* 0x001fe20000000000 */
[C---:B------:R-:W-:Y:S01]  /*1a8b0*/  IADD3 R4, P6, R13.reuse, R12, RZ ;  /* 0x0000000c0d047210 */ /* 0x040fe20007fde0ff */
[C---:B------:R-:W-:Y:S01]  /*1a8c0*/  VIADD R3, R13.reuse, UR4 ;  /* 0x000000040d037c36 */ /* 0x040fe20008000000 */
[----:B------:R0:W-:Y:S02]  /*1a8d0*/  @P5 STG.E.U8 desc[UR6][R14.64], R25 ;  /* 0x000000190e005986 */ /* 0x0001e4000c101106 */
[----:B------:R-:W-:Y:S02]  /*1a8e0*/  LEA.HI.X.SX32 R5, R13, R2, 0x1, P6 ;  /* 0x000000020d057211 */ /* 0x000fe400030f0eff */
[----:B------:R-:W-:-:S02]  /*1a8f0*/  ISETP.LT.AND P5, PT, R16, UR9, !P0 ;  /* 0x0000000910007c0c */ /* 0x000fc4000c7a1270 */
[C---:B------:R-:W-:Y:S01]  /*1a900*/  IADD3 R16, P6, R3.reuse, R12, RZ ;  /* 0x0000000c03107210 */ /* 0x040fe20007fde0ff */
[----:B------:R-:W-:Y:S01]  /*1a910*/  VIADD R13, R22, 0x11 ;  /* 0x00000011160d7836 */ /* 0x000fe20000000000 */
[----:B--2---:R-:W-:Y:S02]  /*1a920*/  PRMT R21, R6, 0x7772, RZ ;  /* 0x0000777206157816 */ /* 0x004fe400000000ff */
[C---:B------:R-:W-:Y:S01]  /*1a930*/  LEA.HI.X.SX32 R17, R3.reuse, R2, 0x1, P6 ;  /* 0x0000000203117211 */ /* 0x040fe200030f0eff */
[----:B------:R-:W-:Y:S02]  /*1a940*/  VIADD R3, R3, UR4 ;  /* 0x0000000403037c36 */ /* 0x000fe40008000000 */
[----:B------:R2:W-:Y:S01]  /*1a950*/  @P4 STG.E.U8 desc[UR6][R4.64], R21 ;  /* 0x0000001504004986 */ /* 0x0005e2000c101106 */
[----:B------:R-:W-:Y:S01]  /*1a960*/  ISETP.LT.AND P4, PT, R13, UR9, !P0 ;  /* 0x000000090d007c0c */ /* 0x000fe2000c781270 */
[C---:B------:R-:W-:Y:S01]  /*1a970*/  VIADD R13, R3.reuse, UR4 ;  /* 0x00000004030d7c36 */ /* 0x040fe20008000000 */
[----:B0-----:R-:W-:-:S04]  /*1a980*/  IADD3 R14, P6, R3, R12, RZ ;  /* 0x0000000c030e7210 */ /* 0x001fc80007fde0ff */
[----:B------:R-:W-:Y:S01]  /*1a990*/  LEA.HI.X.SX32 R15, R3, R2, 0x1, P6 ;  /* 0x00000002030f7211 */ /* 0x000fe200030f0eff */
[C---:B------:R-:W-:Y:S01]  /*1a9a0*/  VIADD R3, R13.reuse, UR4 ;  /* 0x000000040d037c36 */ /* 0x040fe20008000000 */
[C---:B--2---:R-:W-:Y:S02]  /*1a9b0*/  IADD3 R4, P6, R13.reuse, R12, RZ ;  /* 0x0000000c0d047210 */ /* 0x044fe40007fde0ff */
[----:B------:R-:W-:Y:S02]  /*1a9c0*/  PRMT R23, R6, 0x7773, RZ ;  /* 0x0000777306177816 */ /* 0x000fe400000000ff */
[----:B------:R-:W-:Y:S01]  /*1a9d0*/  LEA.HI.X.SX32 R5, R13, R2, 0x1, P6 ;  /* 0x000000020d057211 */ /* 0x000fe200030f0eff */
[C---:B------:R-:W-:Y:S01]  /*1a9e0*/  VIADD R13, R3.reuse, UR4 ;  /* 0x00000004030d7c36 */ /* 0x040fe20008000000 */
[----:B------:R-:W-:Y:S01]  /*1a9f0*/  IADD3 R6, P6, R3, R12, RZ ;  /* 0x0000000c03067210 */ /* 0x000fe20007fde0ff */
[----:B------:R-:W-:Y:S01]  /*1aa00*/  VIADD R0, R22, 0x12 ;  /* 0x0000001216007836 */ /* 0x000fe20000000000 */
[C---:B------:R-:W-:Y:S01]  /*1aa10*/  PRMT R19, R7.reuse, 0x7773, RZ ;  /* 0x0000777307137816 */ /* 0x040fe200000000ff */
[----:B------:R0:W-:Y:S01]  /*1aa20*/  @P3 STG.E.U8 desc[UR6][R16.64], R23 ;  /* 0x0000001710003986 */ /* 0x0001e2000c101106 */
[----:B------:R-:W-:-:S02]  /*1aa30*/  PRMT R21, R7, 0x7772, RZ ;  /* 0x0000777207157816 */ /* 0x000fc400000000ff */
[----:B------:R-:W-:Y:S02]  /*1aa40*/  LEA.HI.X.SX32 R7, R3, R2, 0x1, P6 ;  /* 0x0000000203077211 */ /* 0x000fe400030f0eff */
[----:B------:R-:W-:Y:S01]  /*1aa50*/  ISETP.LT.AND P3, PT, R0, UR9, !P0 ;  /* 0x0000000900007c0c */ /* 0x000fe2000c761270 */
[----:B------:R-:W-:Y:S01]  /*1aa60*/  VIADD R0, R22, 0x13 ;  /* 0x0000001316007836 */ /* 0x000fe20000000000 */
[----:B0-----:R-:W-:-:S04]  /*1aa70*/  IADD3 R16, P6, R13, R12, RZ ;  /* 0x0000000c0d107210 */ /* 0x001fc80007fde0ff */
[C---:B------:R-:W-:Y:S01]  /*1aa80*/  LEA.HI.X.SX32 R17, R13.reuse, R2, 0x1, P6 ;  /* 0x000000020d117211 */ /* 0x040fe200030f0eff */
[----:B------:R-:W-:Y:S01]  /*1aa90*/  VIADD R13, R13, UR4 ;  /* 0x000000040d0d7c36 */ /* 0x000fe20008000000 */
[----:B------:R-:W-:Y:S01]  /*1aaa0*/  @P2 STG.E.U8 desc[UR6][R14.64], R21 ;  /* 0x000000150e002986 */ /* 0x000fe2000c101106 */
[----:B---3--:R-:W-:Y:S02]  /*1aab0*/  PRMT R23, R8, 0x7770, RZ ;  /* 0x0000777008177816 */ /* 0x008fe400000000ff */
[----:B------:R-:W-:Y:S01]  /*1aac0*/  ISETP.LT.AND P2, PT, R0, UR9, !P0 ;  /* 0x0000000900007c0c */ /* 0x000fe2000c741270 */
[----:B------:R0:W-:Y:S01]  /*1aad0*/  @P1 STG.E.U8 desc[UR6][R4.64], R19 ;  /* 0x0000001304001986 */ /* 0x0001e2000c101106 */
[C---:B------:R-:W-:Y:S02]  /*1aae0*/  VIADD R3, R13.reuse, UR4 ;  /* 0x000000040d037c36 */ /* 0x040fe40008000000 */
[----:B------:R-:W-:Y:S01]  /*1aaf0*/  VIADD R0, R22, 0x14 ;  /* 0x0000001416007836 */ /* 0x000fe20000000000 */
[----:B------:R2:W-:Y:S01]  /*1ab00*/  @P5 STG.E.U8 desc[UR6][R6.64], R23 ;  /* 0x0000001706005986 */ /* 0x0005e2000c101106 */
[----:B0-----:R-:W-:-:S03]  /*1ab10*/  IADD3 R4, P6, R13, R12, RZ ;  /* 0x0000000c0d047210 */ /* 0x001fc60007fde0ff */
[----:B------:R-:W-:Y:S02]  /*1ab20*/  ISETP.LT.AND P1, PT, R0, UR9, !P0 ;  /* 0x0000000900007c0c */ /* 0x000fe4000c721270 */
[----:B------:R-:W-:Y:S01]  /*1ab30*/  LEA.HI.X.SX32 R5, R13, R2, 0x1, P6 ;  /* 0x000000020d057211 */ /* 0x000fe200030f0eff */
[C---:B------:R-:W-:Y:S01]  /*1ab40*/  VIADD R13, R3.reuse, UR4 ;  /* 0x00000004030d7c36 */ /* 0x040fe20008000000 */
[C---:B--2---:R-:W-:Y:S01]  /*1ab50*/  IADD3 R6, P6, R3.reuse, R12, RZ ;  /* 0x0000000c03067210 */ /* 0x044fe20007fde0ff */
[----:B------:R-:W-:Y:S01]  /*1ab60*/  VIADD R0, R22, 0x15 ;  /* 0x0000001516007836 */ /* 0x000fe20000000000 */
[----:B------:R-:W-:Y:S02]  /*1ab70*/  PRMT R15, R8, 0x7771, RZ ;  /* 0x00007771080f7816 */ /* 0x000fe400000000ff */
[----:B------:R-:W-:Y:S01]  /*1ab80*/  LEA.HI.X.SX32 R7, R3, R2, 0x1, P6 ;  /* 0x0000000203077211 */ /* 0x000fe200030f0eff */
[C---:B------:R-:W-:Y:S01]  /*1ab90*/  VIADD R3, R13.reuse, UR4 ;  /* 0x000000040d037c36 */ /* 0x040fe20008000000 */
[----:B------:R-:W-:Y:S01]  /*1aba0*/  IADD3 R14, P6, R13, R12, RZ ;  /* 0x0000000c0d0e7210 */ /* 0x000fe20007fde0ff */
[----:B------:R0:W-:Y:S01]  /*1abb0*/  @P4 STG.E.U8 desc[UR6][R16.64], R15 ;  /* 0x0000000f10004986 */ /* 0x0001e2000c101106 */
[----:B------:R-:W-:Y:S01]  /*1abc0*/  ISETP.LT.AND P5, PT, R0, UR9, !P0 ;  /* 0x0000000900007c0c */ /* 0x000fe2000c7a1270 */
[----:B------:R-:W-:Y:S01]  /*1abd0*/  VIADD R0, R22, 0x16 ;  /* 0x0000001616007836 */ /* 0x000fe20000000000 */
[----:B------:R-:W-:-:S02]  /*1abe0*/  PRMT R23, R9, 0x7770, RZ ;  /* 0x0000777009177816 */ /* 0x000fc400000000ff */
[----:B------:R-:W-:Y:S02]  /*1abf0*/  PRMT R21, R9, 0x7771, RZ ;  /* 0x0000777109157816 */ /* 0x000fe400000000ff */
[----:B------:R-:W-:Y:S02]  /*1ac00*/  ISETP.LT.AND P4, PT, R0, UR9, !P0 ;  /* 0x0000000900007c0c */ /* 0x000fe4000c781270 */
[----:B0-----:R-:W-:Y:S02]  /*1ac10*/  LEA.HI.X.SX32 R15, R13, R2, 0x1, P6 ;  /* 0x000000020d0f7211 */ /* 0x001fe400030f0eff */
[----:B------:R-:W-:Y:S01]  /*1ac20*/  IADD3 R16, P6, R3, R12, RZ ;  /* 0x0000000c03107210 */ /* 0x000fe20007fde0ff */
[----:B------:R-:W-:-:S03]  /*1ac30*/  VIADD R0, R22, 0x17 ;  /* 0x0000001716007836 */ /* 0x000fc60000000000 */
[C---:B------:R-:W-:Y:S01]  /*1ac40*/  LEA.HI.X.SX32 R17, R3.reuse, R2, 0x1, P6 ;  /* 0x0000000203117211 */ /* 0x040fe200030f0eff */
[----:B------:R-:W-:Y:S01]  /*1ac50*/  VIADD R3, R3, UR4 ;  /* 0x0000000403037c36 */ /* 0x000fe20008000000 */
[----:B------:R0:W-:Y:S01]  /*1ac60*/  @P3 STG.E.U8 desc[UR6][R4.64], R23 ;  /* 0x0000001704003986 */ /* 0x0001e2000c101106 */
[----:B------:R-:W-:Y:S01]  /*1ac70*/  ISETP.LT.AND P3, PT, R0, UR9, !P0 ;  /* 0x0000000900007c0c */ /* 0x000fe2000c761270 */
[----:B------:R-:W-:Y:S02]  /*1ac80*/  VIADD R0, R22, 0x18 ;  /* 0x0000001816007836 */ /* 0x000fe40000000000 */
[----:B------:R2:W-:Y:S01]  /*1ac90*/  @P2 STG.E.U8 desc[UR6][R6.64], R21 ;  /* 0x0000001506002986 */ /* 0x0005e2000c101106 */
[----:B------:R-:W-:Y:S02]  /*1aca0*/  PRMT R19, R10, 0x7770, RZ ;  /* 0x000077700a137816 */ /* 0x000fe400000000ff */
[----:B------:R-:W-:Y:S02]  /*1acb0*/  ISETP.LT.AND P2, PT, R0, UR9, !P0 ;  /* 0x0000000900007c0c */ /* 0x000fe4000c741270 */
[C---:B0-----:R-:W-:Y:S01]  /*1acc0*/  IADD3 R4, P6, R3.reuse, R12, RZ ;  /* 0x0000000c03047210 */ /* 0x041fe20007fde0ff */
[----:B--2---:R-:W-:-:S03]  /*1acd0*/  VIADD R7, R3, UR4 ;  /* 0x0000000403077c36 */ /* 0x004fc60008000000 */
[----:B------:R-:W-:Y:S01]  /*1ace0*/  LEA.HI.X.SX32 R5, R3, R2, 0x1, P6 ;  /* 0x0000000203057211 */ /* 0x000fe200030f0eff */
[----:B------:R-:W-:Y:S01]  /*1acf0*/  VIADD R0, R22, 0x19 ;  /* 0x0000001916007836 */ /* 0x000fe20000000000 */
[----:B------:R-:W-:Y:S01]  /*1ad00*/  PRMT R13, R10, 0x7771, RZ ;  /* 0x000077710a0d7816 */ /* 0x000fe200000000ff */
[C---:B------:R-:W-:Y:S01]  /*1ad10*/  VIADD R3, R7.reuse, UR4 ;  /* 0x0000000407037c36 */ /* 0x040fe20008000000 */
[C---:B------:R-:W-:Y:S01]  /*1ad20*/  IADD3 R6, P6, R7.reuse, R12, RZ ;  /* 0x0000000c07067210 */ /* 0x040fe20007fde0ff */
[----:B------:R0:W-:Y:S01]  /*1ad30*/  @P1 STG.E.U8 desc[UR6][R14.64], R19 ;  /* 0x000000130e001986 */ /* 0x0001e2000c101106 */
[----:B------:R-:W-:Y:S02]  /*1ad40*/  ISETP.LT.AND P1, PT, R0, UR9, !P0 ;  /* 0x0000000900007c0c */ /* 0x000fe4000c721270 */
[----:B------:R-:W-:Y:S01]  /*1ad50*/  LEA.HI.X.SX32 R7, R7, R2, 0x1, P6 ;  /* 0x0000000207077211 */ /* 0x000fe200030f0eff */
[----:B------:R2:W-:Y:S01]  /*1ad60*/  @P5 STG.E.U8 desc[UR6][R16.64], R13 ;  /* 0x0000000d10005986 */ /* 0x0005e2000c101106 */
[----:B------:R-:W-:Y:S01]  /*1ad70*/  VIADD R0, R22, 0x1a ;  /* 0x0000001a16007836 */ /* 0x000fe20000000000 */
[----:B------:R-:W-:-:S02]  /*1ad80*/  PRMT R23, R11, 0x7770, RZ ;  /* 0x000077700b177816 */ /* 0x000fc400000000ff */
[----:B------:R-:W-:Y:S02]  /*1ad90*/  PRMT R21, R11, 0x7771, RZ ;  /* 0x000077710b157816 */ /* 0x000fe400000000ff */
[C---:B0-----:R-:W-:Y:S01]  /*1ada0*/  IADD3 R14, P6, R3.reuse, R12, RZ ;  /* 0x0000000c030e7210 */ /* 0x041fe20007fde0ff */
[----:B--2---:R-:W-:-:S03]  /*1adb0*/  VIADD R13, R3, UR4 ;  /* 0x00000004030d7c36 */ /* 0x004fc60008000000 */
[----:B------:R-:W-:Y:S01]  /*1adc0*/  LEA.HI.X.SX32 R15, R3, R2, 0x1, P6 ;  /* 0x00000002030f7211 */ /* 0x000fe200030f0eff */
[----:B------:R0:W-:Y:S01]  /*1add0*/  @P4 STG.E.U8 desc[UR6][R4.64], R23 ;  /* 0x0000001704004986 */ /* 0x0001e2000c101106 */
[C---:B------:R-:W-:Y:S01]  /*1ade0*/  VIADD R3, R13.reuse, UR4 ;  /* 0x000000040d037c36 */ /* 0x040fe20008000000 */
[----:B------:R-:W-:Y:S01]  /*1adf0*/  ISETP.LT.AND P5, PT, R0, UR9, !P0 ;  /* 0x0000000900007c0c */ /* 0x000fe2000c7a1270 */
[----:B------:R-:W-:Y:S01]  /*1ae00*/  VIADD R0, R22, 0x1b ;  /* 0x0000001b16007836 */ /* 0x000fe20000000000 */
[C---:B------:R-:W-:Y:S01]  /*1ae10*/  IADD3 R18, P6, R13.reuse, R12, RZ ;  /* 0x0000000c0d127210 */ /* 0x040fe20007fde0ff */
[----:B------:R2:W-:Y:S03]  /*1ae20*/  @P3 STG.E.U8 desc[UR6][R6.64], R21 ;  /* 0x0000001506003986 */ /* 0x0005e6000c101106 */
[----:B------:R-:W-:Y:S02]  /*1ae30*/  LEA.HI.X.SX32 R19, R13, R2, 0x1, P6 ;  /* 0x000000020d137211 */ /* 0x000fe400030f0eff */
[----:B------:R-:W-:-:S02]  /*1ae40*/  ISETP.LT.AND P4, PT, R0, UR9, !P0 ;  /* 0x0000000900007c0c */ /* 0x000fc4000c781270 */
[C---:B0-----:R-:W-:Y:S01]  /*1ae50*/  IADD3 R4, P6, R3.reuse, R12, RZ ;  /* 0x0000000c03047210 */ /* 0x041fe20007fde0ff */
[----:B--2---:R-:W-:Y:S01]  /*1ae60*/  VIADD R7, R3, UR4 ;  /* 0x0000000403077c36 */ /* 0x004fe20008000000 */
[----:B------:R-:W-:Y:S01]  /*1ae70*/  PRMT R17, R8, 0x7772, RZ ;  /* 0x0000777208117816 */ /* 0x000fe200000000ff */
[----:B------:R-:W-:Y:S02]  /*1ae80*/  VIADD R0, R22, 0x1c ;  /* 0x0000001c16007836 */ /* 0x000fe40000000000 */
[----:B------:R-:W-:Y:S01]  /*1ae90*/  VIADD R13, R7, UR4 ;  /* 0x00000004070d7c36 */ /* 0x000fe20008000000 */
[----:B------:R-:W-:Y:S02]  /*1aea0*/  PRMT R23, R8, 0x7773, RZ ;  /* 0x0000777308177816 */ /* 0x000fe400000000ff */
[----:B------:R-:W-:Y:S01]  /*1aeb0*/  LEA.HI.X.SX32 R5, R3, R2, 0x1, P6 ;  /* 0x0000000203057211 */ /* 0x000fe200030f0eff */
[----:B------:R-:W-:Y:S01]  /*1aec0*/  VIADD R3, R13, UR4 ;  /* 0x000000040d037c36 */ /* 0x000fe20008000000 */
[----:B------:R-:W-:Y:S01]  /*1aed0*/  ISETP.LT.AND P3, PT, R0, UR9, !P0 ;  /* 0x0000000900007c0c */ /* 0x000fe2000c761270 */
[----:B------:R0:W-:Y:S01]  /*1aee0*/  @P2 STG.E.U8 desc[UR6][R14.64], R17 ;  /* 0x000000110e002986 */ /* 0x0001e2000c101106 */
[----:B------:R-:W-:-:S02]  /*1aef0*/  VIADD R0, R22, 0x1d ;  /* 0x0000001d16007836 */ /* 0x000fc40000000000 */
[----:B------:R-:W-:Y:S01]  /*1af00*/  VIADD R21, R3, UR4 ;  /* 0x0000000403157c36 */ /* 0x000fe20008000000 */
[----:B------:R2:W-:Y:S02]  /*1af10*/  @P1 STG.E.U8 desc[UR6][R18.64], R23 ;  /* 0x0000001712001986 */ /* 0x0005e4000c101106 */
[----:B------:R-:W-:Y:S01]  /*1af20*/  ISETP.LT.AND P2, PT, R0, UR9, !P0 ;  /* 0x0000000900007c0c */ /* 0x000fe2000c741270 */
[C---:B------:R-:W-:Y:S01]  /*1af30*/  VIADD R0, R22.reuse, 0x1e ;  /* 0x0000001e16007836 */ /* 0x040fe20000000000 */
[----:B0-----:R-:W-:Y:S01]  /*1af40*/  IADD3 R14, P1, R7, R12, RZ ;  /* 0x0000000c070e7210 */ /* 0x001fe20007f3e0ff */
[----:B------:R-:W-:-:S03]  /*1af50*/  VIADD R8, R22, 0x1f ;  /* 0x0000001f16087836 */ /* 0x000fc60000000000 */
[----:B------:R-:W-:Y:S02]  /*1af60*/  LEA.HI.X.SX32 R15, R7, R2, 0x1, P1 ;  /* 0x00000002070f7211 */ /* 0x000fe400008f0eff */
[-C--:B--2---:R-:W-:Y:S02]  /*1af70*/  IADD3 R18, P1, R21, R12.reuse, RZ ;  /* 0x0000000c15127210 */ /* 0x084fe40007f3e0ff */
[----:B------:R-:W-:Y:S02]  /*1af80*/  IADD3 R6, P6, R13, R12, RZ ;  /* 0x0000000c0d067210 */ /* 0x000fe40007fde0ff */
[-C--:B------:R-:W-:Y:S02]  /*1af90*/  LEA.HI.X.SX32 R19, R21, R2.reuse, 0x1, P1 ;  /* 0x0000000215137211 */ /* 0x080fe400008f0eff */
[----:B------:R-:W-:Y:S02]  /*1afa0*/  ISETP.LT.AND P1, PT, R0, UR9, !P0 ;  /* 0x0000000900007c0c */ /* 0x000fe4000c721270 */
[----:B------:R-:W-:-:S02]  /*1afb0*/  LEA.HI.X.SX32 R7, R13, R2, 0x1, P6 ;  /* 0x000000020d077211 */ /* 0x000fc400030f0eff */
[----:B------:R-:W-:Y:S02]  /*1afc0*/  ISETP.LT.AND P0, PT, R8, UR9, !P0 ;  /* 0x0000000908007c0c */ /* 0x000fe4000c701270 */
[----:B------:R-:W-:Y:S01]  /*1afd0*/  IADD3 R16, P6, R3, R12, RZ ;  /* 0x0000000c03107210 */ /* 0x000fe20007fde0ff */
[----:B------:R-:W-:Y:S01]  /*1afe0*/  VIADD R13, R21, UR4 ;  /* 0x00000004150d7c36 */ /* 0x000fe20008000000 */
[C---:B------:R-:W-:Y:S02]  /*1aff0*/  PRMT R25, R9.reuse, 0x7772, RZ ;  /* 0x0000777209197816 */ /* 0x040fe400000000ff */
[----:B------:R-:W-:Y:S02]  /*1b000*/  PRMT R23, R9, 0x7773, RZ ;  /* 0x0000777309177816 */ /* 0x000fe400000000ff */
[----:B------:R-:W-:Y:S02]  /*1b010*/  LEA.HI.X.SX32 R17, R3, R2, 0x1, P6 ;  /* 0x0000000203117211 */ /* 0x000fe400030f0eff */
[----:B------:R-:W-:-:S02]  /*1b020*/  PRMT R21, R10, 0x7772, RZ ;  /* 0x000077720a157816 */ /* 0x000fc400000000ff */
[----:B------:R-:W-:Y:S02]  /*1b030*/  PRMT R9, R10, 0x7773, RZ ;  /* 0x000077730a097816 */ /* 0x000fe400000000ff */
[C---:B------:R-:W-:Y:S01]  /*1b040*/  PRMT R3, R11.reuse, 0x7773, RZ ;  /* 0x000077730b037816 */ /* 0x040fe200000000ff */
[----:B------:R0:W-:Y:S01]  /*1b050*/  @P5 STG.E.U8 desc[UR6][R4.64], R25 ;  /* 0x0000001904005986 */ /* 0x0001e2000c101106 */
[----:B------:R-:W-:-:S03]  /*1b060*/  PRMT R11, R11, 0x7772, RZ ;  /* 0x000077720b0b7816 */ /* 0x000fc600000000ff */
[----:B------:R0:W-:Y:S01]  /*1b070*/  @P4 STG.E.U8 desc[UR6][R14.64], R23 ;  /* 0x000000170e004986 */ /* 0x0001e2000c101106 */
[----:B------:R-:W-:-:S03]  /*1b080*/  IADD3 R12, P6, R13, R12, RZ ;  /* 0x0000000c0d0c7210 */ /* 0x000fc60007fde0ff */
[----:B------:R0:W-:Y:S04]  /*1b090*/  @P3 STG.E.U8 desc[UR6][R6.64], R21 ;  /* 0x0000001506003986 */ /* 0x0001e8000c101106 */
[----:B------:R0:W-:Y:S01]  /*1b0a0*/  @P2 STG.E.U8 desc[UR6][R16.64], R9 ;  /* 0x0000000910002986 */ /* 0x0001e2000c101106 */
[----:B------:R-:W-:-:S03]  /*1b0b0*/  LEA.HI.X.SX32 R13, R13, R2, 0x1, P6 ;  /* 0x000000020d0d7211 */ /* 0x000fc600030f0eff */
[----:B------:R0:W-:Y:S01]  /*1b0c0*/  @P1 STG.E.U8 desc[UR6][R18.64], R11 ;  /* 0x0000000b12001986 */ /* 0x0001e2000c101106 */
[----:B------:R-:W-:Y:S05]  /*1b0d0*/  @!P0 EXIT ;  /* 0x000000000000894d */ /* 0x000fea0003800000 */
[----:B------:R-:W-:Y:S01]  /*1b0e0*/  STG.E.U8 desc[UR6][R12.64], R3 ;  /* 0x000000030c007986 */ /* 0x000fe2000c101106 */
[----:B------:R-:W-:Y:S05]  /*1b0f0*/  EXIT ;  /* 0x000000000000794d */ /* 0x000fea0003800000 */
.L_x_2:
[----:B------:R-:W-:-:S00]  /*1b100*/  BRA `(.L_x_2) ;  /* 0xfffffffc00fc7947 */ /* 0x000fc0000383ffff */
[----:B------:R-:W-:-:S00]  /*1b110*/  NOP ;  /* 0x0000000000007918 */ /* 0x000fc00000000000 */
        /* <DEDUP_REMOVED lines=14> */
.L_x_3:


//--------------------- .nv.shared.matmul_kernel  --------------------------
	.section	.nv.shared.matmul_kernel,"aw",@nobits
	.sectionflags	@""
	.align	16
	.zero		1024


//--------------------- .nv.shared.reserved.0     --------------------------
	.section	.nv.shared.reserved.0,"aw",@nobits
	.weak		__nv_reservedSMEM_offset_0_alias
	.size		__nv_reservedSMEM_offset_0_alias, 0, 0
	.other		__nv_reservedSMEM_offset_0_alias,@"STO_CUDA_RESERVED_SHARED STV_DEFAULT"
__nv_reservedSMEM_offset_0_alias:
	.zero		0


//--------------------- .nv.constant0.matmul_kernel --------------------------
	.section	.nv.constant0.matmul_kernel,"a",@progbits
	.sectionflags	@""
	.align	4
.nv.constant0.matmul_kernel:
	.zero		608


//--------------------- SYMBOLS --------------------------

	.type		.nv.reservedSmem.offset0,@object
	.size		.nv.reservedSmem.offset0,0x4
